//
// Generated by NVIDIA NVVM Compiler
//
// Compiler Build ID: CL-36424714
// Cuda compilation tools, release 13.0, V13.0.88
// Based on NVVM 20.0.0
//

.version 9.0
.target sm_100
.address_size 64

	// .globl	_ZN3cub18CUB_300001_SM_10006detail11EmptyKernelIvEEvv
// _ZZN3cub18CUB_300001_SM_10006detail6reduce28DeviceReduceSingleTileKernelINS2_10policy_hubIfjN4cuda3__47maximumIfEEE10Policy1000EN6thrust24THRUST_300001_SM_1000_NS18transform_iteratorINSC_12zip_functionI8abs_diffIfEEENSC_12zip_iteratorINS5_3std3__45tupleIJNSC_6detail15normal_iteratorINSC_10device_ptrIfEEEESQ_EEEEENSC_11use_defaultEST_EEPfjS8_ffNSK_10__identityEEEvT0_T1_T2_T3_T4_T6_E12temp_storage has been demoted
// _ZZN3cub18CUB_300001_SM_10006detail6reduce18DeviceReduceKernelINS2_10policy_hubIfjN4cuda3__47maximumIfEEE10Policy1000EN6thrust24THRUST_300001_SM_1000_NS18transform_iteratorINSC_12zip_functionI8abs_diffIfEEENSC_12zip_iteratorINS5_3std3__45tupleIJNSC_6detail15normal_iteratorINSC_10device_ptrIfEEEESQ_EEEEENSC_11use_defaultEST_EEjS8_fNSK_10__identityEEEvT0_PT3_T1_NS0_13GridEvenShareISZ_EET2_T4_E12temp_storage has been demoted
// _ZZN3cub18CUB_300001_SM_10006detail6reduce28DeviceReduceSingleTileKernelINS2_10policy_hubIfjN4cuda3__47maximumIfEEE10Policy1000EPfSB_iS8_ffNS5_3std3__410__identityEEEvT0_T1_T2_T3_T4_T6_E12temp_storage has been demoted
// _ZZN3cub18CUB_300001_SM_10006detail6reduce28DeviceReduceSingleTileKernelINS2_10policy_hubIfyN4cuda3__47maximumIfEEE10Policy1000EN6thrust24THRUST_300001_SM_1000_NS18transform_iteratorINSC_12zip_functionI8abs_diffIfEEENSC_12zip_iteratorINS5_3std3__45tupleIJNSC_6detail15normal_iteratorINSC_10device_ptrIfEEEESQ_EEEEENSC_11use_defaultEST_EEPfyS8_ffNSK_10__identityEEEvT0_T1_T2_T3_T4_T6_E12temp_storage has been demoted
// _ZZN3cub18CUB_300001_SM_10006detail6reduce18DeviceReduceKernelINS2_10policy_hubIfyN4cuda3__47maximumIfEEE10Policy1000EN6thrust24THRUST_300001_SM_1000_NS18transform_iteratorINSC_12zip_functionI8abs_diffIfEEENSC_12zip_iteratorINS5_3std3__45tupleIJNSC_6detail15normal_iteratorINSC_10device_ptrIfEEEESQ_EEEEENSC_11use_defaultEST_EEyS8_fNSK_10__identityEEEvT0_PT3_T1_NS0_13GridEvenShareISZ_EET2_T4_E12temp_storage has been demoted
// _ZZN3cub18CUB_300001_SM_10006detail6reduce28DeviceReduceSingleTileKernelINS2_10policy_hubIfyN4cuda3__47maximumIfEEE10Policy1000EPfSB_iS8_ffNS5_3std3__410__identityEEEvT0_T1_T2_T3_T4_T6_E12temp_storage has been demoted
.global .align 1 .b8 _ZN30_INTERNAL_5199ad91_4_k_cu_main4cuda3std3__45__cpo5beginE[1];
.global .align 1 .b8 _ZN30_INTERNAL_5199ad91_4_k_cu_main4cuda3std3__45__cpo3endE[1];
.global .align 1 .b8 _ZN30_INTERNAL_5199ad91_4_k_cu_main4cuda3std3__45__cpo6cbeginE[1];
.global .align 1 .b8 _ZN30_INTERNAL_5199ad91_4_k_cu_main4cuda3std3__45__cpo4cendE[1];
.global .align 1 .b8 _ZN30_INTERNAL_5199ad91_4_k_cu_main4cuda3std3__45__cpo6rbeginE[1];
.global .align 1 .b8 _ZN30_INTERNAL_5199ad91_4_k_cu_main4cuda3std3__45__cpo4rendE[1];
.global .align 1 .b8 _ZN30_INTERNAL_5199ad91_4_k_cu_main4cuda3std3__45__cpo7crbeginE[1];
.global .align 1 .b8 _ZN30_INTERNAL_5199ad91_4_k_cu_main4cuda3std3__45__cpo5crendE[1];
.global .align 1 .b8 _ZN30_INTERNAL_5199ad91_4_k_cu_main4cuda3std3__432_GLOBAL__N__5199ad91_4_k_cu_main6ignoreE[1];
.global .align 1 .b8 _ZN30_INTERNAL_5199ad91_4_k_cu_main4cuda3std3__419piecewise_constructE[1];
.global .align 1 .b8 _ZN30_INTERNAL_5199ad91_4_k_cu_main4cuda3std3__48in_placeE[1];
.global .align 1 .b8 _ZN30_INTERNAL_5199ad91_4_k_cu_main4cuda3std3__420unreachable_sentinelE[1];
.global .align 1 .b8 _ZN30_INTERNAL_5199ad91_4_k_cu_main4cuda3std3__47nulloptE[1];
.global .align 1 .b8 _ZN30_INTERNAL_5199ad91_4_k_cu_main4cuda3std3__48unexpectE[1];
.global .align 1 .b8 _ZN30_INTERNAL_5199ad91_4_k_cu_main4cuda3std6ranges3__45__cpo4swapE[1];
.global .align 1 .b8 _ZN30_INTERNAL_5199ad91_4_k_cu_main4cuda3std6ranges3__45__cpo9iter_moveE[1];
.global .align 1 .b8 _ZN30_INTERNAL_5199ad91_4_k_cu_main4cuda3std6ranges3__45__cpo5beginE[1];
.global .align 1 .b8 _ZN30_INTERNAL_5199ad91_4_k_cu_main4cuda3std6ranges3__45__cpo3endE[1];
.global .align 1 .b8 _ZN30_INTERNAL_5199ad91_4_k_cu_main4cuda3std6ranges3__45__cpo6cbeginE[1];
.global .align 1 .b8 _ZN30_INTERNAL_5199ad91_4_k_cu_main4cuda3std6ranges3__45__cpo4cendE[1];
.global .align 1 .b8 _ZN30_INTERNAL_5199ad91_4_k_cu_main4cuda3std6ranges3__45__cpo7advanceE[1];
.global .align 1 .b8 _ZN30_INTERNAL_5199ad91_4_k_cu_main4cuda3std6ranges3__45__cpo9iter_swapE[1];
.global .align 1 .b8 _ZN30_INTERNAL_5199ad91_4_k_cu_main4cuda3std6ranges3__45__cpo4nextE[1];
.global .align 1 .b8 _ZN30_INTERNAL_5199ad91_4_k_cu_main4cuda3std6ranges3__45__cpo4prevE[1];
.global .align 1 .b8 _ZN30_INTERNAL_5199ad91_4_k_cu_main4cuda3std6ranges3__45__cpo4dataE[1];
.global .align 1 .b8 _ZN30_INTERNAL_5199ad91_4_k_cu_main4cuda3std6ranges3__45__cpo5cdataE[1];
.global .align 1 .b8 _ZN30_INTERNAL_5199ad91_4_k_cu_main4cuda3std6ranges3__45__cpo4sizeE[1];
.global .align 1 .b8 _ZN30_INTERNAL_5199ad91_4_k_cu_main4cuda3std6ranges3__45__cpo5ssizeE[1];
.global .align 1 .b8 _ZN30_INTERNAL_5199ad91_4_k_cu_main4cuda3std6ranges3__45__cpo8distanceE[1];
.global .align 1 .b8 _ZN30_INTERNAL_5199ad91_4_k_cu_main6thrust24THRUST_300001_SM_1000_NS8cuda_cub3parE[1];
.global .align 1 .b8 _ZN30_INTERNAL_5199ad91_4_k_cu_main6thrust24THRUST_300001_SM_1000_NS8cuda_cub10par_nosyncE[1];
.global .align 1 .b8 _ZN30_INTERNAL_5199ad91_4_k_cu_main6thrust24THRUST_300001_SM_1000_NS6system6detail10sequential3seqE[1];
.global .align 1 .b8 _ZN30_INTERNAL_5199ad91_4_k_cu_main6thrust24THRUST_300001_SM_1000_NS12placeholders2_1E[1];
.global .align 1 .b8 _ZN30_INTERNAL_5199ad91_4_k_cu_main6thrust24THRUST_300001_SM_1000_NS12placeholders2_2E[1];
.global .align 1 .b8 _ZN30_INTERNAL_5199ad91_4_k_cu_main6thrust24THRUST_300001_SM_1000_NS12placeholders2_3E[1];
.global .align 1 .b8 _ZN30_INTERNAL_5199ad91_4_k_cu_main6thrust24THRUST_300001_SM_1000_NS12placeholders2_4E[1];
.global .align 1 .b8 _ZN30_INTERNAL_5199ad91_4_k_cu_main6thrust24THRUST_300001_SM_1000_NS12placeholders2_5E[1];
.global .align 1 .b8 _ZN30_INTERNAL_5199ad91_4_k_cu_main6thrust24THRUST_300001_SM_1000_NS12placeholders2_6E[1];
.global .align 1 .b8 _ZN30_INTERNAL_5199ad91_4_k_cu_main6thrust24THRUST_300001_SM_1000_NS12placeholders2_7E[1];
.global .align 1 .b8 _ZN30_INTERNAL_5199ad91_4_k_cu_main6thrust24THRUST_300001_SM_1000_NS12placeholders2_8E[1];
.global .align 1 .b8 _ZN30_INTERNAL_5199ad91_4_k_cu_main6thrust24THRUST_300001_SM_1000_NS12placeholders2_9E[1];
.global .align 1 .b8 _ZN30_INTERNAL_5199ad91_4_k_cu_main6thrust24THRUST_300001_SM_1000_NS12placeholders3_10E[1];
.global .align 1 .b8 _ZN30_INTERNAL_5199ad91_4_k_cu_main6thrust24THRUST_300001_SM_1000_NS3seqE[1];

.visible .entry _ZN3cub18CUB_300001_SM_10006detail11EmptyKernelIvEEvv()
{


	ret;

}
	// .globl	_ZN3cub18CUB_300001_SM_10006detail6reduce28DeviceReduceSingleTileKernelINS2_10policy_hubIfjN4cuda3__47maximumIfEEE10Policy1000EN6thrust24THRUST_300001_SM_1000_NS18transform_iteratorINSC_12zip_functionI8abs_diffIfEEENSC_12zip_iteratorINS5_3std3__45tupleIJNSC_6detail15normal_iteratorINSC_10device_ptrIfEEEESQ_EEEEENSC_11use_defaultEST_EEPfjS8_ffNSK_10__identityEEEvT0_T1_T2_T3_T4_T6_
.visible .entry _ZN3cub18CUB_300001_SM_10006detail6reduce28DeviceReduceSingleTileKernelINS2_10policy_hubIfjN4cuda3__47maximumIfEEE10Policy1000EN6thrust24THRUST_300001_SM_1000_NS18transform_iteratorINSC_12zip_functionI8abs_diffIfEEENSC_12zip_iteratorINS5_3std3__45tupleIJNSC_6detail15normal_iteratorINSC_10device_ptrIfEEEESQ_EEEEENSC_11use_defaultEST_EEPfjS8_ffNSK_10__identityEEEvT0_T1_T2_T3_T4_T6_(
	.param .align 8 .b8 _ZN3cub18CUB_300001_SM_10006detail6reduce28DeviceReduceSingleTileKernelINS2_10policy_hubIfjN4cuda3__47maximumIfEEE10Policy1000EN6thrust24THRUST_300001_SM_1000_NS18transform_iteratorINSC_12zip_functionI8abs_diffIfEEENSC_12zip_iteratorINS5_3std3__45tupleIJNSC_6detail15normal_iteratorINSC_10device_ptrIfEEEESQ_EEEEENSC_11use_defaultEST_EEPfjS8_ffNSK_10__identityEEEvT0_T1_T2_T3_T4_T6__param_0[24],
	.param .u64 .ptr .align 1 _ZN3cub18CUB_300001_SM_10006detail6reduce28DeviceReduceSingleTileKernelINS2_10policy_hubIfjN4cuda3__47maximumIfEEE10Policy1000EN6thrust24THRUST_300001_SM_1000_NS18transform_iteratorINSC_12zip_functionI8abs_diffIfEEENSC_12zip_iteratorINS5_3std3__45tupleIJNSC_6detail15normal_iteratorINSC_10device_ptrIfEEEESQ_EEEEENSC_11use_defaultEST_EEPfjS8_ffNSK_10__identityEEEvT0_T1_T2_T3_T4_T6__param_1,
	.param .u32 _ZN3cub18CUB_300001_SM_10006detail6reduce28DeviceReduceSingleTileKernelINS2_10policy_hubIfjN4cuda3__47maximumIfEEE10Policy1000EN6thrust24THRUST_300001_SM_1000_NS18transform_iteratorINSC_12zip_functionI8abs_diffIfEEENSC_12zip_iteratorINS5_3std3__45tupleIJNSC_6detail15normal_iteratorINSC_10device_ptrIfEEEESQ_EEEEENSC_11use_defaultEST_EEPfjS8_ffNSK_10__identityEEEvT0_T1_T2_T3_T4_T6__param_2,
	.param .align 1 .b8 _ZN3cub18CUB_300001_SM_10006detail6reduce28DeviceReduceSingleTileKernelINS2_10policy_hubIfjN4cuda3__47maximumIfEEE10Policy1000EN6thrust24THRUST_300001_SM_1000_NS18transform_iteratorINSC_12zip_functionI8abs_diffIfEEENSC_12zip_iteratorINS5_3std3__45tupleIJNSC_6detail15normal_iteratorINSC_10device_ptrIfEEEESQ_EEEEENSC_11use_defaultEST_EEPfjS8_ffNSK_10__identityEEEvT0_T1_T2_T3_T4_T6__param_3[1],
	.param .f32 _ZN3cub18CUB_300001_SM_10006detail6reduce28DeviceReduceSingleTileKernelINS2_10policy_hubIfjN4cuda3__47maximumIfEEE10Policy1000EN6thrust24THRUST_300001_SM_1000_NS18transform_iteratorINSC_12zip_functionI8abs_diffIfEEENSC_12zip_iteratorINS5_3std3__45tupleIJNSC_6detail15normal_iteratorINSC_10device_ptrIfEEEESQ_EEEEENSC_11use_defaultEST_EEPfjS8_ffNSK_10__identityEEEvT0_T1_T2_T3_T4_T6__param_4,
	.param .align 1 .b8 _ZN3cub18CUB_300001_SM_10006detail6reduce28DeviceReduceSingleTileKernelINS2_10policy_hubIfjN4cuda3__47maximumIfEEE10Policy1000EN6thrust24THRUST_300001_SM_1000_NS18transform_iteratorINSC_12zip_functionI8abs_diffIfEEENSC_12zip_iteratorINS5_3std3__45tupleIJNSC_6detail15normal_iteratorINSC_10device_ptrIfEEEESQ_EEEEENSC_11use_defaultEST_EEPfjS8_ffNSK_10__identityEEEvT0_T1_T2_T3_T4_T6__param_5[1]
)
.maxntid 256
.minnctapersm 1
{
	.reg .pred 	%p<185>;
	.reg .b16 	%rs<9>;
	.reg .b32 	%r<220>;
	.reg .b32 	%f<614>;
	.reg .b64 	%rd<128>;
	// demoted variable
	.shared .align 4 .b8 _ZZN3cub18CUB_300001_SM_10006detail6reduce28DeviceReduceSingleTileKernelINS2_10policy_hubIfjN4cuda3__47maximumIfEEE10Policy1000EN6thrust24THRUST_300001_SM_1000_NS18transform_iteratorINSC_12zip_functionI8abs_diffIfEEENSC_12zip_iteratorINS5_3std3__45tupleIJNSC_6detail15normal_iteratorINSC_10device_ptrIfEEEESQ_EEEEENSC_11use_defaultEST_EEPfjS8_ffNSK_10__identityEEEvT0_T1_T2_T3_T4_T6_E12temp_storage[44];
	ld.param.u64 	%rd19, [_ZN3cub18CUB_300001_SM_10006detail6reduce28DeviceReduceSingleTileKernelINS2_10policy_hubIfjN4cuda3__47maximumIfEEE10Policy1000EN6thrust24THRUST_300001_SM_1000_NS18transform_iteratorINSC_12zip_functionI8abs_diffIfEEENSC_12zip_iteratorINS5_3std3__45tupleIJNSC_6detail15normal_iteratorINSC_10device_ptrIfEEEESQ_EEEEENSC_11use_defaultEST_EEPfjS8_ffNSK_10__identityEEEvT0_T1_T2_T3_T4_T6__param_0+8];
	ld.param.u64 	%rd18, [_ZN3cub18CUB_300001_SM_10006detail6reduce28DeviceReduceSingleTileKernelINS2_10policy_hubIfjN4cuda3__47maximumIfEEE10Policy1000EN6thrust24THRUST_300001_SM_1000_NS18transform_iteratorINSC_12zip_functionI8abs_diffIfEEENSC_12zip_iteratorINS5_3std3__45tupleIJNSC_6detail15normal_iteratorINSC_10device_ptrIfEEEESQ_EEEEENSC_11use_defaultEST_EEPfjS8_ffNSK_10__identityEEEvT0_T1_T2_T3_T4_T6__param_0];
	ld.param.u64 	%rd20, [_ZN3cub18CUB_300001_SM_10006detail6reduce28DeviceReduceSingleTileKernelINS2_10policy_hubIfjN4cuda3__47maximumIfEEE10Policy1000EN6thrust24THRUST_300001_SM_1000_NS18transform_iteratorINSC_12zip_functionI8abs_diffIfEEENSC_12zip_iteratorINS5_3std3__45tupleIJNSC_6detail15normal_iteratorINSC_10device_ptrIfEEEESQ_EEEEENSC_11use_defaultEST_EEPfjS8_ffNSK_10__identityEEEvT0_T1_T2_T3_T4_T6__param_1];
	ld.param.u32 	%r51, [_ZN3cub18CUB_300001_SM_10006detail6reduce28DeviceReduceSingleTileKernelINS2_10policy_hubIfjN4cuda3__47maximumIfEEE10Policy1000EN6thrust24THRUST_300001_SM_1000_NS18transform_iteratorINSC_12zip_functionI8abs_diffIfEEENSC_12zip_iteratorINS5_3std3__45tupleIJNSC_6detail15normal_iteratorINSC_10device_ptrIfEEEESQ_EEEEENSC_11use_defaultEST_EEPfjS8_ffNSK_10__identityEEEvT0_T1_T2_T3_T4_T6__param_2];
	ld.param.f32 	%f42, [_ZN3cub18CUB_300001_SM_10006detail6reduce28DeviceReduceSingleTileKernelINS2_10policy_hubIfjN4cuda3__47maximumIfEEE10Policy1000EN6thrust24THRUST_300001_SM_1000_NS18transform_iteratorINSC_12zip_functionI8abs_diffIfEEENSC_12zip_iteratorINS5_3std3__45tupleIJNSC_6detail15normal_iteratorINSC_10device_ptrIfEEEESQ_EEEEENSC_11use_defaultEST_EEPfjS8_ffNSK_10__identityEEEvT0_T1_T2_T3_T4_T6__param_4];
	cvta.to.global.u64 	%rd1, %rd20;
	setp.ne.s32 	%p1, %r51, 0;
	@%p1 bra 	$L__BB1_3;
	mov.u32 	%r202, %tid.x;
	setp.ne.s32 	%p184, %r202, 0;
	@%p184 bra 	$L__BB1_52;
	st.global.f32 	[%rd1], %f42;
	bra.uni 	$L__BB1_52;
$L__BB1_3:
	cvta.to.global.u64 	%rd2, %rd18;
	cvta.to.global.u64 	%rd3, %rd19;
	setp.gt.u32 	%p2, %r51, 4095;
	@%p2 bra 	$L__BB1_28;
	mov.u32 	%r1, %tid.x;
	setp.ge.u32 	%p96, %r1, %r51;
	mov.f32 	%f601, 0f00000000;
	mov.u32 	%r206, %r1;
	@%p96 bra 	$L__BB1_6;
	mul.wide.u32 	%rd112, %r1, 4;
	add.s64 	%rd113, %rd2, %rd112;
	add.s64 	%rd114, %rd3, %rd112;
	ld.global.f32 	%f371, [%rd113];
	ld.global.f32 	%f372, [%rd114];
	sub.f32 	%f373, %f372, %f371;
	abs.f32 	%f601, %f373;
	add.s32 	%r206, %r1, 256;
$L__BB1_6:
	setp.ge.u32 	%p97, %r206, %r51;
	@%p97 bra 	$L__BB1_19;
	not.b32 	%r129, %r206;
	add.s32 	%r130, %r51, %r129;
	shr.u32 	%r131, %r130, 8;
	add.s32 	%r4, %r131, 1;
	and.b32  	%r5, %r4, 15;
	setp.lt.u32 	%p98, %r130, 3840;
	@%p98 bra 	$L__BB1_10;
	and.b32  	%r132, %r4, 33554416;
	neg.s32 	%r204, %r132;
	mul.wide.u32 	%rd115, %r206, 4;
	or.b64  	%rd116, %rd115, 8192;
	add.s64 	%rd125, %rd2, %rd116;
	add.s64 	%rd124, %rd3, %rd116;
$L__BB1_9:
	.pragma "nounroll";
	ld.global.f32 	%f375, [%rd125+-8192];
	ld.global.f32 	%f376, [%rd124+-8192];
	sub.f32 	%f377, %f376, %f375;
	abs.f32 	%f378, %f377;
	setp.lt.f32 	%p99, %f601, %f378;
	selp.f32 	%f379, %f378, %f601, %p99;
	ld.global.f32 	%f380, [%rd125+-7168];
	ld.global.f32 	%f381, [%rd124+-7168];
	sub.f32 	%f382, %f381, %f380;
	abs.f32 	%f383, %f382;
	setp.lt.f32 	%p100, %f379, %f383;
	selp.f32 	%f384, %f383, %f379, %p100;
	ld.global.f32 	%f385, [%rd125+-6144];
	ld.global.f32 	%f386, [%rd124+-6144];
	sub.f32 	%f387, %f386, %f385;
	abs.f32 	%f388, %f387;
	setp.lt.f32 	%p101, %f384, %f388;
	selp.f32 	%f389, %f388, %f384, %p101;
	ld.global.f32 	%f390, [%rd125+-5120];
	ld.global.f32 	%f391, [%rd124+-5120];
	sub.f32 	%f392, %f391, %f390;
	abs.f32 	%f393, %f392;
	setp.lt.f32 	%p102, %f389, %f393;
	selp.f32 	%f394, %f393, %f389, %p102;
	ld.global.f32 	%f395, [%rd125+-4096];
	ld.global.f32 	%f396, [%rd124+-4096];
	sub.f32 	%f397, %f396, %f395;
	abs.f32 	%f398, %f397;
	setp.lt.f32 	%p103, %f394, %f398;
	selp.f32 	%f399, %f398, %f394, %p103;
	ld.global.f32 	%f400, [%rd125+-3072];
	ld.global.f32 	%f401, [%rd124+-3072];
	sub.f32 	%f402, %f401, %f400;
	abs.f32 	%f403, %f402;
	setp.lt.f32 	%p104, %f399, %f403;
	selp.f32 	%f404, %f403, %f399, %p104;
	ld.global.f32 	%f405, [%rd125+-2048];
	ld.global.f32 	%f406, [%rd124+-2048];
	sub.f32 	%f407, %f406, %f405;
	abs.f32 	%f408, %f407;
	setp.lt.f32 	%p105, %f404, %f408;
	selp.f32 	%f409, %f408, %f404, %p105;
	ld.global.f32 	%f410, [%rd125+-1024];
	ld.global.f32 	%f411, [%rd124+-1024];
	sub.f32 	%f412, %f411, %f410;
	abs.f32 	%f413, %f412;
	setp.lt.f32 	%p106, %f409, %f413;
	selp.f32 	%f414, %f413, %f409, %p106;
	ld.global.f32 	%f415, [%rd125];
	ld.global.f32 	%f416, [%rd124];
	sub.f32 	%f417, %f416, %f415;
	abs.f32 	%f418, %f417;
	setp.lt.f32 	%p107, %f414, %f418;
	selp.f32 	%f419, %f418, %f414, %p107;
	ld.global.f32 	%f420, [%rd125+1024];
	ld.global.f32 	%f421, [%rd124+1024];
	sub.f32 	%f422, %f421, %f420;
	abs.f32 	%f423, %f422;
	setp.lt.f32 	%p108, %f419, %f423;
	selp.f32 	%f424, %f423, %f419, %p108;
	ld.global.f32 	%f425, [%rd125+2048];
	ld.global.f32 	%f426, [%rd124+2048];
	sub.f32 	%f427, %f426, %f425;
	abs.f32 	%f428, %f427;
	setp.lt.f32 	%p109, %f424, %f428;
	selp.f32 	%f429, %f428, %f424, %p109;
	ld.global.f32 	%f430, [%rd125+3072];
	ld.global.f32 	%f431, [%rd124+3072];
	sub.f32 	%f432, %f431, %f430;
	abs.f32 	%f433, %f432;
	setp.lt.f32 	%p110, %f429, %f433;
	selp.f32 	%f434, %f433, %f429, %p110;
	ld.global.f32 	%f435, [%rd125+4096];
	ld.global.f32 	%f436, [%rd124+4096];
	sub.f32 	%f437, %f436, %f435;
	abs.f32 	%f438, %f437;
	setp.lt.f32 	%p111, %f434, %f438;
	selp.f32 	%f439, %f438, %f434, %p111;
	ld.global.f32 	%f440, [%rd125+5120];
	ld.global.f32 	%f441, [%rd124+5120];
	sub.f32 	%f442, %f441, %f440;
	abs.f32 	%f443, %f442;
	setp.lt.f32 	%p112, %f439, %f443;
	selp.f32 	%f444, %f443, %f439, %p112;
	ld.global.f32 	%f445, [%rd125+6144];
	ld.global.f32 	%f446, [%rd124+6144];
	sub.f32 	%f447, %f446, %f445;
	abs.f32 	%f448, %f447;
	setp.lt.f32 	%p113, %f444, %f448;
	selp.f32 	%f449, %f448, %f444, %p113;
	ld.global.f32 	%f450, [%rd125+7168];
	ld.global.f32 	%f451, [%rd124+7168];
	sub.f32 	%f452, %f451, %f450;
	abs.f32 	%f453, %f452;
	setp.lt.f32 	%p114, %f449, %f453;
	selp.f32 	%f601, %f453, %f449, %p114;
	add.s32 	%r206, %r206, 4096;
	add.s32 	%r204, %r204, 16;
	add.s64 	%rd125, %rd125, 16384;
	add.s64 	%rd124, %rd124, 16384;
	setp.ne.s32 	%p115, %r204, 0;
	@%p115 bra 	$L__BB1_9;
$L__BB1_10:
	setp.eq.s32 	%p116, %r5, 0;
	@%p116 bra 	$L__BB1_19;
	and.b32  	%r12, %r4, 7;
	setp.lt.u32 	%p117, %r5, 8;
	@%p117 bra 	$L__BB1_13;
	mul.wide.u32 	%rd117, %r206, 4;
	add.s64 	%rd118, %rd2, %rd117;
	add.s64 	%rd119, %rd3, %rd117;
	ld.global.f32 	%f455, [%rd118];
	ld.global.f32 	%f456, [%rd119];
	sub.f32 	%f457, %f456, %f455;
	abs.f32 	%f458, %f457;
	setp.lt.f32 	%p118, %f601, %f458;
	selp.f32 	%f459, %f458, %f601, %p118;
	ld.global.f32 	%f460, [%rd118+1024];
	ld.global.f32 	%f461, [%rd119+1024];
	sub.f32 	%f462, %f461, %f460;
	abs.f32 	%f463, %f462;
	setp.lt.f32 	%p119, %f459, %f463;
	selp.f32 	%f464, %f463, %f459, %p119;
	ld.global.f32 	%f465, [%rd118+2048];
	ld.global.f32 	%f466, [%rd119+2048];
	sub.f32 	%f467, %f466, %f465;
	abs.f32 	%f468, %f467;
	setp.lt.f32 	%p120, %f464, %f468;
	selp.f32 	%f469, %f468, %f464, %p120;
	ld.global.f32 	%f470, [%rd118+3072];
	ld.global.f32 	%f471, [%rd119+3072];
	sub.f32 	%f472, %f471, %f470;
	abs.f32 	%f473, %f472;
	setp.lt.f32 	%p121, %f469, %f473;
	selp.f32 	%f474, %f473, %f469, %p121;
	ld.global.f32 	%f475, [%rd118+4096];
	ld.global.f32 	%f476, [%rd119+4096];
	sub.f32 	%f477, %f476, %f475;
	abs.f32 	%f478, %f477;
	setp.lt.f32 	%p122, %f474, %f478;
	selp.f32 	%f479, %f478, %f474, %p122;
	ld.global.f32 	%f480, [%rd118+5120];
	ld.global.f32 	%f481, [%rd119+5120];
	sub.f32 	%f482, %f481, %f480;
	abs.f32 	%f483, %f482;
	setp.lt.f32 	%p123, %f479, %f483;
	selp.f32 	%f484, %f483, %f479, %p123;
	ld.global.f32 	%f485, [%rd118+6144];
	ld.global.f32 	%f486, [%rd119+6144];
	sub.f32 	%f487, %f486, %f485;
	abs.f32 	%f488, %f487;
	setp.lt.f32 	%p124, %f484, %f488;
	selp.f32 	%f489, %f488, %f484, %p124;
	ld.global.f32 	%f490, [%rd118+7168];
	ld.global.f32 	%f491, [%rd119+7168];
	sub.f32 	%f492, %f491, %f490;
	abs.f32 	%f493, %f492;
	setp.lt.f32 	%p125, %f489, %f493;
	selp.f32 	%f601, %f493, %f489, %p125;
	add.s32 	%r206, %r206, 2048;
$L__BB1_13:
	setp.eq.s32 	%p126, %r12, 0;
	@%p126 bra 	$L__BB1_19;
	and.b32  	%r15, %r4, 3;
	setp.lt.u32 	%p127, %r12, 4;
	@%p127 bra 	$L__BB1_16;
	mul.wide.u32 	%rd120, %r206, 4;
	add.s64 	%rd121, %rd2, %rd120;
	add.s64 	%rd122, %rd3, %rd120;
	ld.global.f32 	%f495, [%rd121];
	ld.global.f32 	%f496, [%rd122];
	sub.f32 	%f497, %f496, %f495;
	abs.f32 	%f498, %f497;
	setp.lt.f32 	%p128, %f601, %f498;
	selp.f32 	%f499, %f498, %f601, %p128;
	ld.global.f32 	%f500, [%rd121+1024];
	ld.global.f32 	%f501, [%rd122+1024];
	sub.f32 	%f502, %f501, %f500;
	abs.f32 	%f503, %f502;
	setp.lt.f32 	%p129, %f499, %f503;
	selp.f32 	%f504, %f503, %f499, %p129;
	ld.global.f32 	%f505, [%rd121+2048];
	ld.global.f32 	%f506, [%rd122+2048];
	sub.f32 	%f507, %f506, %f505;
	abs.f32 	%f508, %f507;
	setp.lt.f32 	%p130, %f504, %f508;
	selp.f32 	%f509, %f508, %f504, %p130;
	ld.global.f32 	%f510, [%rd121+3072];
	ld.global.f32 	%f511, [%rd122+3072];
	sub.f32 	%f512, %f511, %f510;
	abs.f32 	%f513, %f512;
	setp.lt.f32 	%p131, %f509, %f513;
	selp.f32 	%f601, %f513, %f509, %p131;
	add.s32 	%r206, %r206, 1024;
$L__BB1_16:
	setp.eq.s32 	%p132, %r15, 0;
	@%p132 bra 	$L__BB1_19;
	mul.wide.u32 	%rd123, %r206, 4;
	add.s64 	%rd127, %rd3, %rd123;
	add.s64 	%rd126, %rd2, %rd123;
	neg.s32 	%r209, %r15;
$L__BB1_18:
	.pragma "nounroll";
	ld.global.f32 	%f514, [%rd126];
	ld.global.f32 	%f515, [%rd127];
	sub.f32 	%f516, %f515, %f514;
	abs.f32 	%f517, %f516;
	setp.lt.f32 	%p133, %f601, %f517;
	selp.f32 	%f601, %f517, %f601, %p133;
	add.s64 	%rd127, %rd127, 1024;
	add.s64 	%rd126, %rd126, 1024;
	add.s32 	%r209, %r209, 1;
	setp.ne.s32 	%p134, %r209, 0;
	@%p134 bra 	$L__BB1_18;
$L__BB1_19:
	setp.lt.u32 	%p135, %r51, 256;
	@%p135 bra 	$L__BB1_24;
	// begin inline asm
	mov.u32 %r171, %laneid;
	// end inline asm
	mov.b32 	%r173, %f601;
	mov.b32 	%r174, 1;
	mov.b32 	%r195, 31;
	mov.b32 	%r196, -1;
	// begin inline asm
	shfl.sync.down.b32 %r172, %r173, %r174, %r195, %r196;
	// end inline asm
	mov.b32 	%f565, %r172;
	setp.gt.s32 	%p163, %r171, 30;
	setp.lt.f32 	%p164, %f601, %f565;
	selp.f32 	%f566, %f565, %f601, %p164;
	selp.f32 	%f567, %f601, %f566, %p163;
	mov.b32 	%r178, %f567;
	mov.b32 	%r179, 2;
	// begin inline asm
	shfl.sync.down.b32 %r177, %r178, %r179, %r195, %r196;
	// end inline asm
	mov.b32 	%f568, %r177;
	setp.gt.s32 	%p165, %r171, 29;
	setp.lt.f32 	%p166, %f567, %f568;
	selp.f32 	%f569, %f568, %f567, %p166;
	selp.f32 	%f570, %f567, %f569, %p165;
	mov.b32 	%r183, %f570;
	mov.b32 	%r184, 4;
	// begin inline asm
	shfl.sync.down.b32 %r182, %r183, %r184, %r195, %r196;
	// end inline asm
	mov.b32 	%f571, %r182;
	setp.gt.s32 	%p167, %r171, 27;
	setp.lt.f32 	%p168, %f570, %f571;
	selp.f32 	%f572, %f571, %f570, %p168;
	selp.f32 	%f573, %f570, %f572, %p167;
	mov.b32 	%r188, %f573;
	mov.b32 	%r189, 8;
	// begin inline asm
	shfl.sync.down.b32 %r187, %r188, %r189, %r195, %r196;
	// end inline asm
	mov.b32 	%f574, %r187;
	setp.gt.s32 	%p169, %r171, 23;
	setp.lt.f32 	%p170, %f573, %f574;
	selp.f32 	%f575, %f574, %f573, %p170;
	selp.f32 	%f576, %f573, %f575, %p169;
	mov.b32 	%r193, %f576;
	mov.b32 	%r194, 16;
	// begin inline asm
	shfl.sync.down.b32 %r192, %r193, %r194, %r195, %r196;
	// end inline asm
	mov.b32 	%f577, %r192;
	setp.gt.s32 	%p171, %r171, 15;
	setp.lt.f32 	%p172, %f576, %f577;
	selp.f32 	%f16, %f577, %f576, %p172;
	selp.f32 	%f613, %f576, %f16, %p171;
	setp.ne.s32 	%p173, %r171, 0;
	@%p173 bra 	$L__BB1_22;
	shr.u32 	%r197, %r1, 3;
	and.b32  	%r198, %r197, 124;
	mov.u32 	%r199, _ZZN3cub18CUB_300001_SM_10006detail6reduce28DeviceReduceSingleTileKernelINS2_10policy_hubIfjN4cuda3__47maximumIfEEE10Policy1000EN6thrust24THRUST_300001_SM_1000_NS18transform_iteratorINSC_12zip_functionI8abs_diffIfEEENSC_12zip_iteratorINS5_3std3__45tupleIJNSC_6detail15normal_iteratorINSC_10device_ptrIfEEEESQ_EEEEENSC_11use_defaultEST_EEPfjS8_ffNSK_10__identityEEEvT0_T1_T2_T3_T4_T6_E12temp_storage;
	add.s32 	%r200, %r199, %r198;
	st.shared.f32 	[%r200+8], %f16;
$L__BB1_22:
	bar.sync 	0;
	setp.ne.s32 	%p174, %r1, 0;
	@%p174 bra 	$L__BB1_50;
	ld.shared.f32 	%f578, [_ZZN3cub18CUB_300001_SM_10006detail6reduce28DeviceReduceSingleTileKernelINS2_10policy_hubIfjN4cuda3__47maximumIfEEE10Policy1000EN6thrust24THRUST_300001_SM_1000_NS18transform_iteratorINSC_12zip_functionI8abs_diffIfEEENSC_12zip_iteratorINS5_3std3__45tupleIJNSC_6detail15normal_iteratorINSC_10device_ptrIfEEEESQ_EEEEENSC_11use_defaultEST_EEPfjS8_ffNSK_10__identityEEEvT0_T1_T2_T3_T4_T6_E12temp_storage+12];
	setp.lt.f32 	%p175, %f613, %f578;
	selp.f32 	%f579, %f578, %f613, %p175;
	ld.shared.f32 	%f580, [_ZZN3cub18CUB_300001_SM_10006detail6reduce28DeviceReduceSingleTileKernelINS2_10policy_hubIfjN4cuda3__47maximumIfEEE10Policy1000EN6thrust24THRUST_300001_SM_1000_NS18transform_iteratorINSC_12zip_functionI8abs_diffIfEEENSC_12zip_iteratorINS5_3std3__45tupleIJNSC_6detail15normal_iteratorINSC_10device_ptrIfEEEESQ_EEEEENSC_11use_defaultEST_EEPfjS8_ffNSK_10__identityEEEvT0_T1_T2_T3_T4_T6_E12temp_storage+16];
	setp.lt.f32 	%p176, %f579, %f580;
	selp.f32 	%f581, %f580, %f579, %p176;
	ld.shared.f32 	%f582, [_ZZN3cub18CUB_300001_SM_10006detail6reduce28DeviceReduceSingleTileKernelINS2_10policy_hubIfjN4cuda3__47maximumIfEEE10Policy1000EN6thrust24THRUST_300001_SM_1000_NS18transform_iteratorINSC_12zip_functionI8abs_diffIfEEENSC_12zip_iteratorINS5_3std3__45tupleIJNSC_6detail15normal_iteratorINSC_10device_ptrIfEEEESQ_EEEEENSC_11use_defaultEST_EEPfjS8_ffNSK_10__identityEEEvT0_T1_T2_T3_T4_T6_E12temp_storage+20];
	setp.lt.f32 	%p177, %f581, %f582;
	selp.f32 	%f583, %f582, %f581, %p177;
	ld.shared.f32 	%f584, [_ZZN3cub18CUB_300001_SM_10006detail6reduce28DeviceReduceSingleTileKernelINS2_10policy_hubIfjN4cuda3__47maximumIfEEE10Policy1000EN6thrust24THRUST_300001_SM_1000_NS18transform_iteratorINSC_12zip_functionI8abs_diffIfEEENSC_12zip_iteratorINS5_3std3__45tupleIJNSC_6detail15normal_iteratorINSC_10device_ptrIfEEEESQ_EEEEENSC_11use_defaultEST_EEPfjS8_ffNSK_10__identityEEEvT0_T1_T2_T3_T4_T6_E12temp_storage+24];
	setp.lt.f32 	%p178, %f583, %f584;
	selp.f32 	%f585, %f584, %f583, %p178;
	ld.shared.f32 	%f586, [_ZZN3cub18CUB_300001_SM_10006detail6reduce28DeviceReduceSingleTileKernelINS2_10policy_hubIfjN4cuda3__47maximumIfEEE10Policy1000EN6thrust24THRUST_300001_SM_1000_NS18transform_iteratorINSC_12zip_functionI8abs_diffIfEEENSC_12zip_iteratorINS5_3std3__45tupleIJNSC_6detail15normal_iteratorINSC_10device_ptrIfEEEESQ_EEEEENSC_11use_defaultEST_EEPfjS8_ffNSK_10__identityEEEvT0_T1_T2_T3_T4_T6_E12temp_storage+28];
	setp.lt.f32 	%p179, %f585, %f586;
	selp.f32 	%f587, %f586, %f585, %p179;
	ld.shared.f32 	%f588, [_ZZN3cub18CUB_300001_SM_10006detail6reduce28DeviceReduceSingleTileKernelINS2_10policy_hubIfjN4cuda3__47maximumIfEEE10Policy1000EN6thrust24THRUST_300001_SM_1000_NS18transform_iteratorINSC_12zip_functionI8abs_diffIfEEENSC_12zip_iteratorINS5_3std3__45tupleIJNSC_6detail15normal_iteratorINSC_10device_ptrIfEEEESQ_EEEEENSC_11use_defaultEST_EEPfjS8_ffNSK_10__identityEEEvT0_T1_T2_T3_T4_T6_E12temp_storage+32];
	setp.lt.f32 	%p180, %f587, %f588;
	selp.f32 	%f589, %f588, %f587, %p180;
	ld.shared.f32 	%f590, [_ZZN3cub18CUB_300001_SM_10006detail6reduce28DeviceReduceSingleTileKernelINS2_10policy_hubIfjN4cuda3__47maximumIfEEE10Policy1000EN6thrust24THRUST_300001_SM_1000_NS18transform_iteratorINSC_12zip_functionI8abs_diffIfEEENSC_12zip_iteratorINS5_3std3__45tupleIJNSC_6detail15normal_iteratorINSC_10device_ptrIfEEEESQ_EEEEENSC_11use_defaultEST_EEPfjS8_ffNSK_10__identityEEEvT0_T1_T2_T3_T4_T6_E12temp_storage+36];
	setp.lt.f32 	%p181, %f589, %f590;
	selp.f32 	%f613, %f590, %f589, %p181;
	bra.uni 	$L__BB1_50;
$L__BB1_24:
	// begin inline asm
	mov.u32 %r133, %laneid;
	// end inline asm
	and.b32  	%r159, %r1, 992;
	add.s32 	%r160, %r159, 32;
	setp.gt.u32 	%p136, %r160, %r51;
	not.b32 	%r161, %r159;
	add.s32 	%r162, %r51, %r161;
	selp.b32 	%r157, %r162, 31, %p136;
	mov.b32 	%r135, %f601;
	mov.b32 	%r136, 1;
	mov.b32 	%r158, -1;
	// begin inline asm
	shfl.sync.down.b32 %r134, %r135, %r136, %r157, %r158;
	// end inline asm
	mov.b32 	%f518, %r134;
	setp.lt.s32 	%p137, %r133, %r157;
	setp.lt.f32 	%p138, %f601, %f518;
	selp.f32 	%f519, %f518, %f601, %p138;
	selp.f32 	%f520, %f519, %f601, %p137;
	mov.b32 	%r140, %f520;
	mov.b32 	%r141, 2;
	// begin inline asm
	shfl.sync.down.b32 %r139, %r140, %r141, %r157, %r158;
	// end inline asm
	mov.b32 	%f521, %r139;
	add.s32 	%r163, %r133, 2;
	setp.gt.s32 	%p139, %r163, %r157;
	setp.lt.f32 	%p140, %f520, %f521;
	selp.f32 	%f522, %f521, %f520, %p140;
	selp.f32 	%f523, %f520, %f522, %p139;
	mov.b32 	%r145, %f523;
	mov.b32 	%r146, 4;
	// begin inline asm
	shfl.sync.down.b32 %r144, %r145, %r146, %r157, %r158;
	// end inline asm
	mov.b32 	%f524, %r144;
	add.s32 	%r164, %r133, 4;
	setp.gt.s32 	%p141, %r164, %r157;
	setp.lt.f32 	%p142, %f523, %f524;
	selp.f32 	%f525, %f524, %f523, %p142;
	selp.f32 	%f526, %f523, %f525, %p141;
	mov.b32 	%r150, %f526;
	mov.b32 	%r151, 8;
	// begin inline asm
	shfl.sync.down.b32 %r149, %r150, %r151, %r157, %r158;
	// end inline asm
	mov.b32 	%f527, %r149;
	add.s32 	%r165, %r133, 8;
	setp.gt.s32 	%p143, %r165, %r157;
	setp.lt.f32 	%p144, %f526, %f527;
	selp.f32 	%f528, %f527, %f526, %p144;
	selp.f32 	%f529, %f526, %f528, %p143;
	mov.b32 	%r155, %f529;
	mov.b32 	%r156, 16;
	// begin inline asm
	shfl.sync.down.b32 %r154, %r155, %r156, %r157, %r158;
	// end inline asm
	mov.b32 	%f530, %r154;
	add.s32 	%r166, %r133, 16;
	setp.gt.s32 	%p145, %r166, %r157;
	setp.lt.f32 	%p146, %f529, %f530;
	selp.f32 	%f531, %f530, %f529, %p146;
	selp.f32 	%f613, %f529, %f531, %p145;
	setp.ne.s32 	%p147, %r133, 0;
	@%p147 bra 	$L__BB1_26;
	shr.u32 	%r167, %r1, 3;
	and.b32  	%r168, %r167, 124;
	mov.u32 	%r169, _ZZN3cub18CUB_300001_SM_10006detail6reduce28DeviceReduceSingleTileKernelINS2_10policy_hubIfjN4cuda3__47maximumIfEEE10Policy1000EN6thrust24THRUST_300001_SM_1000_NS18transform_iteratorINSC_12zip_functionI8abs_diffIfEEENSC_12zip_iteratorINS5_3std3__45tupleIJNSC_6detail15normal_iteratorINSC_10device_ptrIfEEEESQ_EEEEENSC_11use_defaultEST_EEPfjS8_ffNSK_10__identityEEEvT0_T1_T2_T3_T4_T6_E12temp_storage;
	add.s32 	%r170, %r169, %r168;
	st.shared.f32 	[%r170+8], %f613;
$L__BB1_26:
	bar.sync 	0;
	setp.ne.s32 	%p148, %r1, 0;
	@%p148 bra 	$L__BB1_50;
	setp.gt.u32 	%p149, %r51, 32;
	ld.shared.f32 	%f532, [_ZZN3cub18CUB_300001_SM_10006detail6reduce28DeviceReduceSingleTileKernelINS2_10policy_hubIfjN4cuda3__47maximumIfEEE10Policy1000EN6thrust24THRUST_300001_SM_1000_NS18transform_iteratorINSC_12zip_functionI8abs_diffIfEEENSC_12zip_iteratorINS5_3std3__45tupleIJNSC_6detail15normal_iteratorINSC_10device_ptrIfEEEESQ_EEEEENSC_11use_defaultEST_EEPfjS8_ffNSK_10__identityEEEvT0_T1_T2_T3_T4_T6_E12temp_storage+12];
	setp.lt.f32 	%p150, %f613, %f532;
	selp.f32 	%f534, %f532, %f613, %p150;
	selp.f32 	%f535, %f534, %f613, %p149;
	setp.gt.u32 	%p151, %r51, 64;
	ld.shared.f32 	%f537, [_ZZN3cub18CUB_300001_SM_10006detail6reduce28DeviceReduceSingleTileKernelINS2_10policy_hubIfjN4cuda3__47maximumIfEEE10Policy1000EN6thrust24THRUST_300001_SM_1000_NS18transform_iteratorINSC_12zip_functionI8abs_diffIfEEENSC_12zip_iteratorINS5_3std3__45tupleIJNSC_6detail15normal_iteratorINSC_10device_ptrIfEEEESQ_EEEEENSC_11use_defaultEST_EEPfjS8_ffNSK_10__identityEEEvT0_T1_T2_T3_T4_T6_E12temp_storage+16];
	setp.lt.f32 	%p152, %f535, %f537;
	selp.f32 	%f539, %f537, %f535, %p152;
	selp.f32 	%f540, %f539, %f535, %p151;
	setp.gt.u32 	%p153, %r51, 96;
	ld.shared.f32 	%f542, [_ZZN3cub18CUB_300001_SM_10006detail6reduce28DeviceReduceSingleTileKernelINS2_10policy_hubIfjN4cuda3__47maximumIfEEE10Policy1000EN6thrust24THRUST_300001_SM_1000_NS18transform_iteratorINSC_12zip_functionI8abs_diffIfEEENSC_12zip_iteratorINS5_3std3__45tupleIJNSC_6detail15normal_iteratorINSC_10device_ptrIfEEEESQ_EEEEENSC_11use_defaultEST_EEPfjS8_ffNSK_10__identityEEEvT0_T1_T2_T3_T4_T6_E12temp_storage+20];
	setp.lt.f32 	%p154, %f540, %f542;
	selp.f32 	%f544, %f542, %f540, %p154;
	selp.f32 	%f545, %f544, %f540, %p153;
	setp.gt.u32 	%p155, %r51, 128;
	ld.shared.f32 	%f547, [_ZZN3cub18CUB_300001_SM_10006detail6reduce28DeviceReduceSingleTileKernelINS2_10policy_hubIfjN4cuda3__47maximumIfEEE10Policy1000EN6thrust24THRUST_300001_SM_1000_NS18transform_iteratorINSC_12zip_functionI8abs_diffIfEEENSC_12zip_iteratorINS5_3std3__45tupleIJNSC_6detail15normal_iteratorINSC_10device_ptrIfEEEESQ_EEEEENSC_11use_defaultEST_EEPfjS8_ffNSK_10__identityEEEvT0_T1_T2_T3_T4_T6_E12temp_storage+24];
	setp.lt.f32 	%p156, %f545, %f547;
	selp.f32 	%f549, %f547, %f545, %p156;
	selp.f32 	%f550, %f549, %f545, %p155;
	setp.gt.u32 	%p157, %r51, 160;
	ld.shared.f32 	%f552, [_ZZN3cub18CUB_300001_SM_10006detail6reduce28DeviceReduceSingleTileKernelINS2_10policy_hubIfjN4cuda3__47maximumIfEEE10Policy1000EN6thrust24THRUST_300001_SM_1000_NS18transform_iteratorINSC_12zip_functionI8abs_diffIfEEENSC_12zip_iteratorINS5_3std3__45tupleIJNSC_6detail15normal_iteratorINSC_10device_ptrIfEEEESQ_EEEEENSC_11use_defaultEST_EEPfjS8_ffNSK_10__identityEEEvT0_T1_T2_T3_T4_T6_E12temp_storage+28];
	setp.lt.f32 	%p158, %f550, %f552;
	selp.f32 	%f554, %f552, %f550, %p158;
	selp.f32 	%f555, %f554, %f550, %p157;
	setp.gt.u32 	%p159, %r51, 192;
	ld.shared.f32 	%f557, [_ZZN3cub18CUB_300001_SM_10006detail6reduce28DeviceReduceSingleTileKernelINS2_10policy_hubIfjN4cuda3__47maximumIfEEE10Policy1000EN6thrust24THRUST_300001_SM_1000_NS18transform_iteratorINSC_12zip_functionI8abs_diffIfEEENSC_12zip_iteratorINS5_3std3__45tupleIJNSC_6detail15normal_iteratorINSC_10device_ptrIfEEEESQ_EEEEENSC_11use_defaultEST_EEPfjS8_ffNSK_10__identityEEEvT0_T1_T2_T3_T4_T6_E12temp_storage+32];
	setp.lt.f32 	%p160, %f555, %f557;
	selp.f32 	%f559, %f557, %f555, %p160;
	selp.f32 	%f560, %f559, %f555, %p159;
	setp.gt.u32 	%p161, %r51, 224;
	ld.shared.f32 	%f562, [_ZZN3cub18CUB_300001_SM_10006detail6reduce28DeviceReduceSingleTileKernelINS2_10policy_hubIfjN4cuda3__47maximumIfEEE10Policy1000EN6thrust24THRUST_300001_SM_1000_NS18transform_iteratorINSC_12zip_functionI8abs_diffIfEEENSC_12zip_iteratorINS5_3std3__45tupleIJNSC_6detail15normal_iteratorINSC_10device_ptrIfEEEESQ_EEEEENSC_11use_defaultEST_EEPfjS8_ffNSK_10__identityEEEvT0_T1_T2_T3_T4_T6_E12temp_storage+36];
	setp.lt.f32 	%p162, %f560, %f562;
	selp.f32 	%f564, %f562, %f560, %p162;
	selp.f32 	%f613, %f564, %f560, %p161;
	bra.uni 	$L__BB1_50;
$L__BB1_28:
	mov.u32 	%r21, %tid.x;
	mul.wide.u32 	%rd21, %r21, 4;
	add.s64 	%rd16, %rd2, %rd21;
	add.s64 	%rd17, %rd3, %rd21;
	ld.global.f32 	%f43, [%rd16];
	ld.global.f32 	%f44, [%rd17];
	sub.f32 	%f45, %f44, %f43;
	abs.f32 	%f46, %f45;
	ld.global.f32 	%f47, [%rd16+1024];
	ld.global.f32 	%f48, [%rd17+1024];
	sub.f32 	%f49, %f48, %f47;
	abs.f32 	%f50, %f49;
	ld.global.f32 	%f51, [%rd16+2048];
	ld.global.f32 	%f52, [%rd17+2048];
	sub.f32 	%f53, %f52, %f51;
	abs.f32 	%f54, %f53;
	ld.global.f32 	%f55, [%rd16+3072];
	ld.global.f32 	%f56, [%rd17+3072];
	sub.f32 	%f57, %f56, %f55;
	abs.f32 	%f58, %f57;
	ld.global.f32 	%f59, [%rd16+4096];
	ld.global.f32 	%f60, [%rd17+4096];
	sub.f32 	%f61, %f60, %f59;
	abs.f32 	%f62, %f61;
	ld.global.f32 	%f63, [%rd16+5120];
	ld.global.f32 	%f64, [%rd17+5120];
	sub.f32 	%f65, %f64, %f63;
	abs.f32 	%f66, %f65;
	ld.global.f32 	%f67, [%rd16+6144];
	ld.global.f32 	%f68, [%rd17+6144];
	sub.f32 	%f69, %f68, %f67;
	abs.f32 	%f70, %f69;
	ld.global.f32 	%f71, [%rd16+7168];
	ld.global.f32 	%f72, [%rd17+7168];
	sub.f32 	%f73, %f72, %f71;
	abs.f32 	%f74, %f73;
	ld.global.f32 	%f75, [%rd16+8192];
	ld.global.f32 	%f76, [%rd17+8192];
	sub.f32 	%f77, %f76, %f75;
	abs.f32 	%f78, %f77;
	ld.global.f32 	%f79, [%rd16+9216];
	ld.global.f32 	%f80, [%rd17+9216];
	sub.f32 	%f81, %f80, %f79;
	abs.f32 	%f82, %f81;
	ld.global.f32 	%f83, [%rd16+10240];
	ld.global.f32 	%f84, [%rd17+10240];
	sub.f32 	%f85, %f84, %f83;
	abs.f32 	%f86, %f85;
	ld.global.f32 	%f87, [%rd16+11264];
	ld.global.f32 	%f88, [%rd17+11264];
	sub.f32 	%f89, %f88, %f87;
	abs.f32 	%f90, %f89;
	ld.global.f32 	%f91, [%rd16+12288];
	ld.global.f32 	%f92, [%rd17+12288];
	sub.f32 	%f93, %f92, %f91;
	abs.f32 	%f94, %f93;
	ld.global.f32 	%f95, [%rd16+13312];
	ld.global.f32 	%f96, [%rd17+13312];
	sub.f32 	%f97, %f96, %f95;
	abs.f32 	%f98, %f97;
	ld.global.f32 	%f99, [%rd16+14336];
	ld.global.f32 	%f100, [%rd17+14336];
	sub.f32 	%f101, %f100, %f99;
	abs.f32 	%f102, %f101;
	ld.global.f32 	%f103, [%rd16+15360];
	ld.global.f32 	%f104, [%rd17+15360];
	sub.f32 	%f105, %f104, %f103;
	abs.f32 	%f106, %f105;
	setp.lt.f32 	%p3, %f46, %f50;
	selp.f32 	%f107, %f50, %f46, %p3;
	setp.lt.f32 	%p4, %f54, %f58;
	selp.f32 	%f108, %f58, %f54, %p4;
	setp.lt.f32 	%p5, %f62, %f66;
	selp.f32 	%f109, %f66, %f62, %p5;
	setp.lt.f32 	%p6, %f70, %f74;
	selp.f32 	%f110, %f74, %f70, %p6;
	setp.lt.f32 	%p7, %f78, %f82;
	selp.f32 	%f111, %f82, %f78, %p7;
	setp.lt.f32 	%p8, %f86, %f90;
	selp.f32 	%f112, %f90, %f86, %p8;
	setp.lt.f32 	%p9, %f94, %f98;
	selp.f32 	%f113, %f98, %f94, %p9;
	setp.lt.f32 	%p10, %f102, %f106;
	selp.f32 	%f114, %f106, %f102, %p10;
	setp.lt.f32 	%p11, %f107, %f108;
	selp.f32 	%f115, %f108, %f107, %p11;
	setp.lt.f32 	%p12, %f109, %f110;
	selp.f32 	%f116, %f110, %f109, %p12;
	setp.lt.f32 	%p13, %f111, %f112;
	selp.f32 	%f117, %f112, %f111, %p13;
	setp.lt.f32 	%p14, %f113, %f114;
	selp.f32 	%f118, %f114, %f113, %p14;
	setp.lt.f32 	%p15, %f115, %f116;
	selp.f32 	%f119, %f116, %f115, %p15;
	setp.lt.f32 	%p16, %f117, %f118;
	selp.f32 	%f120, %f118, %f117, %p16;
	setp.lt.f32 	%p17, %f119, %f120;
	selp.f32 	%f612, %f120, %f119, %p17;
	add.s32 	%r22, %r51, -4096;
	setp.lt.u32 	%p18, %r22, 4096;
	mov.b32 	%r211, 4096;
	@%p18 bra 	$L__BB1_32;
	mov.b32 	%r211, 4096;
$L__BB1_30:
	mul.wide.u32 	%rd22, %r211, 4;
	add.s64 	%rd23, %rd16, %rd22;
	add.s64 	%rd24, %rd17, %rd22;
	ld.global.f32 	%f121, [%rd23];
	ld.global.f32 	%f122, [%rd24];
	sub.f32 	%f123, %f122, %f121;
	abs.f32 	%f124, %f123;
	ld.global.f32 	%f125, [%rd23+1024];
	ld.global.f32 	%f126, [%rd24+1024];
	sub.f32 	%f127, %f126, %f125;
	abs.f32 	%f128, %f127;
	ld.global.f32 	%f129, [%rd23+2048];
	ld.global.f32 	%f130, [%rd24+2048];
	sub.f32 	%f131, %f130, %f129;
	abs.f32 	%f132, %f131;
	ld.global.f32 	%f133, [%rd23+3072];
	ld.global.f32 	%f134, [%rd24+3072];
	sub.f32 	%f135, %f134, %f133;
	abs.f32 	%f136, %f135;
	ld.global.f32 	%f137, [%rd23+4096];
	ld.global.f32 	%f138, [%rd24+4096];
	sub.f32 	%f139, %f138, %f137;
	abs.f32 	%f140, %f139;
	ld.global.f32 	%f141, [%rd23+5120];
	ld.global.f32 	%f142, [%rd24+5120];
	sub.f32 	%f143, %f142, %f141;
	abs.f32 	%f144, %f143;
	ld.global.f32 	%f145, [%rd23+6144];
	ld.global.f32 	%f146, [%rd24+6144];
	sub.f32 	%f147, %f146, %f145;
	abs.f32 	%f148, %f147;
	ld.global.f32 	%f149, [%rd23+7168];
	ld.global.f32 	%f150, [%rd24+7168];
	sub.f32 	%f151, %f150, %f149;
	abs.f32 	%f152, %f151;
	ld.global.f32 	%f153, [%rd23+8192];
	ld.global.f32 	%f154, [%rd24+8192];
	sub.f32 	%f155, %f154, %f153;
	abs.f32 	%f156, %f155;
	ld.global.f32 	%f157, [%rd23+9216];
	ld.global.f32 	%f158, [%rd24+9216];
	sub.f32 	%f159, %f158, %f157;
	abs.f32 	%f160, %f159;
	ld.global.f32 	%f161, [%rd23+10240];
	ld.global.f32 	%f162, [%rd24+10240];
	sub.f32 	%f163, %f162, %f161;
	abs.f32 	%f164, %f163;
	ld.global.f32 	%f165, [%rd23+11264];
	ld.global.f32 	%f166, [%rd24+11264];
	sub.f32 	%f167, %f166, %f165;
	abs.f32 	%f168, %f167;
	ld.global.f32 	%f169, [%rd23+12288];
	ld.global.f32 	%f170, [%rd24+12288];
	sub.f32 	%f171, %f170, %f169;
	abs.f32 	%f172, %f171;
	ld.global.f32 	%f173, [%rd23+13312];
	ld.global.f32 	%f174, [%rd24+13312];
	sub.f32 	%f175, %f174, %f173;
	abs.f32 	%f176, %f175;
	ld.global.f32 	%f177, [%rd23+14336];
	ld.global.f32 	%f178, [%rd24+14336];
	sub.f32 	%f179, %f178, %f177;
	abs.f32 	%f180, %f179;
	ld.global.f32 	%f181, [%rd23+15360];
	ld.global.f32 	%f182, [%rd24+15360];
	sub.f32 	%f183, %f182, %f181;
	abs.f32 	%f184, %f183;
	setp.lt.f32 	%p19, %f612, %f124;
	selp.f32 	%f185, %f124, %f612, %p19;
	setp.lt.f32 	%p20, %f128, %f132;
	selp.f32 	%f186, %f132, %f128, %p20;
	setp.lt.f32 	%p21, %f136, %f140;
	selp.f32 	%f187, %f140, %f136, %p21;
	setp.lt.f32 	%p22, %f144, %f148;
	selp.f32 	%f188, %f148, %f144, %p22;
	setp.lt.f32 	%p23, %f152, %f156;
	selp.f32 	%f189, %f156, %f152, %p23;
	setp.lt.f32 	%p24, %f160, %f164;
	selp.f32 	%f190, %f164, %f160, %p24;
	setp.lt.f32 	%p25, %f168, %f172;
	selp.f32 	%f191, %f172, %f168, %p25;
	setp.lt.f32 	%p26, %f176, %f180;
	selp.f32 	%f192, %f180, %f176, %p26;
	setp.lt.f32 	%p27, %f185, %f186;
	selp.f32 	%f193, %f186, %f185, %p27;
	setp.lt.f32 	%p28, %f187, %f188;
	selp.f32 	%f194, %f188, %f187, %p28;
	setp.lt.f32 	%p29, %f189, %f190;
	selp.f32 	%f195, %f190, %f189, %p29;
	setp.lt.f32 	%p30, %f191, %f192;
	selp.f32 	%f196, %f192, %f191, %p30;
	setp.lt.f32 	%p31, %f193, %f194;
	selp.f32 	%f197, %f194, %f193, %p31;
	setp.lt.f32 	%p32, %f195, %f196;
	selp.f32 	%f198, %f196, %f195, %p32;
	setp.lt.f32 	%p33, %f197, %f198;
	selp.f32 	%f199, %f198, %f197, %p33;
	setp.lt.f32 	%p34, %f199, %f184;
	selp.f32 	%f612, %f184, %f199, %p34;
	sub.s32 	%r64, %r51, %r211;
	setp.lt.u32 	%p35, %r64, 4096;
	@%p35 bra 	$L__BB1_46;
	add.s32 	%r211, %r211, 4096;
	setp.le.u32 	%p36, %r211, %r22;
	@%p36 bra 	$L__BB1_30;
$L__BB1_32:
	setp.le.u32 	%p37, %r51, %r211;
	sub.s32 	%r65, %r51, %r211;
	setp.ge.s32 	%p38, %r21, %r65;
	or.pred  	%p39, %p37, %p38;
	@%p39 bra 	$L__BB1_46;
	not.b32 	%r67, %r21;
	add.s32 	%r68, %r51, %r67;
	sub.s32 	%r69, %r68, %r211;
	shr.u32 	%r70, %r69, 8;
	add.s32 	%r26, %r70, 1;
	and.b32  	%r27, %r26, 15;
	setp.lt.u32 	%p40, %r69, 3840;
	mov.u32 	%r216, %r21;
	@%p40 bra 	$L__BB1_37;
	or.b32  	%r214, %r21, 2048;
	add.s32 	%r213, %r21, %r211;
	and.b32  	%r71, %r26, 33554416;
	neg.s32 	%r212, %r71;
$L__BB1_35:
	.pragma "nounroll";
	mul.wide.u32 	%rd25, %r213, 4;
	add.s64 	%rd26, %rd2, %rd25;
	add.s64 	%rd27, %rd3, %rd25;
	ld.global.f32 	%f201, [%rd26];
	ld.global.f32 	%f202, [%rd27];
	sub.f32 	%f203, %f202, %f201;
	abs.f32 	%f204, %f203;
	setp.lt.f32 	%p41, %f612, %f204;
	selp.f32 	%f205, %f204, %f612, %p41;
	add.s32 	%r72, %r213, 256;
	mul.wide.u32 	%rd28, %r72, 4;
	add.s64 	%rd29, %rd2, %rd28;
	add.s64 	%rd30, %rd3, %rd28;
	ld.global.f32 	%f206, [%rd29];
	ld.global.f32 	%f207, [%rd30];
	sub.f32 	%f208, %f207, %f206;
	abs.f32 	%f209, %f208;
	setp.lt.f32 	%p42, %f205, %f209;
	selp.f32 	%f210, %f209, %f205, %p42;
	add.s32 	%r73, %r213, 512;
	mul.wide.u32 	%rd31, %r73, 4;
	add.s64 	%rd32, %rd2, %rd31;
	add.s64 	%rd33, %rd3, %rd31;
	ld.global.f32 	%f211, [%rd32];
	ld.global.f32 	%f212, [%rd33];
	sub.f32 	%f213, %f212, %f211;
	abs.f32 	%f214, %f213;
	setp.lt.f32 	%p43, %f210, %f214;
	selp.f32 	%f215, %f214, %f210, %p43;
	add.s32 	%r74, %r213, 768;
	mul.wide.u32 	%rd34, %r74, 4;
	add.s64 	%rd35, %rd2, %rd34;
	add.s64 	%rd36, %rd3, %rd34;
	ld.global.f32 	%f216, [%rd35];
	ld.global.f32 	%f217, [%rd36];
	sub.f32 	%f218, %f217, %f216;
	abs.f32 	%f219, %f218;
	setp.lt.f32 	%p44, %f215, %f219;
	selp.f32 	%f220, %f219, %f215, %p44;
	add.s32 	%r75, %r213, 1024;
	mul.wide.u32 	%rd37, %r75, 4;
	add.s64 	%rd38, %rd2, %rd37;
	add.s64 	%rd39, %rd3, %rd37;
	ld.global.f32 	%f221, [%rd38];
	ld.global.f32 	%f222, [%rd39];
	sub.f32 	%f223, %f222, %f221;
	abs.f32 	%f224, %f223;
	setp.lt.f32 	%p45, %f220, %f224;
	selp.f32 	%f225, %f224, %f220, %p45;
	add.s32 	%r76, %r213, 1280;
	mul.wide.u32 	%rd40, %r76, 4;
	add.s64 	%rd41, %rd2, %rd40;
	add.s64 	%rd42, %rd3, %rd40;
	ld.global.f32 	%f226, [%rd41];
	ld.global.f32 	%f227, [%rd42];
	sub.f32 	%f228, %f227, %f226;
	abs.f32 	%f229, %f228;
	setp.lt.f32 	%p46, %f225, %f229;
	selp.f32 	%f230, %f229, %f225, %p46;
	add.s32 	%r77, %r213, 1536;
	mul.wide.u32 	%rd43, %r77, 4;
	add.s64 	%rd44, %rd2, %rd43;
	add.s64 	%rd45, %rd3, %rd43;
	ld.global.f32 	%f231, [%rd44];
	ld.global.f32 	%f232, [%rd45];
	sub.f32 	%f233, %f232, %f231;
	abs.f32 	%f234, %f233;
	setp.lt.f32 	%p47, %f230, %f234;
	selp.f32 	%f235, %f234, %f230, %p47;
	add.s32 	%r78, %r213, 1792;
	mul.wide.u32 	%rd46, %r78, 4;
	add.s64 	%rd47, %rd2, %rd46;
	add.s64 	%rd48, %rd3, %rd46;
	ld.global.f32 	%f236, [%rd47];
	ld.global.f32 	%f237, [%rd48];
	sub.f32 	%f238, %f237, %f236;
	abs.f32 	%f239, %f238;
	setp.lt.f32 	%p48, %f235, %f239;
	selp.f32 	%f240, %f239, %f235, %p48;
	add.s32 	%r79, %r213, 2048;
	mul.wide.u32 	%rd49, %r79, 4;
	add.s64 	%rd50, %rd2, %rd49;
	add.s64 	%rd51, %rd3, %rd49;
	ld.global.f32 	%f241, [%rd50];
	ld.global.f32 	%f242, [%rd51];
	sub.f32 	%f243, %f242, %f241;
	abs.f32 	%f244, %f243;
	setp.lt.f32 	%p49, %f240, %f244;
	selp.f32 	%f245, %f244, %f240, %p49;
	add.s32 	%r80, %r213, 2304;
	mul.wide.u32 	%rd52, %r80, 4;
	add.s64 	%rd53, %rd2, %rd52;
	add.s64 	%rd54, %rd3, %rd52;
	ld.global.f32 	%f246, [%rd53];
	ld.global.f32 	%f247, [%rd54];
	sub.f32 	%f248, %f247, %f246;
	abs.f32 	%f249, %f248;
	setp.lt.f32 	%p50, %f245, %f249;
	selp.f32 	%f250, %f249, %f245, %p50;
	add.s32 	%r81, %r213, 2560;
	mul.wide.u32 	%rd55, %r81, 4;
	add.s64 	%rd56, %rd2, %rd55;
	add.s64 	%rd57, %rd3, %rd55;
	ld.global.f32 	%f251, [%rd56];
	ld.global.f32 	%f252, [%rd57];
	sub.f32 	%f253, %f252, %f251;
	abs.f32 	%f254, %f253;
	setp.lt.f32 	%p51, %f250, %f254;
	selp.f32 	%f255, %f254, %f250, %p51;
	add.s32 	%r82, %r213, 2816;
	mul.wide.u32 	%rd58, %r82, 4;
	add.s64 	%rd59, %rd2, %rd58;
	add.s64 	%rd60, %rd3, %rd58;
	ld.global.f32 	%f256, [%rd59];
	ld.global.f32 	%f257, [%rd60];
	sub.f32 	%f258, %f257, %f256;
	abs.f32 	%f259, %f258;
	setp.lt.f32 	%p52, %f255, %f259;
	selp.f32 	%f260, %f259, %f255, %p52;
	add.s32 	%r83, %r213, 3072;
	mul.wide.u32 	%rd61, %r83, 4;
	add.s64 	%rd62, %rd2, %rd61;
	add.s64 	%rd63, %rd3, %rd61;
	ld.global.f32 	%f261, [%rd62];
	ld.global.f32 	%f262, [%rd63];
	sub.f32 	%f263, %f262, %f261;
	abs.f32 	%f264, %f263;
	setp.lt.f32 	%p53, %f260, %f264;
	selp.f32 	%f265, %f264, %f260, %p53;
	add.s32 	%r84, %r213, 3328;
	mul.wide.u32 	%rd64, %r84, 4;
	add.s64 	%rd65, %rd2, %rd64;
	add.s64 	%rd66, %rd3, %rd64;
	ld.global.f32 	%f266, [%rd65];
	ld.global.f32 	%f267, [%rd66];
	sub.f32 	%f268, %f267, %f266;
	abs.f32 	%f269, %f268;
	setp.lt.f32 	%p54, %f265, %f269;
	selp.f32 	%f270, %f269, %f265, %p54;
	add.s32 	%r85, %r213, 3584;
	mul.wide.u32 	%rd67, %r85, 4;
	add.s64 	%rd68, %rd2, %rd67;
	add.s64 	%rd69, %rd3, %rd67;
	ld.global.f32 	%f271, [%rd68];
	ld.global.f32 	%f272, [%rd69];
	sub.f32 	%f273, %f272, %f271;
	abs.f32 	%f274, %f273;
	setp.lt.f32 	%p55, %f270, %f274;
	selp.f32 	%f275, %f274, %f270, %p55;
	add.s32 	%r86, %r213, 3840;
	mul.wide.u32 	%rd70, %r86, 4;
	add.s64 	%rd71, %rd2, %rd70;
	add.s64 	%rd72, %rd3, %rd70;
	ld.global.f32 	%f276, [%rd71];
	ld.global.f32 	%f277, [%rd72];
	sub.f32 	%f278, %f277, %f276;
	abs.f32 	%f279, %f278;
	setp.lt.f32 	%p56, %f275, %f279;
	selp.f32 	%f612, %f279, %f275, %p56;
	add.s32 	%r214, %r214, 4096;
	add.s32 	%r213, %r213, 4096;
	add.s32 	%r212, %r212, 16;
	setp.ne.s32 	%p57, %r212, 0;
	@%p57 bra 	$L__BB1_35;
	add.s32 	%r216, %r214, -2048;
$L__BB1_37:
	setp.eq.s32 	%p58, %r27, 0;
	@%p58 bra 	$L__BB1_46;
	and.b32  	%r39, %r26, 7;
	setp.lt.u32 	%p59, %r27, 8;
	@%p59 bra 	$L__BB1_40;
	add.s32 	%r87, %r216, %r211;
	mul.wide.u32 	%rd73, %r87, 4;
	add.s64 	%rd74, %rd2, %rd73;
	add.s64 	%rd75, %rd3, %rd73;
	ld.global.f32 	%f281, [%rd74];
	ld.global.f32 	%f282, [%rd75];
	sub.f32 	%f283, %f282, %f281;
	abs.f32 	%f284, %f283;
	setp.lt.f32 	%p60, %f612, %f284;
	selp.f32 	%f285, %f284, %f612, %p60;
	add.s32 	%r88, %r87, 256;
	mul.wide.u32 	%rd76, %r88, 4;
	add.s64 	%rd77, %rd2, %rd76;
	add.s64 	%rd78, %rd3, %rd76;
	ld.global.f32 	%f286, [%rd77];
	ld.global.f32 	%f287, [%rd78];
	sub.f32 	%f288, %f287, %f286;
	abs.f32 	%f289, %f288;
	setp.lt.f32 	%p61, %f285, %f289;
	selp.f32 	%f290, %f289, %f285, %p61;
	add.s32 	%r89, %r87, 512;
	mul.wide.u32 	%rd79, %r89, 4;
	add.s64 	%rd80, %rd2, %rd79;
	add.s64 	%rd81, %rd3, %rd79;
	ld.global.f32 	%f291, [%rd80];
	ld.global.f32 	%f292, [%rd81];
	sub.f32 	%f293, %f292, %f291;
	abs.f32 	%f294, %f293;
	setp.lt.f32 	%p62, %f290, %f294;
	selp.f32 	%f295, %f294, %f290, %p62;
	add.s32 	%r90, %r87, 768;
	mul.wide.u32 	%rd82, %r90, 4;
	add.s64 	%rd83, %rd2, %rd82;
	add.s64 	%rd84, %rd3, %rd82;
	ld.global.f32 	%f296, [%rd83];
	ld.global.f32 	%f297, [%rd84];
	sub.f32 	%f298, %f297, %f296;
	abs.f32 	%f299, %f298;
	setp.lt.f32 	%p63, %f295, %f299;
	selp.f32 	%f300, %f299, %f295, %p63;
	add.s32 	%r91, %r87, 1024;
	mul.wide.u32 	%rd85, %r91, 4;
	add.s64 	%rd86, %rd2, %rd85;
	add.s64 	%rd87, %rd3, %rd85;
	ld.global.f32 	%f301, [%rd86];
	ld.global.f32 	%f302, [%rd87];
	sub.f32 	%f303, %f302, %f301;
	abs.f32 	%f304, %f303;
	setp.lt.f32 	%p64, %f300, %f304;
	selp.f32 	%f305, %f304, %f300, %p64;
	add.s32 	%r92, %r87, 1280;
	mul.wide.u32 	%rd88, %r92, 4;
	add.s64 	%rd89, %rd2, %rd88;
	add.s64 	%rd90, %rd3, %rd88;
	ld.global.f32 	%f306, [%rd89];
	ld.global.f32 	%f307, [%rd90];
	sub.f32 	%f308, %f307, %f306;
	abs.f32 	%f309, %f308;
	setp.lt.f32 	%p65, %f305, %f309;
	selp.f32 	%f310, %f309, %f305, %p65;
	add.s32 	%r93, %r87, 1536;
	mul.wide.u32 	%rd91, %r93, 4;
	add.s64 	%rd92, %rd2, %rd91;
	add.s64 	%rd93, %rd3, %rd91;
	ld.global.f32 	%f311, [%rd92];
	ld.global.f32 	%f312, [%rd93];
	sub.f32 	%f313, %f312, %f311;
	abs.f32 	%f314, %f313;
	setp.lt.f32 	%p66, %f310, %f314;
	selp.f32 	%f315, %f314, %f310, %p66;
	add.s32 	%r94, %r87, 1792;
	mul.wide.u32 	%rd94, %r94, 4;
	add.s64 	%rd95, %rd2, %rd94;
	add.s64 	%rd96, %rd3, %rd94;
	ld.global.f32 	%f316, [%rd95];
	ld.global.f32 	%f317, [%rd96];
	sub.f32 	%f318, %f317, %f316;
	abs.f32 	%f319, %f318;
	setp.lt.f32 	%p67, %f315, %f319;
	selp.f32 	%f612, %f319, %f315, %p67;
	add.s32 	%r216, %r216, 2048;
$L__BB1_40:
	setp.eq.s32 	%p68, %r39, 0;
	@%p68 bra 	$L__BB1_46;
	and.b32  	%r42, %r26, 3;
	setp.lt.u32 	%p69, %r39, 4;
	@%p69 bra 	$L__BB1_43;
	add.s32 	%r95, %r216, %r211;
	mul.wide.u32 	%rd97, %r95, 4;
	add.s64 	%rd98, %rd2, %rd97;
	add.s64 	%rd99, %rd3, %rd97;
	ld.global.f32 	%f321, [%rd98];
	ld.global.f32 	%f322, [%rd99];
	sub.f32 	%f323, %f322, %f321;
	abs.f32 	%f324, %f323;
	setp.lt.f32 	%p70, %f612, %f324;
	selp.f32 	%f325, %f324, %f612, %p70;
	add.s32 	%r96, %r95, 256;
	mul.wide.u32 	%rd100, %r96, 4;
	add.s64 	%rd101, %rd2, %rd100;
	add.s64 	%rd102, %rd3, %rd100;
	ld.global.f32 	%f326, [%rd101];
	ld.global.f32 	%f327, [%rd102];
	sub.f32 	%f328, %f327, %f326;
	abs.f32 	%f329, %f328;
	setp.lt.f32 	%p71, %f325, %f329;
	selp.f32 	%f330, %f329, %f325, %p71;
	add.s32 	%r97, %r95, 512;
	mul.wide.u32 	%rd103, %r97, 4;
	add.s64 	%rd104, %rd2, %rd103;
	add.s64 	%rd105, %rd3, %rd103;
	ld.global.f32 	%f331, [%rd104];
	ld.global.f32 	%f332, [%rd105];
	sub.f32 	%f333, %f332, %f331;
	abs.f32 	%f334, %f333;
	setp.lt.f32 	%p72, %f330, %f334;
	selp.f32 	%f335, %f334, %f330, %p72;
	add.s32 	%r98, %r95, 768;
	mul.wide.u32 	%rd106, %r98, 4;
	add.s64 	%rd107, %rd2, %rd106;
	add.s64 	%rd108, %rd3, %rd106;
	ld.global.f32 	%f336, [%rd107];
	ld.global.f32 	%f337, [%rd108];
	sub.f32 	%f338, %f337, %f336;
	abs.f32 	%f339, %f338;
	setp.lt.f32 	%p73, %f335, %f339;
	selp.f32 	%f612, %f339, %f335, %p73;
	add.s32 	%r216, %r216, 1024;
$L__BB1_43:
	setp.eq.s32 	%p74, %r42, 0;
	@%p74 bra 	$L__BB1_46;
	add.s32 	%r219, %r216, %r211;
	neg.s32 	%r218, %r42;
$L__BB1_45:
	.pragma "nounroll";
	mul.wide.u32 	%rd109, %r219, 4;
	add.s64 	%rd110, %rd2, %rd109;
	add.s64 	%rd111, %rd3, %rd109;
	ld.global.f32 	%f340, [%rd110];
	ld.global.f32 	%f341, [%rd111];
	sub.f32 	%f342, %f341, %f340;
	abs.f32 	%f343, %f342;
	setp.lt.f32 	%p75, %f612, %f343;
	selp.f32 	%f612, %f343, %f612, %p75;
	add.s32 	%r219, %r219, 256;
	add.s32 	%r218, %r218, 1;
	setp.ne.s32 	%p76, %r218, 0;
	@%p76 bra 	$L__BB1_45;
$L__BB1_46:
	// begin inline asm
	mov.u32 %r99, %laneid;
	// end inline asm
	mov.b32 	%r101, %f612;
	mov.b32 	%r102, 1;
	mov.b32 	%r123, 31;
	mov.b32 	%r124, -1;
	// begin inline asm
	shfl.sync.down.b32 %r100, %r101, %r102, %r123, %r124;
	// end inline asm
	mov.b32 	%f344, %r100;
	setp.gt.s32 	%p77, %r99, 30;
	setp.lt.f32 	%p78, %f612, %f344;
	selp.f32 	%f345, %f344, %f612, %p78;
	selp.f32 	%f346, %f612, %f345, %p77;
	mov.b32 	%r106, %f346;
	mov.b32 	%r107, 2;
	// begin inline asm
	shfl.sync.down.b32 %r105, %r106, %r107, %r123, %r124;
	// end inline asm
	mov.b32 	%f347, %r105;
	setp.gt.s32 	%p79, %r99, 29;
	setp.lt.f32 	%p80, %f346, %f347;
	selp.f32 	%f348, %f347, %f346, %p80;
	selp.f32 	%f349, %f346, %f348, %p79;
	mov.b32 	%r111, %f349;
	mov.b32 	%r112, 4;
	// begin inline asm
	shfl.sync.down.b32 %r110, %r111, %r112, %r123, %r124;
	// end inline asm
	mov.b32 	%f350, %r110;
	setp.gt.s32 	%p81, %r99, 27;
	setp.lt.f32 	%p82, %f349, %f350;
	selp.f32 	%f351, %f350, %f349, %p82;
	selp.f32 	%f352, %f349, %f351, %p81;
	mov.b32 	%r116, %f352;
	mov.b32 	%r117, 8;
	// begin inline asm
	shfl.sync.down.b32 %r115, %r116, %r117, %r123, %r124;
	// end inline asm
	mov.b32 	%f353, %r115;
	setp.gt.s32 	%p83, %r99, 23;
	setp.lt.f32 	%p84, %f352, %f353;
	selp.f32 	%f354, %f353, %f352, %p84;
	selp.f32 	%f355, %f352, %f354, %p83;
	mov.b32 	%r121, %f355;
	mov.b32 	%r122, 16;
	// begin inline asm
	shfl.sync.down.b32 %r120, %r121, %r122, %r123, %r124;
	// end inline asm
	mov.b32 	%f356, %r120;
	setp.gt.s32 	%p85, %r99, 15;
	setp.lt.f32 	%p86, %f355, %f356;
	selp.f32 	%f38, %f356, %f355, %p86;
	selp.f32 	%f613, %f355, %f38, %p85;
	setp.ne.s32 	%p87, %r99, 0;
	@%p87 bra 	$L__BB1_48;
	shr.u32 	%r125, %r21, 3;
	and.b32  	%r126, %r125, 124;
	mov.u32 	%r127, _ZZN3cub18CUB_300001_SM_10006detail6reduce28DeviceReduceSingleTileKernelINS2_10policy_hubIfjN4cuda3__47maximumIfEEE10Policy1000EN6thrust24THRUST_300001_SM_1000_NS18transform_iteratorINSC_12zip_functionI8abs_diffIfEEENSC_12zip_iteratorINS5_3std3__45tupleIJNSC_6detail15normal_iteratorINSC_10device_ptrIfEEEESQ_EEEEENSC_11use_defaultEST_EEPfjS8_ffNSK_10__identityEEEvT0_T1_T2_T3_T4_T6_E12temp_storage;
	add.s32 	%r128, %r127, %r126;
	st.shared.f32 	[%r128+8], %f38;
$L__BB1_48:
	bar.sync 	0;
	setp.ne.s32 	%p88, %r21, 0;
	@%p88 bra 	$L__BB1_50;
	ld.shared.f32 	%f357, [_ZZN3cub18CUB_300001_SM_10006detail6reduce28DeviceReduceSingleTileKernelINS2_10policy_hubIfjN4cuda3__47maximumIfEEE10Policy1000EN6thrust24THRUST_300001_SM_1000_NS18transform_iteratorINSC_12zip_functionI8abs_diffIfEEENSC_12zip_iteratorINS5_3std3__45tupleIJNSC_6detail15normal_iteratorINSC_10device_ptrIfEEEESQ_EEEEENSC_11use_defaultEST_EEPfjS8_ffNSK_10__identityEEEvT0_T1_T2_T3_T4_T6_E12temp_storage+12];
	setp.lt.f32 	%p89, %f613, %f357;
	selp.f32 	%f358, %f357, %f613, %p89;
	ld.shared.f32 	%f359, [_ZZN3cub18CUB_300001_SM_10006detail6reduce28DeviceReduceSingleTileKernelINS2_10policy_hubIfjN4cuda3__47maximumIfEEE10Policy1000EN6thrust24THRUST_300001_SM_1000_NS18transform_iteratorINSC_12zip_functionI8abs_diffIfEEENSC_12zip_iteratorINS5_3std3__45tupleIJNSC_6detail15normal_iteratorINSC_10device_ptrIfEEEESQ_EEEEENSC_11use_defaultEST_EEPfjS8_ffNSK_10__identityEEEvT0_T1_T2_T3_T4_T6_E12temp_storage+16];
	setp.lt.f32 	%p90, %f358, %f359;
	selp.f32 	%f360, %f359, %f358, %p90;
	ld.shared.f32 	%f361, [_ZZN3cub18CUB_300001_SM_10006detail6reduce28DeviceReduceSingleTileKernelINS2_10policy_hubIfjN4cuda3__47maximumIfEEE10Policy1000EN6thrust24THRUST_300001_SM_1000_NS18transform_iteratorINSC_12zip_functionI8abs_diffIfEEENSC_12zip_iteratorINS5_3std3__45tupleIJNSC_6detail15normal_iteratorINSC_10device_ptrIfEEEESQ_EEEEENSC_11use_defaultEST_EEPfjS8_ffNSK_10__identityEEEvT0_T1_T2_T3_T4_T6_E12temp_storage+20];
	setp.lt.f32 	%p91, %f360, %f361;
	selp.f32 	%f362, %f361, %f360, %p91;
	ld.shared.f32 	%f363, [_ZZN3cub18CUB_300001_SM_10006detail6reduce28DeviceReduceSingleTileKernelINS2_10policy_hubIfjN4cuda3__47maximumIfEEE10Policy1000EN6thrust24THRUST_300001_SM_1000_NS18transform_iteratorINSC_12zip_functionI8abs_diffIfEEENSC_12zip_iteratorINS5_3std3__45tupleIJNSC_6detail15normal_iteratorINSC_10device_ptrIfEEEESQ_EEEEENSC_11use_defaultEST_EEPfjS8_ffNSK_10__identityEEEvT0_T1_T2_T3_T4_T6_E12temp_storage+24];
	setp.lt.f32 	%p92, %f362, %f363;
	selp.f32 	%f364, %f363, %f362, %p92;
	ld.shared.f32 	%f365, [_ZZN3cub18CUB_300001_SM_10006detail6reduce28DeviceReduceSingleTileKernelINS2_10policy_hubIfjN4cuda3__47maximumIfEEE10Policy1000EN6thrust24THRUST_300001_SM_1000_NS18transform_iteratorINSC_12zip_functionI8abs_diffIfEEENSC_12zip_iteratorINS5_3std3__45tupleIJNSC_6detail15normal_iteratorINSC_10device_ptrIfEEEESQ_EEEEENSC_11use_defaultEST_EEPfjS8_ffNSK_10__identityEEEvT0_T1_T2_T3_T4_T6_E12temp_storage+28];
	setp.lt.f32 	%p93, %f364, %f365;
	selp.f32 	%f366, %f365, %f364, %p93;
	ld.shared.f32 	%f367, [_ZZN3cub18CUB_300001_SM_10006detail6reduce28DeviceReduceSingleTileKernelINS2_10policy_hubIfjN4cuda3__47maximumIfEEE10Policy1000EN6thrust24THRUST_300001_SM_1000_NS18transform_iteratorINSC_12zip_functionI8abs_diffIfEEENSC_12zip_iteratorINS5_3std3__45tupleIJNSC_6detail15normal_iteratorINSC_10device_ptrIfEEEESQ_EEEEENSC_11use_defaultEST_EEPfjS8_ffNSK_10__identityEEEvT0_T1_T2_T3_T4_T6_E12temp_storage+32];
	setp.lt.f32 	%p94, %f366, %f367;
	selp.f32 	%f368, %f367, %f366, %p94;
	ld.shared.f32 	%f369, [_ZZN3cub18CUB_300001_SM_10006detail6reduce28DeviceReduceSingleTileKernelINS2_10policy_hubIfjN4cuda3__47maximumIfEEE10Policy1000EN6thrust24THRUST_300001_SM_1000_NS18transform_iteratorINSC_12zip_functionI8abs_diffIfEEENSC_12zip_iteratorINS5_3std3__45tupleIJNSC_6detail15normal_iteratorINSC_10device_ptrIfEEEESQ_EEEEENSC_11use_defaultEST_EEPfjS8_ffNSK_10__identityEEEvT0_T1_T2_T3_T4_T6_E12temp_storage+36];
	setp.lt.f32 	%p95, %f368, %f369;
	selp.f32 	%f613, %f369, %f368, %p95;
$L__BB1_50:
	mov.u32 	%r201, %tid.x;
	setp.ne.s32 	%p182, %r201, 0;
	@%p182 bra 	$L__BB1_52;
	setp.lt.f32 	%p183, %f42, %f613;
	selp.f32 	%f591, %f613, %f42, %p183;
	st.global.f32 	[%rd1], %f591;
$L__BB1_52:
	ret;

}
	// .globl	_ZN3cub18CUB_300001_SM_10006detail6reduce18DeviceReduceKernelINS2_10policy_hubIfjN4cuda3__47maximumIfEEE10Policy1000EN6thrust24THRUST_300001_SM_1000_NS18transform_iteratorINSC_12zip_functionI8abs_diffIfEEENSC_12zip_iteratorINS5_3std3__45tupleIJNSC_6detail15normal_iteratorINSC_10device_ptrIfEEEESQ_EEEEENSC_11use_defaultEST_EEjS8_fNSK_10__identityEEEvT0_PT3_T1_NS0_13GridEvenShareISZ_EET2_T4_
.visible .entry _ZN3cub18CUB_300001_SM_10006detail6reduce18DeviceReduceKernelINS2_10policy_hubIfjN4cuda3__47maximumIfEEE10Policy1000EN6thrust24THRUST_300001_SM_1000_NS18transform_iteratorINSC_12zip_functionI8abs_diffIfEEENSC_12zip_iteratorINS5_3std3__45tupleIJNSC_6detail15normal_iteratorINSC_10device_ptrIfEEEESQ_EEEEENSC_11use_defaultEST_EEjS8_fNSK_10__identityEEEvT0_PT3_T1_NS0_13GridEvenShareISZ_EET2_T4_(
	.param .align 8 .b8 _ZN3cub18CUB_300001_SM_10006detail6reduce18DeviceReduceKernelINS2_10policy_hubIfjN4cuda3__47maximumIfEEE10Policy1000EN6thrust24THRUST_300001_SM_1000_NS18transform_iteratorINSC_12zip_functionI8abs_diffIfEEENSC_12zip_iteratorINS5_3std3__45tupleIJNSC_6detail15normal_iteratorINSC_10device_ptrIfEEEESQ_EEEEENSC_11use_defaultEST_EEjS8_fNSK_10__identityEEEvT0_PT3_T1_NS0_13GridEvenShareISZ_EET2_T4__param_0[24],
	.param .u64 .ptr .align 1 _ZN3cub18CUB_300001_SM_10006detail6reduce18DeviceReduceKernelINS2_10policy_hubIfjN4cuda3__47maximumIfEEE10Policy1000EN6thrust24THRUST_300001_SM_1000_NS18transform_iteratorINSC_12zip_functionI8abs_diffIfEEENSC_12zip_iteratorINS5_3std3__45tupleIJNSC_6detail15normal_iteratorINSC_10device_ptrIfEEEESQ_EEEEENSC_11use_defaultEST_EEjS8_fNSK_10__identityEEEvT0_PT3_T1_NS0_13GridEvenShareISZ_EET2_T4__param_1,
	.param .u32 _ZN3cub18CUB_300001_SM_10006detail6reduce18DeviceReduceKernelINS2_10policy_hubIfjN4cuda3__47maximumIfEEE10Policy1000EN6thrust24THRUST_300001_SM_1000_NS18transform_iteratorINSC_12zip_functionI8abs_diffIfEEENSC_12zip_iteratorINS5_3std3__45tupleIJNSC_6detail15normal_iteratorINSC_10device_ptrIfEEEESQ_EEEEENSC_11use_defaultEST_EEjS8_fNSK_10__identityEEEvT0_PT3_T1_NS0_13GridEvenShareISZ_EET2_T4__param_2,
	.param .align 4 .b8 _ZN3cub18CUB_300001_SM_10006detail6reduce18DeviceReduceKernelINS2_10policy_hubIfjN4cuda3__47maximumIfEEE10Policy1000EN6thrust24THRUST_300001_SM_1000_NS18transform_iteratorINSC_12zip_functionI8abs_diffIfEEENSC_12zip_iteratorINS5_3std3__45tupleIJNSC_6detail15normal_iteratorINSC_10device_ptrIfEEEESQ_EEEEENSC_11use_defaultEST_EEjS8_fNSK_10__identityEEEvT0_PT3_T1_NS0_13GridEvenShareISZ_EET2_T4__param_3[40],
	.param .align 1 .b8 _ZN3cub18CUB_300001_SM_10006detail6reduce18DeviceReduceKernelINS2_10policy_hubIfjN4cuda3__47maximumIfEEE10Policy1000EN6thrust24THRUST_300001_SM_1000_NS18transform_iteratorINSC_12zip_functionI8abs_diffIfEEENSC_12zip_iteratorINS5_3std3__45tupleIJNSC_6detail15normal_iteratorINSC_10device_ptrIfEEEESQ_EEEEENSC_11use_defaultEST_EEjS8_fNSK_10__identityEEEvT0_PT3_T1_NS0_13GridEvenShareISZ_EET2_T4__param_4[1],
	.param .align 1 .b8 _ZN3cub18CUB_300001_SM_10006detail6reduce18DeviceReduceKernelINS2_10policy_hubIfjN4cuda3__47maximumIfEEE10Policy1000EN6thrust24THRUST_300001_SM_1000_NS18transform_iteratorINSC_12zip_functionI8abs_diffIfEEENSC_12zip_iteratorINS5_3std3__45tupleIJNSC_6detail15normal_iteratorINSC_10device_ptrIfEEEESQ_EEEEENSC_11use_defaultEST_EEjS8_fNSK_10__identityEEEvT0_PT3_T1_NS0_13GridEvenShareISZ_EET2_T4__param_5[1]
)
.maxntid 256
{
	.reg .pred 	%p<182>;
	.reg .b16 	%rs<4>;
	.reg .b32 	%r<277>;
	.reg .b32 	%f<610>;
	.reg .b64 	%rd<193>;
	// demoted variable
	.shared .align 4 .b8 _ZZN3cub18CUB_300001_SM_10006detail6reduce18DeviceReduceKernelINS2_10policy_hubIfjN4cuda3__47maximumIfEEE10Policy1000EN6thrust24THRUST_300001_SM_1000_NS18transform_iteratorINSC_12zip_functionI8abs_diffIfEEENSC_12zip_iteratorINS5_3std3__45tupleIJNSC_6detail15normal_iteratorINSC_10device_ptrIfEEEESQ_EEEEENSC_11use_defaultEST_EEjS8_fNSK_10__identityEEEvT0_PT3_T1_NS0_13GridEvenShareISZ_EET2_T4_E12temp_storage[44];
	ld.param.u32 	%r1, [_ZN3cub18CUB_300001_SM_10006detail6reduce18DeviceReduceKernelINS2_10policy_hubIfjN4cuda3__47maximumIfEEE10Policy1000EN6thrust24THRUST_300001_SM_1000_NS18transform_iteratorINSC_12zip_functionI8abs_diffIfEEENSC_12zip_iteratorINS5_3std3__45tupleIJNSC_6detail15normal_iteratorINSC_10device_ptrIfEEEESQ_EEEEENSC_11use_defaultEST_EEjS8_fNSK_10__identityEEEvT0_PT3_T1_NS0_13GridEvenShareISZ_EET2_T4__param_3+20];
	ld.param.u32 	%r2, [_ZN3cub18CUB_300001_SM_10006detail6reduce18DeviceReduceKernelINS2_10policy_hubIfjN4cuda3__47maximumIfEEE10Policy1000EN6thrust24THRUST_300001_SM_1000_NS18transform_iteratorINSC_12zip_functionI8abs_diffIfEEENSC_12zip_iteratorINS5_3std3__45tupleIJNSC_6detail15normal_iteratorINSC_10device_ptrIfEEEESQ_EEEEENSC_11use_defaultEST_EEjS8_fNSK_10__identityEEEvT0_PT3_T1_NS0_13GridEvenShareISZ_EET2_T4__param_3+24];
	ld.param.u64 	%rd4, [_ZN3cub18CUB_300001_SM_10006detail6reduce18DeviceReduceKernelINS2_10policy_hubIfjN4cuda3__47maximumIfEEE10Policy1000EN6thrust24THRUST_300001_SM_1000_NS18transform_iteratorINSC_12zip_functionI8abs_diffIfEEENSC_12zip_iteratorINS5_3std3__45tupleIJNSC_6detail15normal_iteratorINSC_10device_ptrIfEEEESQ_EEEEENSC_11use_defaultEST_EEjS8_fNSK_10__identityEEEvT0_PT3_T1_NS0_13GridEvenShareISZ_EET2_T4__param_0+8];
	ld.param.u64 	%rd5, [_ZN3cub18CUB_300001_SM_10006detail6reduce18DeviceReduceKernelINS2_10policy_hubIfjN4cuda3__47maximumIfEEE10Policy1000EN6thrust24THRUST_300001_SM_1000_NS18transform_iteratorINSC_12zip_functionI8abs_diffIfEEENSC_12zip_iteratorINS5_3std3__45tupleIJNSC_6detail15normal_iteratorINSC_10device_ptrIfEEEESQ_EEEEENSC_11use_defaultEST_EEjS8_fNSK_10__identityEEEvT0_PT3_T1_NS0_13GridEvenShareISZ_EET2_T4__param_0];
	cvta.to.global.u64 	%rd1, %rd5;
	cvta.to.global.u64 	%rd2, %rd4;
	mov.u32 	%r3, %ctaid.x;
	shl.b32 	%r4, %r2, 12;
	shl.b32 	%r268, %r3, 12;
	sub.s32 	%r6, %r1, %r268;
	setp.gt.u32 	%p1, %r6, 4095;
	@%p1 bra 	$L__BB2_26;
	mov.u32 	%r7, %tid.x;
	setp.ge.u32 	%p95, %r7, %r6;
	mov.f32 	%f598, 0f00000000;
	mov.u32 	%r259, %r7;
	@%p95 bra 	$L__BB2_3;
	add.s32 	%r153, %r268, %r7;
	mul.wide.u32 	%rd99, %r153, 4;
	add.s64 	%rd100, %rd1, %rd99;
	add.s64 	%rd101, %rd2, %rd99;
	ld.global.f32 	%f369, [%rd100];
	ld.global.f32 	%f370, [%rd101];
	sub.f32 	%f371, %f370, %f369;
	abs.f32 	%f598, %f371;
	add.s32 	%r259, %r7, 256;
$L__BB2_3:
	setp.ge.u32 	%p96, %r259, %r6;
	@%p96 bra 	$L__BB2_17;
	not.b32 	%r154, %r259;
	add.s32 	%r155, %r1, %r154;
	sub.s32 	%r156, %r155, %r268;
	shr.u32 	%r157, %r156, 8;
	add.s32 	%r10, %r157, 1;
	and.b32  	%r11, %r10, 15;
	setp.lt.u32 	%p97, %r156, 3840;
	@%p97 bra 	$L__BB2_8;
	or.b32  	%r258, %r259, 2048;
	add.s32 	%r257, %r259, %r268;
	and.b32  	%r158, %r10, 33554416;
	neg.s32 	%r256, %r158;
$L__BB2_6:
	.pragma "nounroll";
	mul.wide.u32 	%rd102, %r257, 4;
	add.s64 	%rd103, %rd1, %rd102;
	add.s64 	%rd104, %rd2, %rd102;
	ld.global.f32 	%f373, [%rd103];
	ld.global.f32 	%f374, [%rd104];
	sub.f32 	%f375, %f374, %f373;
	abs.f32 	%f376, %f375;
	setp.lt.f32 	%p98, %f598, %f376;
	selp.f32 	%f377, %f376, %f598, %p98;
	add.s32 	%r159, %r257, 256;
	mul.wide.u32 	%rd105, %r159, 4;
	add.s64 	%rd106, %rd1, %rd105;
	add.s64 	%rd107, %rd2, %rd105;
	ld.global.f32 	%f378, [%rd106];
	ld.global.f32 	%f379, [%rd107];
	sub.f32 	%f380, %f379, %f378;
	abs.f32 	%f381, %f380;
	setp.lt.f32 	%p99, %f377, %f381;
	selp.f32 	%f382, %f381, %f377, %p99;
	add.s32 	%r160, %r257, 512;
	mul.wide.u32 	%rd108, %r160, 4;
	add.s64 	%rd109, %rd1, %rd108;
	add.s64 	%rd110, %rd2, %rd108;
	ld.global.f32 	%f383, [%rd109];
	ld.global.f32 	%f384, [%rd110];
	sub.f32 	%f385, %f384, %f383;
	abs.f32 	%f386, %f385;
	setp.lt.f32 	%p100, %f382, %f386;
	selp.f32 	%f387, %f386, %f382, %p100;
	add.s32 	%r161, %r257, 768;
	mul.wide.u32 	%rd111, %r161, 4;
	add.s64 	%rd112, %rd1, %rd111;
	add.s64 	%rd113, %rd2, %rd111;
	ld.global.f32 	%f388, [%rd112];
	ld.global.f32 	%f389, [%rd113];
	sub.f32 	%f390, %f389, %f388;
	abs.f32 	%f391, %f390;
	setp.lt.f32 	%p101, %f387, %f391;
	selp.f32 	%f392, %f391, %f387, %p101;
	add.s32 	%r162, %r257, 1024;
	mul.wide.u32 	%rd114, %r162, 4;
	add.s64 	%rd115, %rd1, %rd114;
	add.s64 	%rd116, %rd2, %rd114;
	ld.global.f32 	%f393, [%rd115];
	ld.global.f32 	%f394, [%rd116];
	sub.f32 	%f395, %f394, %f393;
	abs.f32 	%f396, %f395;
	setp.lt.f32 	%p102, %f392, %f396;
	selp.f32 	%f397, %f396, %f392, %p102;
	add.s32 	%r163, %r257, 1280;
	mul.wide.u32 	%rd117, %r163, 4;
	add.s64 	%rd118, %rd1, %rd117;
	add.s64 	%rd119, %rd2, %rd117;
	ld.global.f32 	%f398, [%rd118];
	ld.global.f32 	%f399, [%rd119];
	sub.f32 	%f400, %f399, %f398;
	abs.f32 	%f401, %f400;
	setp.lt.f32 	%p103, %f397, %f401;
	selp.f32 	%f402, %f401, %f397, %p103;
	add.s32 	%r164, %r257, 1536;
	mul.wide.u32 	%rd120, %r164, 4;
	add.s64 	%rd121, %rd1, %rd120;
	add.s64 	%rd122, %rd2, %rd120;
	ld.global.f32 	%f403, [%rd121];
	ld.global.f32 	%f404, [%rd122];
	sub.f32 	%f405, %f404, %f403;
	abs.f32 	%f406, %f405;
	setp.lt.f32 	%p104, %f402, %f406;
	selp.f32 	%f407, %f406, %f402, %p104;
	add.s32 	%r165, %r257, 1792;
	mul.wide.u32 	%rd123, %r165, 4;
	add.s64 	%rd124, %rd1, %rd123;
	add.s64 	%rd125, %rd2, %rd123;
	ld.global.f32 	%f408, [%rd124];
	ld.global.f32 	%f409, [%rd125];
	sub.f32 	%f410, %f409, %f408;
	abs.f32 	%f411, %f410;
	setp.lt.f32 	%p105, %f407, %f411;
	selp.f32 	%f412, %f411, %f407, %p105;
	add.s32 	%r166, %r257, 2048;
	mul.wide.u32 	%rd126, %r166, 4;
	add.s64 	%rd127, %rd1, %rd126;
	add.s64 	%rd128, %rd2, %rd126;
	ld.global.f32 	%f413, [%rd127];
	ld.global.f32 	%f414, [%rd128];
	sub.f32 	%f415, %f414, %f413;
	abs.f32 	%f416, %f415;
	setp.lt.f32 	%p106, %f412, %f416;
	selp.f32 	%f417, %f416, %f412, %p106;
	add.s32 	%r167, %r257, 2304;
	mul.wide.u32 	%rd129, %r167, 4;
	add.s64 	%rd130, %rd1, %rd129;
	add.s64 	%rd131, %rd2, %rd129;
	ld.global.f32 	%f418, [%rd130];
	ld.global.f32 	%f419, [%rd131];
	sub.f32 	%f420, %f419, %f418;
	abs.f32 	%f421, %f420;
	setp.lt.f32 	%p107, %f417, %f421;
	selp.f32 	%f422, %f421, %f417, %p107;
	add.s32 	%r168, %r257, 2560;
	mul.wide.u32 	%rd132, %r168, 4;
	add.s64 	%rd133, %rd1, %rd132;
	add.s64 	%rd134, %rd2, %rd132;
	ld.global.f32 	%f423, [%rd133];
	ld.global.f32 	%f424, [%rd134];
	sub.f32 	%f425, %f424, %f423;
	abs.f32 	%f426, %f425;
	setp.lt.f32 	%p108, %f422, %f426;
	selp.f32 	%f427, %f426, %f422, %p108;
	add.s32 	%r169, %r257, 2816;
	mul.wide.u32 	%rd135, %r169, 4;
	add.s64 	%rd136, %rd1, %rd135;
	add.s64 	%rd137, %rd2, %rd135;
	ld.global.f32 	%f428, [%rd136];
	ld.global.f32 	%f429, [%rd137];
	sub.f32 	%f430, %f429, %f428;
	abs.f32 	%f431, %f430;
	setp.lt.f32 	%p109, %f427, %f431;
	selp.f32 	%f432, %f431, %f427, %p109;
	add.s32 	%r170, %r257, 3072;
	mul.wide.u32 	%rd138, %r170, 4;
	add.s64 	%rd139, %rd1, %rd138;
	add.s64 	%rd140, %rd2, %rd138;
	ld.global.f32 	%f433, [%rd139];
	ld.global.f32 	%f434, [%rd140];
	sub.f32 	%f435, %f434, %f433;
	abs.f32 	%f436, %f435;
	setp.lt.f32 	%p110, %f432, %f436;
	selp.f32 	%f437, %f436, %f432, %p110;
	add.s32 	%r171, %r257, 3328;
	mul.wide.u32 	%rd141, %r171, 4;
	add.s64 	%rd142, %rd1, %rd141;
	add.s64 	%rd143, %rd2, %rd141;
	ld.global.f32 	%f438, [%rd142];
	ld.global.f32 	%f439, [%rd143];
	sub.f32 	%f440, %f439, %f438;
	abs.f32 	%f441, %f440;
	setp.lt.f32 	%p111, %f437, %f441;
	selp.f32 	%f442, %f441, %f437, %p111;
	add.s32 	%r172, %r257, 3584;
	mul.wide.u32 	%rd144, %r172, 4;
	add.s64 	%rd145, %rd1, %rd144;
	add.s64 	%rd146, %rd2, %rd144;
	ld.global.f32 	%f443, [%rd145];
	ld.global.f32 	%f444, [%rd146];
	sub.f32 	%f445, %f444, %f443;
	abs.f32 	%f446, %f445;
	setp.lt.f32 	%p112, %f442, %f446;
	selp.f32 	%f447, %f446, %f442, %p112;
	add.s32 	%r173, %r257, 3840;
	mul.wide.u32 	%rd147, %r173, 4;
	add.s64 	%rd148, %rd1, %rd147;
	add.s64 	%rd149, %rd2, %rd147;
	ld.global.f32 	%f448, [%rd148];
	ld.global.f32 	%f449, [%rd149];
	sub.f32 	%f450, %f449, %f448;
	abs.f32 	%f451, %f450;
	setp.lt.f32 	%p113, %f447, %f451;
	selp.f32 	%f598, %f451, %f447, %p113;
	add.s32 	%r258, %r258, 4096;
	add.s32 	%r257, %r257, 4096;
	add.s32 	%r256, %r256, 16;
	setp.ne.s32 	%p114, %r256, 0;
	@%p114 bra 	$L__BB2_6;
	add.s32 	%r259, %r258, -2048;
$L__BB2_8:
	setp.eq.s32 	%p115, %r11, 0;
	@%p115 bra 	$L__BB2_17;
	and.b32  	%r23, %r10, 7;
	setp.lt.u32 	%p116, %r11, 8;
	@%p116 bra 	$L__BB2_11;
	add.s32 	%r174, %r268, %r259;
	mul.wide.u32 	%rd150, %r174, 4;
	add.s64 	%rd151, %rd1, %rd150;
	add.s64 	%rd152, %rd2, %rd150;
	ld.global.f32 	%f453, [%rd151];
	ld.global.f32 	%f454, [%rd152];
	sub.f32 	%f455, %f454, %f453;
	abs.f32 	%f456, %f455;
	setp.lt.f32 	%p117, %f598, %f456;
	selp.f32 	%f457, %f456, %f598, %p117;
	add.s32 	%r175, %r174, 256;
	mul.wide.u32 	%rd153, %r175, 4;
	add.s64 	%rd154, %rd1, %rd153;
	add.s64 	%rd155, %rd2, %rd153;
	ld.global.f32 	%f458, [%rd154];
	ld.global.f32 	%f459, [%rd155];
	sub.f32 	%f460, %f459, %f458;
	abs.f32 	%f461, %f460;
	setp.lt.f32 	%p118, %f457, %f461;
	selp.f32 	%f462, %f461, %f457, %p118;
	add.s32 	%r176, %r174, 512;
	mul.wide.u32 	%rd156, %r176, 4;
	add.s64 	%rd157, %rd1, %rd156;
	add.s64 	%rd158, %rd2, %rd156;
	ld.global.f32 	%f463, [%rd157];
	ld.global.f32 	%f464, [%rd158];
	sub.f32 	%f465, %f464, %f463;
	abs.f32 	%f466, %f465;
	setp.lt.f32 	%p119, %f462, %f466;
	selp.f32 	%f467, %f466, %f462, %p119;
	add.s32 	%r177, %r174, 768;
	mul.wide.u32 	%rd159, %r177, 4;
	add.s64 	%rd160, %rd1, %rd159;
	add.s64 	%rd161, %rd2, %rd159;
	ld.global.f32 	%f468, [%rd160];
	ld.global.f32 	%f469, [%rd161];
	sub.f32 	%f470, %f469, %f468;
	abs.f32 	%f471, %f470;
	setp.lt.f32 	%p120, %f467, %f471;
	selp.f32 	%f472, %f471, %f467, %p120;
	add.s32 	%r178, %r174, 1024;
	mul.wide.u32 	%rd162, %r178, 4;
	add.s64 	%rd163, %rd1, %rd162;
	add.s64 	%rd164, %rd2, %rd162;
	ld.global.f32 	%f473, [%rd163];
	ld.global.f32 	%f474, [%rd164];
	sub.f32 	%f475, %f474, %f473;
	abs.f32 	%f476, %f475;
	setp.lt.f32 	%p121, %f472, %f476;
	selp.f32 	%f477, %f476, %f472, %p121;
	add.s32 	%r179, %r174, 1280;
	mul.wide.u32 	%rd165, %r179, 4;
	add.s64 	%rd166, %rd1, %rd165;
	add.s64 	%rd167, %rd2, %rd165;
	ld.global.f32 	%f478, [%rd166];
	ld.global.f32 	%f479, [%rd167];
	sub.f32 	%f480, %f479, %f478;
	abs.f32 	%f481, %f480;
	setp.lt.f32 	%p122, %f477, %f481;
	selp.f32 	%f482, %f481, %f477, %p122;
	add.s32 	%r180, %r174, 1536;
	mul.wide.u32 	%rd168, %r180, 4;
	add.s64 	%rd169, %rd1, %rd168;
	add.s64 	%rd170, %rd2, %rd168;
	ld.global.f32 	%f483, [%rd169];
	ld.global.f32 	%f484, [%rd170];
	sub.f32 	%f485, %f484, %f483;
	abs.f32 	%f486, %f485;
	setp.lt.f32 	%p123, %f482, %f486;
	selp.f32 	%f487, %f486, %f482, %p123;
	add.s32 	%r181, %r174, 1792;
	mul.wide.u32 	%rd171, %r181, 4;
	add.s64 	%rd172, %rd1, %rd171;
	add.s64 	%rd173, %rd2, %rd171;
	ld.global.f32 	%f488, [%rd172];
	ld.global.f32 	%f489, [%rd173];
	sub.f32 	%f490, %f489, %f488;
	abs.f32 	%f491, %f490;
	setp.lt.f32 	%p124, %f487, %f491;
	selp.f32 	%f598, %f491, %f487, %p124;
	add.s32 	%r259, %r259, 2048;
$L__BB2_11:
	setp.eq.s32 	%p125, %r23, 0;
	@%p125 bra 	$L__BB2_17;
	and.b32  	%r26, %r10, 3;
	setp.lt.u32 	%p126, %r23, 4;
	@%p126 bra 	$L__BB2_14;
	add.s32 	%r182, %r268, %r259;
	mul.wide.u32 	%rd174, %r182, 4;
	add.s64 	%rd175, %rd1, %rd174;
	add.s64 	%rd176, %rd2, %rd174;
	ld.global.f32 	%f493, [%rd175];
	ld.global.f32 	%f494, [%rd176];
	sub.f32 	%f495, %f494, %f493;
	abs.f32 	%f496, %f495;
	setp.lt.f32 	%p127, %f598, %f496;
	selp.f32 	%f497, %f496, %f598, %p127;
	add.s32 	%r183, %r182, 256;
	mul.wide.u32 	%rd177, %r183, 4;
	add.s64 	%rd178, %rd1, %rd177;
	add.s64 	%rd179, %rd2, %rd177;
	ld.global.f32 	%f498, [%rd178];
	ld.global.f32 	%f499, [%rd179];
	sub.f32 	%f500, %f499, %f498;
	abs.f32 	%f501, %f500;
	setp.lt.f32 	%p128, %f497, %f501;
	selp.f32 	%f502, %f501, %f497, %p128;
	add.s32 	%r184, %r182, 512;
	mul.wide.u32 	%rd180, %r184, 4;
	add.s64 	%rd181, %rd1, %rd180;
	add.s64 	%rd182, %rd2, %rd180;
	ld.global.f32 	%f503, [%rd181];
	ld.global.f32 	%f504, [%rd182];
	sub.f32 	%f505, %f504, %f503;
	abs.f32 	%f506, %f505;
	setp.lt.f32 	%p129, %f502, %f506;
	selp.f32 	%f507, %f506, %f502, %p129;
	add.s32 	%r185, %r182, 768;
	mul.wide.u32 	%rd183, %r185, 4;
	add.s64 	%rd184, %rd1, %rd183;
	add.s64 	%rd185, %rd2, %rd183;
	ld.global.f32 	%f508, [%rd184];
	ld.global.f32 	%f509, [%rd185];
	sub.f32 	%f510, %f509, %f508;
	abs.f32 	%f511, %f510;
	setp.lt.f32 	%p130, %f507, %f511;
	selp.f32 	%f598, %f511, %f507, %p130;
	add.s32 	%r259, %r259, 1024;
$L__BB2_14:
	setp.eq.s32 	%p131, %r26, 0;
	@%p131 bra 	$L__BB2_17;
	add.s32 	%r263, %r259, %r268;
	neg.s32 	%r262, %r26;
$L__BB2_16:
	.pragma "nounroll";
	mul.wide.u32 	%rd186, %r263, 4;
	add.s64 	%rd187, %rd1, %rd186;
	add.s64 	%rd188, %rd2, %rd186;
	ld.global.f32 	%f512, [%rd187];
	ld.global.f32 	%f513, [%rd188];
	sub.f32 	%f514, %f513, %f512;
	abs.f32 	%f515, %f514;
	setp.lt.f32 	%p132, %f598, %f515;
	selp.f32 	%f598, %f515, %f598, %p132;
	add.s32 	%r263, %r263, 256;
	add.s32 	%r262, %r262, 1;
	setp.ne.s32 	%p133, %r262, 0;
	@%p133 bra 	$L__BB2_16;
$L__BB2_17:
	setp.lt.u32 	%p134, %r6, 256;
	@%p134 bra 	$L__BB2_22;
	// begin inline asm
	mov.u32 %r224, %laneid;
	// end inline asm
	mov.b32 	%r226, %f598;
	mov.b32 	%r227, 1;
	mov.b32 	%r248, 31;
	mov.b32 	%r249, -1;
	// begin inline asm
	shfl.sync.down.b32 %r225, %r226, %r227, %r248, %r249;
	// end inline asm
	mov.b32 	%f563, %r225;
	setp.gt.s32 	%p162, %r224, 30;
	setp.lt.f32 	%p163, %f598, %f563;
	selp.f32 	%f564, %f563, %f598, %p163;
	selp.f32 	%f565, %f598, %f564, %p162;
	mov.b32 	%r231, %f565;
	mov.b32 	%r232, 2;
	// begin inline asm
	shfl.sync.down.b32 %r230, %r231, %r232, %r248, %r249;
	// end inline asm
	mov.b32 	%f566, %r230;
	setp.gt.s32 	%p164, %r224, 29;
	setp.lt.f32 	%p165, %f565, %f566;
	selp.f32 	%f567, %f566, %f565, %p165;
	selp.f32 	%f568, %f565, %f567, %p164;
	mov.b32 	%r236, %f568;
	mov.b32 	%r237, 4;
	// begin inline asm
	shfl.sync.down.b32 %r235, %r236, %r237, %r248, %r249;
	// end inline asm
	mov.b32 	%f569, %r235;
	setp.gt.s32 	%p166, %r224, 27;
	setp.lt.f32 	%p167, %f568, %f569;
	selp.f32 	%f570, %f569, %f568, %p167;
	selp.f32 	%f571, %f568, %f570, %p166;
	mov.b32 	%r241, %f571;
	mov.b32 	%r242, 8;
	// begin inline asm
	shfl.sync.down.b32 %r240, %r241, %r242, %r248, %r249;
	// end inline asm
	mov.b32 	%f572, %r240;
	setp.gt.s32 	%p168, %r224, 23;
	setp.lt.f32 	%p169, %f571, %f572;
	selp.f32 	%f573, %f572, %f571, %p169;
	selp.f32 	%f574, %f571, %f573, %p168;
	mov.b32 	%r246, %f574;
	mov.b32 	%r247, 16;
	// begin inline asm
	shfl.sync.down.b32 %r245, %r246, %r247, %r248, %r249;
	// end inline asm
	mov.b32 	%f575, %r245;
	setp.gt.s32 	%p170, %r224, 15;
	setp.lt.f32 	%p171, %f574, %f575;
	selp.f32 	%f16, %f575, %f574, %p171;
	selp.f32 	%f609, %f574, %f16, %p170;
	setp.ne.s32 	%p172, %r224, 0;
	@%p172 bra 	$L__BB2_20;
	shr.u32 	%r250, %r7, 3;
	and.b32  	%r251, %r250, 124;
	mov.u32 	%r252, _ZZN3cub18CUB_300001_SM_10006detail6reduce18DeviceReduceKernelINS2_10policy_hubIfjN4cuda3__47maximumIfEEE10Policy1000EN6thrust24THRUST_300001_SM_1000_NS18transform_iteratorINSC_12zip_functionI8abs_diffIfEEENSC_12zip_iteratorINS5_3std3__45tupleIJNSC_6detail15normal_iteratorINSC_10device_ptrIfEEEESQ_EEEEENSC_11use_defaultEST_EEjS8_fNSK_10__identityEEEvT0_PT3_T1_NS0_13GridEvenShareISZ_EET2_T4_E12temp_storage;
	add.s32 	%r253, %r252, %r251;
	st.shared.f32 	[%r253+8], %f16;
$L__BB2_20:
	bar.sync 	0;
	setp.ne.s32 	%p173, %r7, 0;
	@%p173 bra 	$L__BB2_48;
	ld.shared.f32 	%f576, [_ZZN3cub18CUB_300001_SM_10006detail6reduce18DeviceReduceKernelINS2_10policy_hubIfjN4cuda3__47maximumIfEEE10Policy1000EN6thrust24THRUST_300001_SM_1000_NS18transform_iteratorINSC_12zip_functionI8abs_diffIfEEENSC_12zip_iteratorINS5_3std3__45tupleIJNSC_6detail15normal_iteratorINSC_10device_ptrIfEEEESQ_EEEEENSC_11use_defaultEST_EEjS8_fNSK_10__identityEEEvT0_PT3_T1_NS0_13GridEvenShareISZ_EET2_T4_E12temp_storage+12];
	setp.lt.f32 	%p174, %f609, %f576;
	selp.f32 	%f577, %f576, %f609, %p174;
	ld.shared.f32 	%f578, [_ZZN3cub18CUB_300001_SM_10006detail6reduce18DeviceReduceKernelINS2_10policy_hubIfjN4cuda3__47maximumIfEEE10Policy1000EN6thrust24THRUST_300001_SM_1000_NS18transform_iteratorINSC_12zip_functionI8abs_diffIfEEENSC_12zip_iteratorINS5_3std3__45tupleIJNSC_6detail15normal_iteratorINSC_10device_ptrIfEEEESQ_EEEEENSC_11use_defaultEST_EEjS8_fNSK_10__identityEEEvT0_PT3_T1_NS0_13GridEvenShareISZ_EET2_T4_E12temp_storage+16];
	setp.lt.f32 	%p175, %f577, %f578;
	selp.f32 	%f579, %f578, %f577, %p175;
	ld.shared.f32 	%f580, [_ZZN3cub18CUB_300001_SM_10006detail6reduce18DeviceReduceKernelINS2_10policy_hubIfjN4cuda3__47maximumIfEEE10Policy1000EN6thrust24THRUST_300001_SM_1000_NS18transform_iteratorINSC_12zip_functionI8abs_diffIfEEENSC_12zip_iteratorINS5_3std3__45tupleIJNSC_6detail15normal_iteratorINSC_10device_ptrIfEEEESQ_EEEEENSC_11use_defaultEST_EEjS8_fNSK_10__identityEEEvT0_PT3_T1_NS0_13GridEvenShareISZ_EET2_T4_E12temp_storage+20];
	setp.lt.f32 	%p176, %f579, %f580;
	selp.f32 	%f581, %f580, %f579, %p176;
	ld.shared.f32 	%f582, [_ZZN3cub18CUB_300001_SM_10006detail6reduce18DeviceReduceKernelINS2_10policy_hubIfjN4cuda3__47maximumIfEEE10Policy1000EN6thrust24THRUST_300001_SM_1000_NS18transform_iteratorINSC_12zip_functionI8abs_diffIfEEENSC_12zip_iteratorINS5_3std3__45tupleIJNSC_6detail15normal_iteratorINSC_10device_ptrIfEEEESQ_EEEEENSC_11use_defaultEST_EEjS8_fNSK_10__identityEEEvT0_PT3_T1_NS0_13GridEvenShareISZ_EET2_T4_E12temp_storage+24];
	setp.lt.f32 	%p177, %f581, %f582;
	selp.f32 	%f583, %f582, %f581, %p177;
	ld.shared.f32 	%f584, [_ZZN3cub18CUB_300001_SM_10006detail6reduce18DeviceReduceKernelINS2_10policy_hubIfjN4cuda3__47maximumIfEEE10Policy1000EN6thrust24THRUST_300001_SM_1000_NS18transform_iteratorINSC_12zip_functionI8abs_diffIfEEENSC_12zip_iteratorINS5_3std3__45tupleIJNSC_6detail15normal_iteratorINSC_10device_ptrIfEEEESQ_EEEEENSC_11use_defaultEST_EEjS8_fNSK_10__identityEEEvT0_PT3_T1_NS0_13GridEvenShareISZ_EET2_T4_E12temp_storage+28];
	setp.lt.f32 	%p178, %f583, %f584;
	selp.f32 	%f585, %f584, %f583, %p178;
	ld.shared.f32 	%f586, [_ZZN3cub18CUB_300001_SM_10006detail6reduce18DeviceReduceKernelINS2_10policy_hubIfjN4cuda3__47maximumIfEEE10Policy1000EN6thrust24THRUST_300001_SM_1000_NS18transform_iteratorINSC_12zip_functionI8abs_diffIfEEENSC_12zip_iteratorINS5_3std3__45tupleIJNSC_6detail15normal_iteratorINSC_10device_ptrIfEEEESQ_EEEEENSC_11use_defaultEST_EEjS8_fNSK_10__identityEEEvT0_PT3_T1_NS0_13GridEvenShareISZ_EET2_T4_E12temp_storage+32];
	setp.lt.f32 	%p179, %f585, %f586;
	selp.f32 	%f587, %f586, %f585, %p179;
	ld.shared.f32 	%f588, [_ZZN3cub18CUB_300001_SM_10006detail6reduce18DeviceReduceKernelINS2_10policy_hubIfjN4cuda3__47maximumIfEEE10Policy1000EN6thrust24THRUST_300001_SM_1000_NS18transform_iteratorINSC_12zip_functionI8abs_diffIfEEENSC_12zip_iteratorINS5_3std3__45tupleIJNSC_6detail15normal_iteratorINSC_10device_ptrIfEEEESQ_EEEEENSC_11use_defaultEST_EEjS8_fNSK_10__identityEEEvT0_PT3_T1_NS0_13GridEvenShareISZ_EET2_T4_E12temp_storage+36];
	setp.lt.f32 	%p180, %f587, %f588;
	selp.f32 	%f609, %f588, %f587, %p180;
	bra.uni 	$L__BB2_48;
$L__BB2_22:
	// begin inline asm
	mov.u32 %r186, %laneid;
	// end inline asm
	and.b32  	%r212, %r7, 992;
	add.s32 	%r213, %r212, 32;
	setp.gt.u32 	%p135, %r213, %r6;
	not.b32 	%r214, %r212;
	add.s32 	%r215, %r6, %r214;
	selp.b32 	%r210, %r215, 31, %p135;
	mov.b32 	%r188, %f598;
	mov.b32 	%r189, 1;
	mov.b32 	%r211, -1;
	// begin inline asm
	shfl.sync.down.b32 %r187, %r188, %r189, %r210, %r211;
	// end inline asm
	mov.b32 	%f516, %r187;
	setp.lt.s32 	%p136, %r186, %r210;
	setp.lt.f32 	%p137, %f598, %f516;
	selp.f32 	%f517, %f516, %f598, %p137;
	selp.f32 	%f518, %f517, %f598, %p136;
	mov.b32 	%r193, %f518;
	mov.b32 	%r194, 2;
	// begin inline asm
	shfl.sync.down.b32 %r192, %r193, %r194, %r210, %r211;
	// end inline asm
	mov.b32 	%f519, %r192;
	add.s32 	%r216, %r186, 2;
	setp.gt.s32 	%p138, %r216, %r210;
	setp.lt.f32 	%p139, %f518, %f519;
	selp.f32 	%f520, %f519, %f518, %p139;
	selp.f32 	%f521, %f518, %f520, %p138;
	mov.b32 	%r198, %f521;
	mov.b32 	%r199, 4;
	// begin inline asm
	shfl.sync.down.b32 %r197, %r198, %r199, %r210, %r211;
	// end inline asm
	mov.b32 	%f522, %r197;
	add.s32 	%r217, %r186, 4;
	setp.gt.s32 	%p140, %r217, %r210;
	setp.lt.f32 	%p141, %f521, %f522;
	selp.f32 	%f523, %f522, %f521, %p141;
	selp.f32 	%f524, %f521, %f523, %p140;
	mov.b32 	%r203, %f524;
	mov.b32 	%r204, 8;
	// begin inline asm
	shfl.sync.down.b32 %r202, %r203, %r204, %r210, %r211;
	// end inline asm
	mov.b32 	%f525, %r202;
	add.s32 	%r218, %r186, 8;
	setp.gt.s32 	%p142, %r218, %r210;
	setp.lt.f32 	%p143, %f524, %f525;
	selp.f32 	%f526, %f525, %f524, %p143;
	selp.f32 	%f527, %f524, %f526, %p142;
	mov.b32 	%r208, %f527;
	mov.b32 	%r209, 16;
	// begin inline asm
	shfl.sync.down.b32 %r207, %r208, %r209, %r210, %r211;
	// end inline asm
	mov.b32 	%f528, %r207;
	add.s32 	%r219, %r186, 16;
	setp.gt.s32 	%p144, %r219, %r210;
	setp.lt.f32 	%p145, %f527, %f528;
	selp.f32 	%f529, %f528, %f527, %p145;
	selp.f32 	%f609, %f527, %f529, %p144;
	setp.ne.s32 	%p146, %r186, 0;
	@%p146 bra 	$L__BB2_24;
	shr.u32 	%r220, %r7, 3;
	and.b32  	%r221, %r220, 124;
	mov.u32 	%r222, _ZZN3cub18CUB_300001_SM_10006detail6reduce18DeviceReduceKernelINS2_10policy_hubIfjN4cuda3__47maximumIfEEE10Policy1000EN6thrust24THRUST_300001_SM_1000_NS18transform_iteratorINSC_12zip_functionI8abs_diffIfEEENSC_12zip_iteratorINS5_3std3__45tupleIJNSC_6detail15normal_iteratorINSC_10device_ptrIfEEEESQ_EEEEENSC_11use_defaultEST_EEjS8_fNSK_10__identityEEEvT0_PT3_T1_NS0_13GridEvenShareISZ_EET2_T4_E12temp_storage;
	add.s32 	%r223, %r222, %r221;
	st.shared.f32 	[%r223+8], %f609;
$L__BB2_24:
	bar.sync 	0;
	setp.ne.s32 	%p147, %r7, 0;
	@%p147 bra 	$L__BB2_48;
	setp.gt.u32 	%p148, %r6, 32;
	ld.shared.f32 	%f530, [_ZZN3cub18CUB_300001_SM_10006detail6reduce18DeviceReduceKernelINS2_10policy_hubIfjN4cuda3__47maximumIfEEE10Policy1000EN6thrust24THRUST_300001_SM_1000_NS18transform_iteratorINSC_12zip_functionI8abs_diffIfEEENSC_12zip_iteratorINS5_3std3__45tupleIJNSC_6detail15normal_iteratorINSC_10device_ptrIfEEEESQ_EEEEENSC_11use_defaultEST_EEjS8_fNSK_10__identityEEEvT0_PT3_T1_NS0_13GridEvenShareISZ_EET2_T4_E12temp_storage+12];
	setp.lt.f32 	%p149, %f609, %f530;
	selp.f32 	%f532, %f530, %f609, %p149;
	selp.f32 	%f533, %f532, %f609, %p148;
	setp.gt.u32 	%p150, %r6, 64;
	ld.shared.f32 	%f535, [_ZZN3cub18CUB_300001_SM_10006detail6reduce18DeviceReduceKernelINS2_10policy_hubIfjN4cuda3__47maximumIfEEE10Policy1000EN6thrust24THRUST_300001_SM_1000_NS18transform_iteratorINSC_12zip_functionI8abs_diffIfEEENSC_12zip_iteratorINS5_3std3__45tupleIJNSC_6detail15normal_iteratorINSC_10device_ptrIfEEEESQ_EEEEENSC_11use_defaultEST_EEjS8_fNSK_10__identityEEEvT0_PT3_T1_NS0_13GridEvenShareISZ_EET2_T4_E12temp_storage+16];
	setp.lt.f32 	%p151, %f533, %f535;
	selp.f32 	%f537, %f535, %f533, %p151;
	selp.f32 	%f538, %f537, %f533, %p150;
	setp.gt.u32 	%p152, %r6, 96;
	ld.shared.f32 	%f540, [_ZZN3cub18CUB_300001_SM_10006detail6reduce18DeviceReduceKernelINS2_10policy_hubIfjN4cuda3__47maximumIfEEE10Policy1000EN6thrust24THRUST_300001_SM_1000_NS18transform_iteratorINSC_12zip_functionI8abs_diffIfEEENSC_12zip_iteratorINS5_3std3__45tupleIJNSC_6detail15normal_iteratorINSC_10device_ptrIfEEEESQ_EEEEENSC_11use_defaultEST_EEjS8_fNSK_10__identityEEEvT0_PT3_T1_NS0_13GridEvenShareISZ_EET2_T4_E12temp_storage+20];
	setp.lt.f32 	%p153, %f538, %f540;
	selp.f32 	%f542, %f540, %f538, %p153;
	selp.f32 	%f543, %f542, %f538, %p152;
	setp.gt.u32 	%p154, %r6, 128;
	ld.shared.f32 	%f545, [_ZZN3cub18CUB_300001_SM_10006detail6reduce18DeviceReduceKernelINS2_10policy_hubIfjN4cuda3__47maximumIfEEE10Policy1000EN6thrust24THRUST_300001_SM_1000_NS18transform_iteratorINSC_12zip_functionI8abs_diffIfEEENSC_12zip_iteratorINS5_3std3__45tupleIJNSC_6detail15normal_iteratorINSC_10device_ptrIfEEEESQ_EEEEENSC_11use_defaultEST_EEjS8_fNSK_10__identityEEEvT0_PT3_T1_NS0_13GridEvenShareISZ_EET2_T4_E12temp_storage+24];
	setp.lt.f32 	%p155, %f543, %f545;
	selp.f32 	%f547, %f545, %f543, %p155;
	selp.f32 	%f548, %f547, %f543, %p154;
	setp.gt.u32 	%p156, %r6, 160;
	ld.shared.f32 	%f550, [_ZZN3cub18CUB_300001_SM_10006detail6reduce18DeviceReduceKernelINS2_10policy_hubIfjN4cuda3__47maximumIfEEE10Policy1000EN6thrust24THRUST_300001_SM_1000_NS18transform_iteratorINSC_12zip_functionI8abs_diffIfEEENSC_12zip_iteratorINS5_3std3__45tupleIJNSC_6detail15normal_iteratorINSC_10device_ptrIfEEEESQ_EEEEENSC_11use_defaultEST_EEjS8_fNSK_10__identityEEEvT0_PT3_T1_NS0_13GridEvenShareISZ_EET2_T4_E12temp_storage+28];
	setp.lt.f32 	%p157, %f548, %f550;
	selp.f32 	%f552, %f550, %f548, %p157;
	selp.f32 	%f553, %f552, %f548, %p156;
	setp.gt.u32 	%p158, %r6, 192;
	ld.shared.f32 	%f555, [_ZZN3cub18CUB_300001_SM_10006detail6reduce18DeviceReduceKernelINS2_10policy_hubIfjN4cuda3__47maximumIfEEE10Policy1000EN6thrust24THRUST_300001_SM_1000_NS18transform_iteratorINSC_12zip_functionI8abs_diffIfEEENSC_12zip_iteratorINS5_3std3__45tupleIJNSC_6detail15normal_iteratorINSC_10device_ptrIfEEEESQ_EEEEENSC_11use_defaultEST_EEjS8_fNSK_10__identityEEEvT0_PT3_T1_NS0_13GridEvenShareISZ_EET2_T4_E12temp_storage+32];
	setp.lt.f32 	%p159, %f553, %f555;
	selp.f32 	%f557, %f555, %f553, %p159;
	selp.f32 	%f558, %f557, %f553, %p158;
	setp.gt.u32 	%p160, %r6, 224;
	ld.shared.f32 	%f560, [_ZZN3cub18CUB_300001_SM_10006detail6reduce18DeviceReduceKernelINS2_10policy_hubIfjN4cuda3__47maximumIfEEE10Policy1000EN6thrust24THRUST_300001_SM_1000_NS18transform_iteratorINSC_12zip_functionI8abs_diffIfEEENSC_12zip_iteratorINS5_3std3__45tupleIJNSC_6detail15normal_iteratorINSC_10device_ptrIfEEEESQ_EEEEENSC_11use_defaultEST_EEjS8_fNSK_10__identityEEEvT0_PT3_T1_NS0_13GridEvenShareISZ_EET2_T4_E12temp_storage+36];
	setp.lt.f32 	%p161, %f558, %f560;
	selp.f32 	%f562, %f560, %f558, %p161;
	selp.f32 	%f609, %f562, %f558, %p160;
	bra.uni 	$L__BB2_48;
$L__BB2_26:
	mov.u32 	%r35, %tid.x;
	add.s32 	%r72, %r35, %r268;
	mul.wide.u32 	%rd6, %r72, 4;
	add.s64 	%rd7, %rd1, %rd6;
	add.s64 	%rd8, %rd2, %rd6;
	ld.global.f32 	%f41, [%rd7];
	ld.global.f32 	%f42, [%rd8];
	sub.f32 	%f43, %f42, %f41;
	abs.f32 	%f44, %f43;
	ld.global.f32 	%f45, [%rd7+1024];
	ld.global.f32 	%f46, [%rd8+1024];
	sub.f32 	%f47, %f46, %f45;
	abs.f32 	%f48, %f47;
	ld.global.f32 	%f49, [%rd7+2048];
	ld.global.f32 	%f50, [%rd8+2048];
	sub.f32 	%f51, %f50, %f49;
	abs.f32 	%f52, %f51;
	ld.global.f32 	%f53, [%rd7+3072];
	ld.global.f32 	%f54, [%rd8+3072];
	sub.f32 	%f55, %f54, %f53;
	abs.f32 	%f56, %f55;
	ld.global.f32 	%f57, [%rd7+4096];
	ld.global.f32 	%f58, [%rd8+4096];
	sub.f32 	%f59, %f58, %f57;
	abs.f32 	%f60, %f59;
	ld.global.f32 	%f61, [%rd7+5120];
	ld.global.f32 	%f62, [%rd8+5120];
	sub.f32 	%f63, %f62, %f61;
	abs.f32 	%f64, %f63;
	ld.global.f32 	%f65, [%rd7+6144];
	ld.global.f32 	%f66, [%rd8+6144];
	sub.f32 	%f67, %f66, %f65;
	abs.f32 	%f68, %f67;
	ld.global.f32 	%f69, [%rd7+7168];
	ld.global.f32 	%f70, [%rd8+7168];
	sub.f32 	%f71, %f70, %f69;
	abs.f32 	%f72, %f71;
	ld.global.f32 	%f73, [%rd7+8192];
	ld.global.f32 	%f74, [%rd8+8192];
	sub.f32 	%f75, %f74, %f73;
	abs.f32 	%f76, %f75;
	ld.global.f32 	%f77, [%rd7+9216];
	ld.global.f32 	%f78, [%rd8+9216];
	sub.f32 	%f79, %f78, %f77;
	abs.f32 	%f80, %f79;
	ld.global.f32 	%f81, [%rd7+10240];
	ld.global.f32 	%f82, [%rd8+10240];
	sub.f32 	%f83, %f82, %f81;
	abs.f32 	%f84, %f83;
	ld.global.f32 	%f85, [%rd7+11264];
	ld.global.f32 	%f86, [%rd8+11264];
	sub.f32 	%f87, %f86, %f85;
	abs.f32 	%f88, %f87;
	ld.global.f32 	%f89, [%rd7+12288];
	ld.global.f32 	%f90, [%rd8+12288];
	sub.f32 	%f91, %f90, %f89;
	abs.f32 	%f92, %f91;
	ld.global.f32 	%f93, [%rd7+13312];
	ld.global.f32 	%f94, [%rd8+13312];
	sub.f32 	%f95, %f94, %f93;
	abs.f32 	%f96, %f95;
	ld.global.f32 	%f97, [%rd7+14336];
	ld.global.f32 	%f98, [%rd8+14336];
	sub.f32 	%f99, %f98, %f97;
	abs.f32 	%f100, %f99;
	ld.global.f32 	%f101, [%rd7+15360];
	ld.global.f32 	%f102, [%rd8+15360];
	sub.f32 	%f103, %f102, %f101;
	abs.f32 	%f104, %f103;
	setp.lt.f32 	%p2, %f44, %f48;
	selp.f32 	%f105, %f48, %f44, %p2;
	setp.lt.f32 	%p3, %f52, %f56;
	selp.f32 	%f106, %f56, %f52, %p3;
	setp.lt.f32 	%p4, %f60, %f64;
	selp.f32 	%f107, %f64, %f60, %p4;
	setp.lt.f32 	%p5, %f68, %f72;
	selp.f32 	%f108, %f72, %f68, %p5;
	setp.lt.f32 	%p6, %f76, %f80;
	selp.f32 	%f109, %f80, %f76, %p6;
	setp.lt.f32 	%p7, %f84, %f88;
	selp.f32 	%f110, %f88, %f84, %p7;
	setp.lt.f32 	%p8, %f92, %f96;
	selp.f32 	%f111, %f96, %f92, %p8;
	setp.lt.f32 	%p9, %f100, %f104;
	selp.f32 	%f112, %f104, %f100, %p9;
	setp.lt.f32 	%p10, %f105, %f106;
	selp.f32 	%f113, %f106, %f105, %p10;
	setp.lt.f32 	%p11, %f107, %f108;
	selp.f32 	%f114, %f108, %f107, %p11;
	setp.lt.f32 	%p12, %f109, %f110;
	selp.f32 	%f115, %f110, %f109, %p12;
	setp.lt.f32 	%p13, %f111, %f112;
	selp.f32 	%f116, %f112, %f111, %p13;
	setp.lt.f32 	%p14, %f113, %f114;
	selp.f32 	%f117, %f114, %f113, %p14;
	setp.lt.f32 	%p15, %f115, %f116;
	selp.f32 	%f118, %f116, %f115, %p15;
	setp.lt.f32 	%p16, %f117, %f118;
	selp.f32 	%f608, %f118, %f117, %p16;
	setp.lt.u32 	%p17, %r6, %r4;
	@%p17 bra 	$L__BB2_44;
	add.s32 	%r36, %r4, %r268;
	not.b32 	%r74, %r35;
	add.s32 	%r75, %r74, %r1;
	sub.s32 	%r76, %r75, %r4;
	sub.s32 	%r265, %r76, %r268;
	add.s32 	%r77, %r36, %r35;
	add.s32 	%r264, %r77, 2048;
	mov.b32 	%r267, 0;
	mov.u32 	%r266, %r36;
$L__BB2_28:
	add.s32 	%r268, %r268, %r4;
	add.s32 	%r78, %r1, -4096;
	setp.gt.u32 	%p18, %r268, %r78;
	@%p18 bra 	$L__BB2_30;
	add.s32 	%r79, %r35, %r268;
	mul.wide.u32 	%rd9, %r79, 4;
	add.s64 	%rd10, %rd1, %rd9;
	add.s64 	%rd11, %rd2, %rd9;
	ld.global.f32 	%f119, [%rd10];
	ld.global.f32 	%f120, [%rd11];
	sub.f32 	%f121, %f120, %f119;
	abs.f32 	%f122, %f121;
	ld.global.f32 	%f123, [%rd10+1024];
	ld.global.f32 	%f124, [%rd11+1024];
	sub.f32 	%f125, %f124, %f123;
	abs.f32 	%f126, %f125;
	ld.global.f32 	%f127, [%rd10+2048];
	ld.global.f32 	%f128, [%rd11+2048];
	sub.f32 	%f129, %f128, %f127;
	abs.f32 	%f130, %f129;
	ld.global.f32 	%f131, [%rd10+3072];
	ld.global.f32 	%f132, [%rd11+3072];
	sub.f32 	%f133, %f132, %f131;
	abs.f32 	%f134, %f133;
	ld.global.f32 	%f135, [%rd10+4096];
	ld.global.f32 	%f136, [%rd11+4096];
	sub.f32 	%f137, %f136, %f135;
	abs.f32 	%f138, %f137;
	ld.global.f32 	%f139, [%rd10+5120];
	ld.global.f32 	%f140, [%rd11+5120];
	sub.f32 	%f141, %f140, %f139;
	abs.f32 	%f142, %f141;
	ld.global.f32 	%f143, [%rd10+6144];
	ld.global.f32 	%f144, [%rd11+6144];
	sub.f32 	%f145, %f144, %f143;
	abs.f32 	%f146, %f145;
	ld.global.f32 	%f147, [%rd10+7168];
	ld.global.f32 	%f148, [%rd11+7168];
	sub.f32 	%f149, %f148, %f147;
	abs.f32 	%f150, %f149;
	ld.global.f32 	%f151, [%rd10+8192];
	ld.global.f32 	%f152, [%rd11+8192];
	sub.f32 	%f153, %f152, %f151;
	abs.f32 	%f154, %f153;
	ld.global.f32 	%f155, [%rd10+9216];
	ld.global.f32 	%f156, [%rd11+9216];
	sub.f32 	%f157, %f156, %f155;
	abs.f32 	%f158, %f157;
	ld.global.f32 	%f159, [%rd10+10240];
	ld.global.f32 	%f160, [%rd11+10240];
	sub.f32 	%f161, %f160, %f159;
	abs.f32 	%f162, %f161;
	ld.global.f32 	%f163, [%rd10+11264];
	ld.global.f32 	%f164, [%rd11+11264];
	sub.f32 	%f165, %f164, %f163;
	abs.f32 	%f166, %f165;
	ld.global.f32 	%f167, [%rd10+12288];
	ld.global.f32 	%f168, [%rd11+12288];
	sub.f32 	%f169, %f168, %f167;
	abs.f32 	%f170, %f169;
	ld.global.f32 	%f171, [%rd10+13312];
	ld.global.f32 	%f172, [%rd11+13312];
	sub.f32 	%f173, %f172, %f171;
	abs.f32 	%f174, %f173;
	ld.global.f32 	%f175, [%rd10+14336];
	ld.global.f32 	%f176, [%rd11+14336];
	sub.f32 	%f177, %f176, %f175;
	abs.f32 	%f178, %f177;
	ld.global.f32 	%f179, [%rd10+15360];
	ld.global.f32 	%f180, [%rd11+15360];
	sub.f32 	%f181, %f180, %f179;
	abs.f32 	%f182, %f181;
	setp.lt.f32 	%p19, %f608, %f122;
	selp.f32 	%f183, %f122, %f608, %p19;
	setp.lt.f32 	%p20, %f126, %f130;
	selp.f32 	%f184, %f130, %f126, %p20;
	setp.lt.f32 	%p21, %f134, %f138;
	selp.f32 	%f185, %f138, %f134, %p21;
	setp.lt.f32 	%p22, %f142, %f146;
	selp.f32 	%f186, %f146, %f142, %p22;
	setp.lt.f32 	%p23, %f150, %f154;
	selp.f32 	%f187, %f154, %f150, %p23;
	setp.lt.f32 	%p24, %f158, %f162;
	selp.f32 	%f188, %f162, %f158, %p24;
	setp.lt.f32 	%p25, %f166, %f170;
	selp.f32 	%f189, %f170, %f166, %p25;
	setp.lt.f32 	%p26, %f174, %f178;
	selp.f32 	%f190, %f178, %f174, %p26;
	setp.lt.f32 	%p27, %f183, %f184;
	selp.f32 	%f191, %f184, %f183, %p27;
	setp.lt.f32 	%p28, %f185, %f186;
	selp.f32 	%f192, %f186, %f185, %p28;
	setp.lt.f32 	%p29, %f187, %f188;
	selp.f32 	%f193, %f188, %f187, %p29;
	setp.lt.f32 	%p30, %f189, %f190;
	selp.f32 	%f194, %f190, %f189, %p30;
	setp.lt.f32 	%p31, %f191, %f192;
	selp.f32 	%f195, %f192, %f191, %p31;
	setp.lt.f32 	%p32, %f193, %f194;
	selp.f32 	%f196, %f194, %f193, %p32;
	setp.lt.f32 	%p33, %f195, %f196;
	selp.f32 	%f197, %f196, %f195, %p33;
	setp.lt.f32 	%p34, %f197, %f182;
	selp.f32 	%f608, %f182, %f197, %p34;
	sub.s32 	%r80, %r1, %r268;
	setp.lt.u32 	%p35, %r80, %r4;
	add.s32 	%r267, %r267, 1;
	add.s32 	%r266, %r266, %r4;
	sub.s32 	%r265, %r265, %r4;
	add.s32 	%r264, %r264, %r4;
	@%p35 bra 	$L__BB2_44;
	bra.uni 	$L__BB2_28;
$L__BB2_30:
	setp.le.u32 	%p36, %r1, %r268;
	sub.s32 	%r81, %r1, %r268;
	setp.ge.s32 	%p37, %r35, %r81;
	or.pred  	%p38, %p36, %p37;
	@%p38 bra 	$L__BB2_44;
	not.b32 	%r83, %r35;
	add.s32 	%r84, %r1, %r83;
	sub.s32 	%r85, %r84, %r36;
	mul.lo.s32 	%r86, %r2, %r267;
	shl.b32 	%r87, %r86, 12;
	sub.s32 	%r88, %r85, %r87;
	shr.u32 	%r89, %r88, 8;
	add.s32 	%r49, %r89, 1;
	and.b32  	%r50, %r49, 15;
	setp.lt.u32 	%p39, %r88, 3840;
	mov.u32 	%r273, %r35;
	@%p39 bra 	$L__BB2_35;
	or.b32  	%r271, %r35, 2048;
	shr.u32 	%r90, %r265, 8;
	add.s32 	%r91, %r90, 1;
	and.b32  	%r92, %r91, 33554416;
	neg.s32 	%r269, %r92;
$L__BB2_33:
	.pragma "nounroll";
	add.s32 	%r93, %r264, -2048;
	mul.wide.u32 	%rd12, %r93, 4;
	add.s64 	%rd13, %rd1, %rd12;
	add.s64 	%rd14, %rd2, %rd12;
	ld.global.f32 	%f199, [%rd13];
	ld.global.f32 	%f200, [%rd14];
	sub.f32 	%f201, %f200, %f199;
	abs.f32 	%f202, %f201;
	setp.lt.f32 	%p40, %f608, %f202;
	selp.f32 	%f203, %f202, %f608, %p40;
	add.s32 	%r94, %r264, -1792;
	mul.wide.u32 	%rd15, %r94, 4;
	add.s64 	%rd16, %rd1, %rd15;
	add.s64 	%rd17, %rd2, %rd15;
	ld.global.f32 	%f204, [%rd16];
	ld.global.f32 	%f205, [%rd17];
	sub.f32 	%f206, %f205, %f204;
	abs.f32 	%f207, %f206;
	setp.lt.f32 	%p41, %f203, %f207;
	selp.f32 	%f208, %f207, %f203, %p41;
	add.s32 	%r95, %r264, -1536;
	mul.wide.u32 	%rd18, %r95, 4;
	add.s64 	%rd19, %rd1, %rd18;
	add.s64 	%rd20, %rd2, %rd18;
	ld.global.f32 	%f209, [%rd19];
	ld.global.f32 	%f210, [%rd20];
	sub.f32 	%f211, %f210, %f209;
	abs.f32 	%f212, %f211;
	setp.lt.f32 	%p42, %f208, %f212;
	selp.f32 	%f213, %f212, %f208, %p42;
	add.s32 	%r96, %r264, -1280;
	mul.wide.u32 	%rd21, %r96, 4;
	add.s64 	%rd22, %rd1, %rd21;
	add.s64 	%rd23, %rd2, %rd21;
	ld.global.f32 	%f214, [%rd22];
	ld.global.f32 	%f215, [%rd23];
	sub.f32 	%f216, %f215, %f214;
	abs.f32 	%f217, %f216;
	setp.lt.f32 	%p43, %f213, %f217;
	selp.f32 	%f218, %f217, %f213, %p43;
	add.s32 	%r97, %r264, -1024;
	mul.wide.u32 	%rd24, %r97, 4;
	add.s64 	%rd25, %rd1, %rd24;
	add.s64 	%rd26, %rd2, %rd24;
	ld.global.f32 	%f219, [%rd25];
	ld.global.f32 	%f220, [%rd26];
	sub.f32 	%f221, %f220, %f219;
	abs.f32 	%f222, %f221;
	setp.lt.f32 	%p44, %f218, %f222;
	selp.f32 	%f223, %f222, %f218, %p44;
	add.s32 	%r98, %r264, -768;
	mul.wide.u32 	%rd27, %r98, 4;
	add.s64 	%rd28, %rd1, %rd27;
	add.s64 	%rd29, %rd2, %rd27;
	ld.global.f32 	%f224, [%rd28];
	ld.global.f32 	%f225, [%rd29];
	sub.f32 	%f226, %f225, %f224;
	abs.f32 	%f227, %f226;
	setp.lt.f32 	%p45, %f223, %f227;
	selp.f32 	%f228, %f227, %f223, %p45;
	add.s32 	%r99, %r264, -512;
	mul.wide.u32 	%rd30, %r99, 4;
	add.s64 	%rd31, %rd1, %rd30;
	add.s64 	%rd32, %rd2, %rd30;
	ld.global.f32 	%f229, [%rd31];
	ld.global.f32 	%f230, [%rd32];
	sub.f32 	%f231, %f230, %f229;
	abs.f32 	%f232, %f231;
	setp.lt.f32 	%p46, %f228, %f232;
	selp.f32 	%f233, %f232, %f228, %p46;
	add.s32 	%r100, %r264, 1792;
	add.s32 	%r101, %r264, -256;
	mul.wide.u32 	%rd33, %r101, 4;
	add.s64 	%rd34, %rd1, %rd33;
	add.s64 	%rd35, %rd2, %rd33;
	ld.global.f32 	%f234, [%rd34];
	ld.global.f32 	%f235, [%rd35];
	sub.f32 	%f236, %f235, %f234;
	abs.f32 	%f237, %f236;
	setp.lt.f32 	%p47, %f233, %f237;
	selp.f32 	%f238, %f237, %f233, %p47;
	mul.wide.u32 	%rd36, %r264, 4;
	add.s64 	%rd37, %rd1, %rd36;
	add.s64 	%rd38, %rd2, %rd36;
	ld.global.f32 	%f239, [%rd37];
	ld.global.f32 	%f240, [%rd38];
	sub.f32 	%f241, %f240, %f239;
	abs.f32 	%f242, %f241;
	setp.lt.f32 	%p48, %f238, %f242;
	selp.f32 	%f243, %f242, %f238, %p48;
	add.s32 	%r102, %r264, 256;
	mul.wide.u32 	%rd39, %r102, 4;
	add.s64 	%rd40, %rd1, %rd39;
	add.s64 	%rd41, %rd2, %rd39;
	ld.global.f32 	%f244, [%rd40];
	ld.global.f32 	%f245, [%rd41];
	sub.f32 	%f246, %f245, %f244;
	abs.f32 	%f247, %f246;
	setp.lt.f32 	%p49, %f243, %f247;
	selp.f32 	%f248, %f247, %f243, %p49;
	add.s32 	%r103, %r264, 512;
	mul.wide.u32 	%rd42, %r103, 4;
	add.s64 	%rd43, %rd1, %rd42;
	add.s64 	%rd44, %rd2, %rd42;
	ld.global.f32 	%f249, [%rd43];
	ld.global.f32 	%f250, [%rd44];
	sub.f32 	%f251, %f250, %f249;
	abs.f32 	%f252, %f251;
	setp.lt.f32 	%p50, %f248, %f252;
	selp.f32 	%f253, %f252, %f248, %p50;
	add.s32 	%r104, %r264, 768;
	mul.wide.u32 	%rd45, %r104, 4;
	add.s64 	%rd46, %rd1, %rd45;
	add.s64 	%rd47, %rd2, %rd45;
	ld.global.f32 	%f254, [%rd46];
	ld.global.f32 	%f255, [%rd47];
	sub.f32 	%f256, %f255, %f254;
	abs.f32 	%f257, %f256;
	setp.lt.f32 	%p51, %f253, %f257;
	selp.f32 	%f258, %f257, %f253, %p51;
	add.s32 	%r105, %r264, 1024;
	mul.wide.u32 	%rd48, %r105, 4;
	add.s64 	%rd49, %rd1, %rd48;
	add.s64 	%rd50, %rd2, %rd48;
	ld.global.f32 	%f259, [%rd49];
	ld.global.f32 	%f260, [%rd50];
	sub.f32 	%f261, %f260, %f259;
	abs.f32 	%f262, %f261;
	setp.lt.f32 	%p52, %f258, %f262;
	selp.f32 	%f263, %f262, %f258, %p52;
	add.s32 	%r106, %r264, 1280;
	mul.wide.u32 	%rd51, %r106, 4;
	add.s64 	%rd52, %rd1, %rd51;
	add.s64 	%rd53, %rd2, %rd51;
	ld.global.f32 	%f264, [%rd52];
	ld.global.f32 	%f265, [%rd53];
	sub.f32 	%f266, %f265, %f264;
	abs.f32 	%f267, %f266;
	setp.lt.f32 	%p53, %f263, %f267;
	selp.f32 	%f268, %f267, %f263, %p53;
	add.s32 	%r107, %r264, 1536;
	mul.wide.u32 	%rd54, %r107, 4;
	add.s64 	%rd55, %rd1, %rd54;
	add.s64 	%rd56, %rd2, %rd54;
	ld.global.f32 	%f269, [%rd55];
	ld.global.f32 	%f270, [%rd56];
	sub.f32 	%f271, %f270, %f269;
	abs.f32 	%f272, %f271;
	setp.lt.f32 	%p54, %f268, %f272;
	selp.f32 	%f273, %f272, %f268, %p54;
	mul.wide.u32 	%rd57, %r100, 4;
	add.s64 	%rd58, %rd1, %rd57;
	add.s64 	%rd59, %rd2, %rd57;
	ld.global.f32 	%f274, [%rd58];
	ld.global.f32 	%f275, [%rd59];
	sub.f32 	%f276, %f275, %f274;
	abs.f32 	%f277, %f276;
	setp.lt.f32 	%p55, %f273, %f277;
	selp.f32 	%f608, %f277, %f273, %p55;
	add.s32 	%r271, %r271, 4096;
	add.s32 	%r264, %r264, 4096;
	add.s32 	%r269, %r269, 16;
	setp.ne.s32 	%p56, %r269, 0;
	@%p56 bra 	$L__BB2_33;
	add.s32 	%r273, %r271, -2048;
$L__BB2_35:
	setp.eq.s32 	%p57, %r50, 0;
	@%p57 bra 	$L__BB2_44;
	and.b32  	%r61, %r49, 7;
	setp.lt.u32 	%p58, %r50, 8;
	@%p58 bra 	$L__BB2_38;
	add.s32 	%r108, %r273, %r268;
	mul.wide.u32 	%rd60, %r108, 4;
	add.s64 	%rd61, %rd1, %rd60;
	add.s64 	%rd62, %rd2, %rd60;
	ld.global.f32 	%f279, [%rd61];
	ld.global.f32 	%f280, [%rd62];
	sub.f32 	%f281, %f280, %f279;
	abs.f32 	%f282, %f281;
	setp.lt.f32 	%p59, %f608, %f282;
	selp.f32 	%f283, %f282, %f608, %p59;
	add.s32 	%r109, %r108, 256;
	mul.wide.u32 	%rd63, %r109, 4;
	add.s64 	%rd64, %rd1, %rd63;
	add.s64 	%rd65, %rd2, %rd63;
	ld.global.f32 	%f284, [%rd64];
	ld.global.f32 	%f285, [%rd65];
	sub.f32 	%f286, %f285, %f284;
	abs.f32 	%f287, %f286;
	setp.lt.f32 	%p60, %f283, %f287;
	selp.f32 	%f288, %f287, %f283, %p60;
	add.s32 	%r110, %r108, 512;
	mul.wide.u32 	%rd66, %r110, 4;
	add.s64 	%rd67, %rd1, %rd66;
	add.s64 	%rd68, %rd2, %rd66;
	ld.global.f32 	%f289, [%rd67];
	ld.global.f32 	%f290, [%rd68];
	sub.f32 	%f291, %f290, %f289;
	abs.f32 	%f292, %f291;
	setp.lt.f32 	%p61, %f288, %f292;
	selp.f32 	%f293, %f292, %f288, %p61;
	add.s32 	%r111, %r108, 768;
	mul.wide.u32 	%rd69, %r111, 4;
	add.s64 	%rd70, %rd1, %rd69;
	add.s64 	%rd71, %rd2, %rd69;
	ld.global.f32 	%f294, [%rd70];
	ld.global.f32 	%f295, [%rd71];
	sub.f32 	%f296, %f295, %f294;
	abs.f32 	%f297, %f296;
	setp.lt.f32 	%p62, %f293, %f297;
	selp.f32 	%f298, %f297, %f293, %p62;
	add.s32 	%r112, %r108, 1024;
	mul.wide.u32 	%rd72, %r112, 4;
	add.s64 	%rd73, %rd1, %rd72;
	add.s64 	%rd74, %rd2, %rd72;
	ld.global.f32 	%f299, [%rd73];
	ld.global.f32 	%f300, [%rd74];
	sub.f32 	%f301, %f300, %f299;
	abs.f32 	%f302, %f301;
	setp.lt.f32 	%p63, %f298, %f302;
	selp.f32 	%f303, %f302, %f298, %p63;
	add.s32 	%r113, %r108, 1280;
	mul.wide.u32 	%rd75, %r113, 4;
	add.s64 	%rd76, %rd1, %rd75;
	add.s64 	%rd77, %rd2, %rd75;
	ld.global.f32 	%f304, [%rd76];
	ld.global.f32 	%f305, [%rd77];
	sub.f32 	%f306, %f305, %f304;
	abs.f32 	%f307, %f306;
	setp.lt.f32 	%p64, %f303, %f307;
	selp.f32 	%f308, %f307, %f303, %p64;
	add.s32 	%r114, %r108, 1536;
	mul.wide.u32 	%rd78, %r114, 4;
	add.s64 	%rd79, %rd1, %rd78;
	add.s64 	%rd80, %rd2, %rd78;
	ld.global.f32 	%f309, [%rd79];
	ld.global.f32 	%f310, [%rd80];
	sub.f32 	%f311, %f310, %f309;
	abs.f32 	%f312, %f311;
	setp.lt.f32 	%p65, %f308, %f312;
	selp.f32 	%f313, %f312, %f308, %p65;
	add.s32 	%r115, %r108, 1792;
	mul.wide.u32 	%rd81, %r115, 4;
	add.s64 	%rd82, %rd1, %rd81;
	add.s64 	%rd83, %rd2, %rd81;
	ld.global.f32 	%f314, [%rd82];
	ld.global.f32 	%f315, [%rd83];
	sub.f32 	%f316, %f315, %f314;
	abs.f32 	%f317, %f316;
	setp.lt.f32 	%p66, %f313, %f317;
	selp.f32 	%f608, %f317, %f313, %p66;
	add.s32 	%r273, %r273, 2048;
$L__BB2_38:
	setp.eq.s32 	%p67, %r61, 0;
	@%p67 bra 	$L__BB2_44;
	setp.lt.u32 	%p68, %r61, 4;
	@%p68 bra 	$L__BB2_41;
	add.s32 	%r116, %r273, %r268;
	mul.wide.u32 	%rd84, %r116, 4;
	add.s64 	%rd85, %rd1, %rd84;
	add.s64 	%rd86, %rd2, %rd84;
	ld.global.f32 	%f319, [%rd85];
	ld.global.f32 	%f320, [%rd86];
	sub.f32 	%f321, %f320, %f319;
	abs.f32 	%f322, %f321;
	setp.lt.f32 	%p69, %f608, %f322;
	selp.f32 	%f323, %f322, %f608, %p69;
	add.s32 	%r117, %r116, 256;
	mul.wide.u32 	%rd87, %r117, 4;
	add.s64 	%rd88, %rd1, %rd87;
	add.s64 	%rd89, %rd2, %rd87;
	ld.global.f32 	%f324, [%rd88];
	ld.global.f32 	%f325, [%rd89];
	sub.f32 	%f326, %f325, %f324;
	abs.f32 	%f327, %f326;
	setp.lt.f32 	%p70, %f323, %f327;
	selp.f32 	%f328, %f327, %f323, %p70;
	add.s32 	%r118, %r116, 512;
	mul.wide.u32 	%rd90, %r118, 4;
	add.s64 	%rd91, %rd1, %rd90;
	add.s64 	%rd92, %rd2, %rd90;
	ld.global.f32 	%f329, [%rd91];
	ld.global.f32 	%f330, [%rd92];
	sub.f32 	%f331, %f330, %f329;
	abs.f32 	%f332, %f331;
	setp.lt.f32 	%p71, %f328, %f332;
	selp.f32 	%f333, %f332, %f328, %p71;
	add.s32 	%r119, %r116, 768;
	mul.wide.u32 	%rd93, %r119, 4;
	add.s64 	%rd94, %rd1, %rd93;
	add.s64 	%rd95, %rd2, %rd93;
	ld.global.f32 	%f334, [%rd94];
	ld.global.f32 	%f335, [%rd95];
	sub.f32 	%f336, %f335, %f334;
	abs.f32 	%f337, %f336;
	setp.lt.f32 	%p72, %f333, %f337;
	selp.f32 	%f608, %f337, %f333, %p72;
	add.s32 	%r273, %r273, 1024;
$L__BB2_41:
	and.b32  	%r120, %r49, 3;
	setp.eq.s32 	%p73, %r120, 0;
	@%p73 bra 	$L__BB2_44;
	add.s32 	%r276, %r273, %r266;
	cvt.u16.u32 	%rs1, %r265;
	shr.u16 	%rs2, %rs1, 8;
	add.s16 	%rs3, %rs2, 1;
	cvt.u32.u16 	%r121, %rs3;
	and.b32  	%r122, %r121, 3;
	neg.s32 	%r275, %r122;
$L__BB2_43:
	.pragma "nounroll";
	mul.wide.u32 	%rd96, %r276, 4;
	add.s64 	%rd97, %rd1, %rd96;
	add.s64 	%rd98, %rd2, %rd96;
	ld.global.f32 	%f338, [%rd97];
	ld.global.f32 	%f339, [%rd98];
	sub.f32 	%f340, %f339, %f338;
	abs.f32 	%f341, %f340;
	setp.lt.f32 	%p74, %f608, %f341;
	selp.f32 	%f608, %f341, %f608, %p74;
	add.s32 	%r276, %r276, 256;
	add.s32 	%r275, %r275, 1;
	setp.ne.s32 	%p75, %r275, 0;
	@%p75 bra 	$L__BB2_43;
$L__BB2_44:
	// begin inline asm
	mov.u32 %r123, %laneid;
	// end inline asm
	mov.b32 	%r125, %f608;
	mov.b32 	%r126, 1;
	mov.b32 	%r147, 31;
	mov.b32 	%r148, -1;
	// begin inline asm
	shfl.sync.down.b32 %r124, %r125, %r126, %r147, %r148;
	// end inline asm
	mov.b32 	%f342, %r124;
	setp.gt.s32 	%p76, %r123, 30;
	setp.lt.f32 	%p77, %f608, %f342;
	selp.f32 	%f343, %f342, %f608, %p77;
	selp.f32 	%f344, %f608, %f343, %p76;
	mov.b32 	%r130, %f344;
	mov.b32 	%r131, 2;
	// begin inline asm
	shfl.sync.down.b32 %r129, %r130, %r131, %r147, %r148;
	// end inline asm
	mov.b32 	%f345, %r129;
	setp.gt.s32 	%p78, %r123, 29;
	setp.lt.f32 	%p79, %f344, %f345;
	selp.f32 	%f346, %f345, %f344, %p79;
	selp.f32 	%f347, %f344, %f346, %p78;
	mov.b32 	%r135, %f347;
	mov.b32 	%r136, 4;
	// begin inline asm
	shfl.sync.down.b32 %r134, %r135, %r136, %r147, %r148;
	// end inline asm
	mov.b32 	%f348, %r134;
	setp.gt.s32 	%p80, %r123, 27;
	setp.lt.f32 	%p81, %f347, %f348;
	selp.f32 	%f349, %f348, %f347, %p81;
	selp.f32 	%f350, %f347, %f349, %p80;
	mov.b32 	%r140, %f350;
	mov.b32 	%r141, 8;
	// begin inline asm
	shfl.sync.down.b32 %r139, %r140, %r141, %r147, %r148;
	// end inline asm
	mov.b32 	%f351, %r139;
	setp.gt.s32 	%p82, %r123, 23;
	setp.lt.f32 	%p83, %f350, %f351;
	selp.f32 	%f352, %f351, %f350, %p83;
	selp.f32 	%f353, %f350, %f352, %p82;
	mov.b32 	%r145, %f353;
	mov.b32 	%r146, 16;
	// begin inline asm
	shfl.sync.down.b32 %r144, %r145, %r146, %r147, %r148;
	// end inline asm
	mov.b32 	%f354, %r144;
	setp.gt.s32 	%p84, %r123, 15;
	setp.lt.f32 	%p85, %f353, %f354;
	selp.f32 	%f37, %f354, %f353, %p85;
	selp.f32 	%f609, %f353, %f37, %p84;
	setp.ne.s32 	%p86, %r123, 0;
	@%p86 bra 	$L__BB2_46;
	shr.u32 	%r149, %r35, 3;
	and.b32  	%r150, %r149, 124;
	mov.u32 	%r151, _ZZN3cub18CUB_300001_SM_10006detail6reduce18DeviceReduceKernelINS2_10policy_hubIfjN4cuda3__47maximumIfEEE10Policy1000EN6thrust24THRUST_300001_SM_1000_NS18transform_iteratorINSC_12zip_functionI8abs_diffIfEEENSC_12zip_iteratorINS5_3std3__45tupleIJNSC_6detail15normal_iteratorINSC_10device_ptrIfEEEESQ_EEEEENSC_11use_defaultEST_EEjS8_fNSK_10__identityEEEvT0_PT3_T1_NS0_13GridEvenShareISZ_EET2_T4_E12temp_storage;
	add.s32 	%r152, %r151, %r150;
	st.shared.f32 	[%r152+8], %f37;
$L__BB2_46:
	bar.sync 	0;
	setp.ne.s32 	%p87, %r35, 0;
	@%p87 bra 	$L__BB2_48;
	ld.shared.f32 	%f355, [_ZZN3cub18CUB_300001_SM_10006detail6reduce18DeviceReduceKernelINS2_10policy_hubIfjN4cuda3__47maximumIfEEE10Policy1000EN6thrust24THRUST_300001_SM_1000_NS18transform_iteratorINSC_12zip_functionI8abs_diffIfEEENSC_12zip_iteratorINS5_3std3__45tupleIJNSC_6detail15normal_iteratorINSC_10device_ptrIfEEEESQ_EEEEENSC_11use_defaultEST_EEjS8_fNSK_10__identityEEEvT0_PT3_T1_NS0_13GridEvenShareISZ_EET2_T4_E12temp_storage+12];
	setp.lt.f32 	%p88, %f609, %f355;
	selp.f32 	%f356, %f355, %f609, %p88;
	ld.shared.f32 	%f357, [_ZZN3cub18CUB_300001_SM_10006detail6reduce18DeviceReduceKernelINS2_10policy_hubIfjN4cuda3__47maximumIfEEE10Policy1000EN6thrust24THRUST_300001_SM_1000_NS18transform_iteratorINSC_12zip_functionI8abs_diffIfEEENSC_12zip_iteratorINS5_3std3__45tupleIJNSC_6detail15normal_iteratorINSC_10device_ptrIfEEEESQ_EEEEENSC_11use_defaultEST_EEjS8_fNSK_10__identityEEEvT0_PT3_T1_NS0_13GridEvenShareISZ_EET2_T4_E12temp_storage+16];
	setp.lt.f32 	%p89, %f356, %f357;
	selp.f32 	%f358, %f357, %f356, %p89;
	ld.shared.f32 	%f359, [_ZZN3cub18CUB_300001_SM_10006detail6reduce18DeviceReduceKernelINS2_10policy_hubIfjN4cuda3__47maximumIfEEE10Policy1000EN6thrust24THRUST_300001_SM_1000_NS18transform_iteratorINSC_12zip_functionI8abs_diffIfEEENSC_12zip_iteratorINS5_3std3__45tupleIJNSC_6detail15normal_iteratorINSC_10device_ptrIfEEEESQ_EEEEENSC_11use_defaultEST_EEjS8_fNSK_10__identityEEEvT0_PT3_T1_NS0_13GridEvenShareISZ_EET2_T4_E12temp_storage+20];
	setp.lt.f32 	%p90, %f358, %f359;
	selp.f32 	%f360, %f359, %f358, %p90;
	ld.shared.f32 	%f361, [_ZZN3cub18CUB_300001_SM_10006detail6reduce18DeviceReduceKernelINS2_10policy_hubIfjN4cuda3__47maximumIfEEE10Policy1000EN6thrust24THRUST_300001_SM_1000_NS18transform_iteratorINSC_12zip_functionI8abs_diffIfEEENSC_12zip_iteratorINS5_3std3__45tupleIJNSC_6detail15normal_iteratorINSC_10device_ptrIfEEEESQ_EEEEENSC_11use_defaultEST_EEjS8_fNSK_10__identityEEEvT0_PT3_T1_NS0_13GridEvenShareISZ_EET2_T4_E12temp_storage+24];
	setp.lt.f32 	%p91, %f360, %f361;
	selp.f32 	%f362, %f361, %f360, %p91;
	ld.shared.f32 	%f363, [_ZZN3cub18CUB_300001_SM_10006detail6reduce18DeviceReduceKernelINS2_10policy_hubIfjN4cuda3__47maximumIfEEE10Policy1000EN6thrust24THRUST_300001_SM_1000_NS18transform_iteratorINSC_12zip_functionI8abs_diffIfEEENSC_12zip_iteratorINS5_3std3__45tupleIJNSC_6detail15normal_iteratorINSC_10device_ptrIfEEEESQ_EEEEENSC_11use_defaultEST_EEjS8_fNSK_10__identityEEEvT0_PT3_T1_NS0_13GridEvenShareISZ_EET2_T4_E12temp_storage+28];
	setp.lt.f32 	%p92, %f362, %f363;
	selp.f32 	%f364, %f363, %f362, %p92;
	ld.shared.f32 	%f365, [_ZZN3cub18CUB_300001_SM_10006detail6reduce18DeviceReduceKernelINS2_10policy_hubIfjN4cuda3__47maximumIfEEE10Policy1000EN6thrust24THRUST_300001_SM_1000_NS18transform_iteratorINSC_12zip_functionI8abs_diffIfEEENSC_12zip_iteratorINS5_3std3__45tupleIJNSC_6detail15normal_iteratorINSC_10device_ptrIfEEEESQ_EEEEENSC_11use_defaultEST_EEjS8_fNSK_10__identityEEEvT0_PT3_T1_NS0_13GridEvenShareISZ_EET2_T4_E12temp_storage+32];
	setp.lt.f32 	%p93, %f364, %f365;
	selp.f32 	%f366, %f365, %f364, %p93;
	ld.shared.f32 	%f367, [_ZZN3cub18CUB_300001_SM_10006detail6reduce18DeviceReduceKernelINS2_10policy_hubIfjN4cuda3__47maximumIfEEE10Policy1000EN6thrust24THRUST_300001_SM_1000_NS18transform_iteratorINSC_12zip_functionI8abs_diffIfEEENSC_12zip_iteratorINS5_3std3__45tupleIJNSC_6detail15normal_iteratorINSC_10device_ptrIfEEEESQ_EEEEENSC_11use_defaultEST_EEjS8_fNSK_10__identityEEEvT0_PT3_T1_NS0_13GridEvenShareISZ_EET2_T4_E12temp_storage+36];
	setp.lt.f32 	%p94, %f366, %f367;
	selp.f32 	%f609, %f367, %f366, %p94;
$L__BB2_48:
	mov.u32 	%r254, %tid.x;
	setp.ne.s32 	%p181, %r254, 0;
	@%p181 bra 	$L__BB2_50;
	ld.param.u64 	%rd192, [_ZN3cub18CUB_300001_SM_10006detail6reduce18DeviceReduceKernelINS2_10policy_hubIfjN4cuda3__47maximumIfEEE10Policy1000EN6thrust24THRUST_300001_SM_1000_NS18transform_iteratorINSC_12zip_functionI8abs_diffIfEEENSC_12zip_iteratorINS5_3std3__45tupleIJNSC_6detail15normal_iteratorINSC_10device_ptrIfEEEESQ_EEEEENSC_11use_defaultEST_EEjS8_fNSK_10__identityEEEvT0_PT3_T1_NS0_13GridEvenShareISZ_EET2_T4__param_1];
	cvta.to.global.u64 	%rd189, %rd192;
	mul.wide.u32 	%rd190, %r3, 4;
	add.s64 	%rd191, %rd189, %rd190;
	st.global.f32 	[%rd191], %f609;
$L__BB2_50:
	ret;

}
	// .globl	_ZN3cub18CUB_300001_SM_10006detail6reduce28DeviceReduceSingleTileKernelINS2_10policy_hubIfjN4cuda3__47maximumIfEEE10Policy1000EPfSB_iS8_ffNS5_3std3__410__identityEEEvT0_T1_T2_T3_T4_T6_
.visible .entry _ZN3cub18CUB_300001_SM_10006detail6reduce28DeviceReduceSingleTileKernelINS2_10policy_hubIfjN4cuda3__47maximumIfEEE10Policy1000EPfSB_iS8_ffNS5_3std3__410__identityEEEvT0_T1_T2_T3_T4_T6_(
	.param .u64 .ptr .align 1 _ZN3cub18CUB_300001_SM_10006detail6reduce28DeviceReduceSingleTileKernelINS2_10policy_hubIfjN4cuda3__47maximumIfEEE10Policy1000EPfSB_iS8_ffNS5_3std3__410__identityEEEvT0_T1_T2_T3_T4_T6__param_0,
	.param .u64 .ptr .align 1 _ZN3cub18CUB_300001_SM_10006detail6reduce28DeviceReduceSingleTileKernelINS2_10policy_hubIfjN4cuda3__47maximumIfEEE10Policy1000EPfSB_iS8_ffNS5_3std3__410__identityEEEvT0_T1_T2_T3_T4_T6__param_1,
	.param .u32 _ZN3cub18CUB_300001_SM_10006detail6reduce28DeviceReduceSingleTileKernelINS2_10policy_hubIfjN4cuda3__47maximumIfEEE10Policy1000EPfSB_iS8_ffNS5_3std3__410__identityEEEvT0_T1_T2_T3_T4_T6__param_2,
	.param .align 1 .b8 _ZN3cub18CUB_300001_SM_10006detail6reduce28DeviceReduceSingleTileKernelINS2_10policy_hubIfjN4cuda3__47maximumIfEEE10Policy1000EPfSB_iS8_ffNS5_3std3__410__identityEEEvT0_T1_T2_T3_T4_T6__param_3[1],
	.param .f32 _ZN3cub18CUB_300001_SM_10006detail6reduce28DeviceReduceSingleTileKernelINS2_10policy_hubIfjN4cuda3__47maximumIfEEE10Policy1000EPfSB_iS8_ffNS5_3std3__410__identityEEEvT0_T1_T2_T3_T4_T6__param_4,
	.param .align 1 .b8 _ZN3cub18CUB_300001_SM_10006detail6reduce28DeviceReduceSingleTileKernelINS2_10policy_hubIfjN4cuda3__47maximumIfEEE10Policy1000EPfSB_iS8_ffNS5_3std3__410__identityEEEvT0_T1_T2_T3_T4_T6__param_5[1]
)
.maxntid 256
.minnctapersm 1
{
	.reg .pred 	%p<252>;
	.reg .b32 	%r<407>;
	.reg .b32 	%f<445>;
	.reg .b64 	%rd<125>;
	// demoted variable
	.shared .align 4 .b8 _ZZN3cub18CUB_300001_SM_10006detail6reduce28DeviceReduceSingleTileKernelINS2_10policy_hubIfjN4cuda3__47maximumIfEEE10Policy1000EPfSB_iS8_ffNS5_3std3__410__identityEEEvT0_T1_T2_T3_T4_T6_E12temp_storage[44];
	ld.param.u64 	%rd16, [_ZN3cub18CUB_300001_SM_10006detail6reduce28DeviceReduceSingleTileKernelINS2_10policy_hubIfjN4cuda3__47maximumIfEEE10Policy1000EPfSB_iS8_ffNS5_3std3__410__identityEEEvT0_T1_T2_T3_T4_T6__param_0];
	ld.param.u64 	%rd17, [_ZN3cub18CUB_300001_SM_10006detail6reduce28DeviceReduceSingleTileKernelINS2_10policy_hubIfjN4cuda3__47maximumIfEEE10Policy1000EPfSB_iS8_ffNS5_3std3__410__identityEEEvT0_T1_T2_T3_T4_T6__param_1];
	ld.param.u32 	%r67, [_ZN3cub18CUB_300001_SM_10006detail6reduce28DeviceReduceSingleTileKernelINS2_10policy_hubIfjN4cuda3__47maximumIfEEE10Policy1000EPfSB_iS8_ffNS5_3std3__410__identityEEEvT0_T1_T2_T3_T4_T6__param_2];
	ld.param.f32 	%f58, [_ZN3cub18CUB_300001_SM_10006detail6reduce28DeviceReduceSingleTileKernelINS2_10policy_hubIfjN4cuda3__47maximumIfEEE10Policy1000EPfSB_iS8_ffNS5_3std3__410__identityEEEvT0_T1_T2_T3_T4_T6__param_4];
	cvta.to.global.u64 	%rd1, %rd17;
	setp.ne.s32 	%p1, %r67, 0;
	@%p1 bra 	$L__BB3_3;
	mov.u32 	%r380, %tid.x;
	setp.ne.s32 	%p251, %r380, 0;
	@%p251 bra 	$L__BB3_74;
	st.global.f32 	[%rd1], %f58;
	bra.uni 	$L__BB3_74;
$L__BB3_3:
	and.b64  	%rd18, %rd16, 15;
	setp.ne.s64 	%p2, %rd18, 0;
	@%p2 bra 	$L__BB3_38;
	setp.gt.s32 	%p126, %r67, 4095;
	@%p126 bra 	$L__BB3_22;
	mov.u32 	%r1, %tid.x;
	setp.ge.s32 	%p191, %r1, %r67;
	mov.f32 	%f423, 0f00000000;
	mov.u32 	%r384, %r1;
	@%p191 bra 	$L__BB3_7;
	mul.wide.u32 	%rd113, %r1, 4;
	add.s64 	%rd112, %rd16, %rd113;
	// begin inline asm
	ld.global.nc.u32 %r300, [%rd112];
	// end inline asm
	mov.b32 	%f423, %r300;
	add.s32 	%r384, %r1, 256;
$L__BB3_7:
	setp.ge.s32 	%p192, %r384, %r67;
	@%p192 bra 	$L__BB3_13;
	not.b32 	%r301, %r384;
	add.s32 	%r4, %r67, %r301;
	and.b32  	%r302, %r4, 768;
	setp.eq.s32 	%p193, %r302, 768;
	@%p193 bra 	$L__BB3_11;
	mul.wide.u32 	%rd114, %r384, 4;
	add.s64 	%rd121, %rd16, %rd114;
	shr.u32 	%r303, %r4, 8;
	add.s32 	%r304, %r303, 1;
	and.b32  	%r305, %r304, 3;
	neg.s32 	%r382, %r305;
$L__BB3_10:
	.pragma "nounroll";
	// begin inline asm
	ld.global.nc.u32 %r306, [%rd121];
	// end inline asm
	mov.b32 	%f336, %r306;
	setp.lt.f32 	%p194, %f423, %f336;
	selp.f32 	%f423, %f336, %f423, %p194;
	add.s32 	%r384, %r384, 256;
	add.s64 	%rd121, %rd121, 1024;
	add.s32 	%r382, %r382, 1;
	setp.ne.s32 	%p195, %r382, 0;
	@%p195 bra 	$L__BB3_10;
$L__BB3_11:
	setp.lt.u32 	%p196, %r4, 768;
	@%p196 bra 	$L__BB3_13;
$L__BB3_12:
	mul.wide.s32 	%rd120, %r384, 4;
	add.s64 	%rd116, %rd16, %rd120;
	// begin inline asm
	ld.global.nc.u32 %r307, [%rd116];
	// end inline asm
	mov.b32 	%f337, %r307;
	setp.lt.f32 	%p197, %f423, %f337;
	selp.f32 	%f338, %f337, %f423, %p197;
	add.s64 	%rd117, %rd116, 1024;
	// begin inline asm
	ld.global.nc.u32 %r308, [%rd117];
	// end inline asm
	mov.b32 	%f339, %r308;
	setp.lt.f32 	%p198, %f338, %f339;
	selp.f32 	%f340, %f339, %f338, %p198;
	add.s64 	%rd118, %rd116, 2048;
	// begin inline asm
	ld.global.nc.u32 %r309, [%rd118];
	// end inline asm
	mov.b32 	%f341, %r309;
	setp.lt.f32 	%p199, %f340, %f341;
	selp.f32 	%f342, %f341, %f340, %p199;
	add.s64 	%rd119, %rd116, 3072;
	// begin inline asm
	ld.global.nc.u32 %r310, [%rd119];
	// end inline asm
	mov.b32 	%f343, %r310;
	setp.lt.f32 	%p200, %f342, %f343;
	selp.f32 	%f423, %f343, %f342, %p200;
	add.s32 	%r384, %r384, 1024;
	setp.lt.s32 	%p201, %r384, %r67;
	@%p201 bra 	$L__BB3_12;
$L__BB3_13:
	setp.lt.s32 	%p202, %r67, 256;
	@%p202 bra 	$L__BB3_18;
	// begin inline asm
	mov.u32 %r349, %laneid;
	// end inline asm
	mov.b32 	%r351, %f423;
	mov.b32 	%r352, 1;
	mov.b32 	%r373, 31;
	mov.b32 	%r374, -1;
	// begin inline asm
	shfl.sync.down.b32 %r350, %r351, %r352, %r373, %r374;
	// end inline asm
	mov.b32 	%f391, %r350;
	setp.gt.s32 	%p230, %r349, 30;
	setp.lt.f32 	%p231, %f423, %f391;
	selp.f32 	%f392, %f391, %f423, %p231;
	selp.f32 	%f393, %f423, %f392, %p230;
	mov.b32 	%r356, %f393;
	mov.b32 	%r357, 2;
	// begin inline asm
	shfl.sync.down.b32 %r355, %r356, %r357, %r373, %r374;
	// end inline asm
	mov.b32 	%f394, %r355;
	setp.gt.s32 	%p232, %r349, 29;
	setp.lt.f32 	%p233, %f393, %f394;
	selp.f32 	%f395, %f394, %f393, %p233;
	selp.f32 	%f396, %f393, %f395, %p232;
	mov.b32 	%r361, %f396;
	mov.b32 	%r362, 4;
	// begin inline asm
	shfl.sync.down.b32 %r360, %r361, %r362, %r373, %r374;
	// end inline asm
	mov.b32 	%f397, %r360;
	setp.gt.s32 	%p234, %r349, 27;
	setp.lt.f32 	%p235, %f396, %f397;
	selp.f32 	%f398, %f397, %f396, %p235;
	selp.f32 	%f399, %f396, %f398, %p234;
	mov.b32 	%r366, %f399;
	mov.b32 	%r367, 8;
	// begin inline asm
	shfl.sync.down.b32 %r365, %r366, %r367, %r373, %r374;
	// end inline asm
	mov.b32 	%f400, %r365;
	setp.gt.s32 	%p236, %r349, 23;
	setp.lt.f32 	%p237, %f399, %f400;
	selp.f32 	%f401, %f400, %f399, %p237;
	selp.f32 	%f402, %f399, %f401, %p236;
	mov.b32 	%r371, %f402;
	mov.b32 	%r372, 16;
	// begin inline asm
	shfl.sync.down.b32 %r370, %r371, %r372, %r373, %r374;
	// end inline asm
	mov.b32 	%f403, %r370;
	setp.gt.s32 	%p238, %r349, 15;
	setp.lt.f32 	%p239, %f402, %f403;
	selp.f32 	%f10, %f403, %f402, %p239;
	selp.f32 	%f444, %f402, %f10, %p238;
	setp.ne.s32 	%p240, %r349, 0;
	@%p240 bra 	$L__BB3_16;
	shr.u32 	%r375, %r1, 3;
	and.b32  	%r376, %r375, 124;
	mov.u32 	%r377, _ZZN3cub18CUB_300001_SM_10006detail6reduce28DeviceReduceSingleTileKernelINS2_10policy_hubIfjN4cuda3__47maximumIfEEE10Policy1000EPfSB_iS8_ffNS5_3std3__410__identityEEEvT0_T1_T2_T3_T4_T6_E12temp_storage;
	add.s32 	%r378, %r377, %r376;
	st.shared.f32 	[%r378+8], %f10;
$L__BB3_16:
	bar.sync 	0;
	setp.ne.s32 	%p241, %r1, 0;
	@%p241 bra 	$L__BB3_72;
	ld.shared.f32 	%f404, [_ZZN3cub18CUB_300001_SM_10006detail6reduce28DeviceReduceSingleTileKernelINS2_10policy_hubIfjN4cuda3__47maximumIfEEE10Policy1000EPfSB_iS8_ffNS5_3std3__410__identityEEEvT0_T1_T2_T3_T4_T6_E12temp_storage+12];
	setp.lt.f32 	%p242, %f444, %f404;
	selp.f32 	%f405, %f404, %f444, %p242;
	ld.shared.f32 	%f406, [_ZZN3cub18CUB_300001_SM_10006detail6reduce28DeviceReduceSingleTileKernelINS2_10policy_hubIfjN4cuda3__47maximumIfEEE10Policy1000EPfSB_iS8_ffNS5_3std3__410__identityEEEvT0_T1_T2_T3_T4_T6_E12temp_storage+16];
	setp.lt.f32 	%p243, %f405, %f406;
	selp.f32 	%f407, %f406, %f405, %p243;
	ld.shared.f32 	%f408, [_ZZN3cub18CUB_300001_SM_10006detail6reduce28DeviceReduceSingleTileKernelINS2_10policy_hubIfjN4cuda3__47maximumIfEEE10Policy1000EPfSB_iS8_ffNS5_3std3__410__identityEEEvT0_T1_T2_T3_T4_T6_E12temp_storage+20];
	setp.lt.f32 	%p244, %f407, %f408;
	selp.f32 	%f409, %f408, %f407, %p244;
	ld.shared.f32 	%f410, [_ZZN3cub18CUB_300001_SM_10006detail6reduce28DeviceReduceSingleTileKernelINS2_10policy_hubIfjN4cuda3__47maximumIfEEE10Policy1000EPfSB_iS8_ffNS5_3std3__410__identityEEEvT0_T1_T2_T3_T4_T6_E12temp_storage+24];
	setp.lt.f32 	%p245, %f409, %f410;
	selp.f32 	%f411, %f410, %f409, %p245;
	ld.shared.f32 	%f412, [_ZZN3cub18CUB_300001_SM_10006detail6reduce28DeviceReduceSingleTileKernelINS2_10policy_hubIfjN4cuda3__47maximumIfEEE10Policy1000EPfSB_iS8_ffNS5_3std3__410__identityEEEvT0_T1_T2_T3_T4_T6_E12temp_storage+28];
	setp.lt.f32 	%p246, %f411, %f412;
	selp.f32 	%f413, %f412, %f411, %p246;
	ld.shared.f32 	%f414, [_ZZN3cub18CUB_300001_SM_10006detail6reduce28DeviceReduceSingleTileKernelINS2_10policy_hubIfjN4cuda3__47maximumIfEEE10Policy1000EPfSB_iS8_ffNS5_3std3__410__identityEEEvT0_T1_T2_T3_T4_T6_E12temp_storage+32];
	setp.lt.f32 	%p247, %f413, %f414;
	selp.f32 	%f415, %f414, %f413, %p247;
	ld.shared.f32 	%f416, [_ZZN3cub18CUB_300001_SM_10006detail6reduce28DeviceReduceSingleTileKernelINS2_10policy_hubIfjN4cuda3__47maximumIfEEE10Policy1000EPfSB_iS8_ffNS5_3std3__410__identityEEEvT0_T1_T2_T3_T4_T6_E12temp_storage+36];
	setp.lt.f32 	%p248, %f415, %f416;
	selp.f32 	%f444, %f416, %f415, %p248;
	bra.uni 	$L__BB3_72;
$L__BB3_18:
	// begin inline asm
	mov.u32 %r311, %laneid;
	// end inline asm
	and.b32  	%r337, %r1, 992;
	add.s32 	%r338, %r337, 32;
	setp.gt.s32 	%p203, %r338, %r67;
	not.b32 	%r339, %r337;
	add.s32 	%r340, %r67, %r339;
	selp.b32 	%r335, %r340, 31, %p203;
	mov.b32 	%r313, %f423;
	mov.b32 	%r314, 1;
	mov.b32 	%r336, -1;
	// begin inline asm
	shfl.sync.down.b32 %r312, %r313, %r314, %r335, %r336;
	// end inline asm
	mov.b32 	%f344, %r312;
	setp.lt.s32 	%p204, %r311, %r335;
	setp.lt.f32 	%p205, %f423, %f344;
	selp.f32 	%f345, %f344, %f423, %p205;
	selp.f32 	%f346, %f345, %f423, %p204;
	mov.b32 	%r318, %f346;
	mov.b32 	%r319, 2;
	// begin inline asm
	shfl.sync.down.b32 %r317, %r318, %r319, %r335, %r336;
	// end inline asm
	mov.b32 	%f347, %r317;
	add.s32 	%r341, %r311, 2;
	setp.gt.s32 	%p206, %r341, %r335;
	setp.lt.f32 	%p207, %f346, %f347;
	selp.f32 	%f348, %f347, %f346, %p207;
	selp.f32 	%f349, %f346, %f348, %p206;
	mov.b32 	%r323, %f349;
	mov.b32 	%r324, 4;
	// begin inline asm
	shfl.sync.down.b32 %r322, %r323, %r324, %r335, %r336;
	// end inline asm
	mov.b32 	%f350, %r322;
	add.s32 	%r342, %r311, 4;
	setp.gt.s32 	%p208, %r342, %r335;
	setp.lt.f32 	%p209, %f349, %f350;
	selp.f32 	%f351, %f350, %f349, %p209;
	selp.f32 	%f352, %f349, %f351, %p208;
	mov.b32 	%r328, %f352;
	mov.b32 	%r329, 8;
	// begin inline asm
	shfl.sync.down.b32 %r327, %r328, %r329, %r335, %r336;
	// end inline asm
	mov.b32 	%f353, %r327;
	add.s32 	%r343, %r311, 8;
	setp.gt.s32 	%p210, %r343, %r335;
	setp.lt.f32 	%p211, %f352, %f353;
	selp.f32 	%f354, %f353, %f352, %p211;
	selp.f32 	%f355, %f352, %f354, %p210;
	mov.b32 	%r333, %f355;
	mov.b32 	%r334, 16;
	// begin inline asm
	shfl.sync.down.b32 %r332, %r333, %r334, %r335, %r336;
	// end inline asm
	mov.b32 	%f356, %r332;
	add.s32 	%r344, %r311, 16;
	setp.gt.s32 	%p212, %r344, %r335;
	setp.lt.f32 	%p213, %f355, %f356;
	selp.f32 	%f357, %f356, %f355, %p213;
	selp.f32 	%f444, %f355, %f357, %p212;
	setp.ne.s32 	%p214, %r311, 0;
	@%p214 bra 	$L__BB3_20;
	shr.u32 	%r345, %r1, 3;
	and.b32  	%r346, %r345, 124;
	mov.u32 	%r347, _ZZN3cub18CUB_300001_SM_10006detail6reduce28DeviceReduceSingleTileKernelINS2_10policy_hubIfjN4cuda3__47maximumIfEEE10Policy1000EPfSB_iS8_ffNS5_3std3__410__identityEEEvT0_T1_T2_T3_T4_T6_E12temp_storage;
	add.s32 	%r348, %r347, %r346;
	st.shared.f32 	[%r348+8], %f444;
$L__BB3_20:
	bar.sync 	0;
	setp.ne.s32 	%p215, %r1, 0;
	@%p215 bra 	$L__BB3_72;
	setp.gt.s32 	%p216, %r67, 32;
	ld.shared.f32 	%f358, [_ZZN3cub18CUB_300001_SM_10006detail6reduce28DeviceReduceSingleTileKernelINS2_10policy_hubIfjN4cuda3__47maximumIfEEE10Policy1000EPfSB_iS8_ffNS5_3std3__410__identityEEEvT0_T1_T2_T3_T4_T6_E12temp_storage+12];
	setp.lt.f32 	%p217, %f444, %f358;
	selp.f32 	%f360, %f358, %f444, %p217;
	selp.f32 	%f361, %f360, %f444, %p216;
	setp.gt.s32 	%p218, %r67, 64;
	ld.shared.f32 	%f363, [_ZZN3cub18CUB_300001_SM_10006detail6reduce28DeviceReduceSingleTileKernelINS2_10policy_hubIfjN4cuda3__47maximumIfEEE10Policy1000EPfSB_iS8_ffNS5_3std3__410__identityEEEvT0_T1_T2_T3_T4_T6_E12temp_storage+16];
	setp.lt.f32 	%p219, %f361, %f363;
	selp.f32 	%f365, %f363, %f361, %p219;
	selp.f32 	%f366, %f365, %f361, %p218;
	setp.gt.s32 	%p220, %r67, 96;
	ld.shared.f32 	%f368, [_ZZN3cub18CUB_300001_SM_10006detail6reduce28DeviceReduceSingleTileKernelINS2_10policy_hubIfjN4cuda3__47maximumIfEEE10Policy1000EPfSB_iS8_ffNS5_3std3__410__identityEEEvT0_T1_T2_T3_T4_T6_E12temp_storage+20];
	setp.lt.f32 	%p221, %f366, %f368;
	selp.f32 	%f370, %f368, %f366, %p221;
	selp.f32 	%f371, %f370, %f366, %p220;
	setp.gt.s32 	%p222, %r67, 128;
	ld.shared.f32 	%f373, [_ZZN3cub18CUB_300001_SM_10006detail6reduce28DeviceReduceSingleTileKernelINS2_10policy_hubIfjN4cuda3__47maximumIfEEE10Policy1000EPfSB_iS8_ffNS5_3std3__410__identityEEEvT0_T1_T2_T3_T4_T6_E12temp_storage+24];
	setp.lt.f32 	%p223, %f371, %f373;
	selp.f32 	%f375, %f373, %f371, %p223;
	selp.f32 	%f376, %f375, %f371, %p222;
	setp.gt.s32 	%p224, %r67, 160;
	ld.shared.f32 	%f378, [_ZZN3cub18CUB_300001_SM_10006detail6reduce28DeviceReduceSingleTileKernelINS2_10policy_hubIfjN4cuda3__47maximumIfEEE10Policy1000EPfSB_iS8_ffNS5_3std3__410__identityEEEvT0_T1_T2_T3_T4_T6_E12temp_storage+28];
	setp.lt.f32 	%p225, %f376, %f378;
	selp.f32 	%f380, %f378, %f376, %p225;
	selp.f32 	%f381, %f380, %f376, %p224;
	setp.gt.s32 	%p226, %r67, 192;
	ld.shared.f32 	%f383, [_ZZN3cub18CUB_300001_SM_10006detail6reduce28DeviceReduceSingleTileKernelINS2_10policy_hubIfjN4cuda3__47maximumIfEEE10Policy1000EPfSB_iS8_ffNS5_3std3__410__identityEEEvT0_T1_T2_T3_T4_T6_E12temp_storage+32];
	setp.lt.f32 	%p227, %f381, %f383;
	selp.f32 	%f385, %f383, %f381, %p227;
	selp.f32 	%f386, %f385, %f381, %p226;
	setp.gt.s32 	%p228, %r67, 224;
	ld.shared.f32 	%f388, [_ZZN3cub18CUB_300001_SM_10006detail6reduce28DeviceReduceSingleTileKernelINS2_10policy_hubIfjN4cuda3__47maximumIfEEE10Policy1000EPfSB_iS8_ffNS5_3std3__410__identityEEEvT0_T1_T2_T3_T4_T6_E12temp_storage+36];
	setp.lt.f32 	%p229, %f386, %f388;
	selp.f32 	%f390, %f388, %f386, %p229;
	selp.f32 	%f444, %f390, %f386, %p228;
	bra.uni 	$L__BB3_72;
$L__BB3_22:
	mov.u32 	%r13, %tid.x;
	shl.b32 	%r224, %r13, 2;
	mul.wide.u32 	%rd86, %r224, 4;
	add.s64 	%rd76, %rd16, %rd86;
	// begin inline asm
	ld.global.nc.v2.u64 {%rd74, %rd75}, [%rd76];
	// end inline asm
	mov.b64 	{%r225, %r226}, %rd75;
	mov.b64 	{%r227, %r228}, %rd74;
	mov.b32 	%f238, %r228;
	mov.b32 	%f239, %r227;
	mov.b32 	%f240, %r226;
	mov.b32 	%f241, %r225;
	add.s64 	%rd79, %rd76, 4096;
	// begin inline asm
	ld.global.nc.v2.u64 {%rd77, %rd78}, [%rd79];
	// end inline asm
	mov.b64 	{%r229, %r230}, %rd78;
	mov.b64 	{%r231, %r232}, %rd77;
	mov.b32 	%f242, %r232;
	mov.b32 	%f243, %r231;
	mov.b32 	%f244, %r230;
	mov.b32 	%f245, %r229;
	add.s64 	%rd82, %rd76, 8192;
	// begin inline asm
	ld.global.nc.v2.u64 {%rd80, %rd81}, [%rd82];
	// end inline asm
	mov.b64 	{%r233, %r234}, %rd81;
	mov.b64 	{%r235, %r236}, %rd80;
	mov.b32 	%f246, %r236;
	mov.b32 	%f247, %r235;
	mov.b32 	%f248, %r234;
	mov.b32 	%f249, %r233;
	add.s64 	%rd85, %rd76, 12288;
	// begin inline asm
	ld.global.nc.v2.u64 {%rd83, %rd84}, [%rd85];
	// end inline asm
	mov.b64 	{%r237, %r238}, %rd84;
	mov.b64 	{%r239, %r240}, %rd83;
	mov.b32 	%f250, %r240;
	mov.b32 	%f251, %r239;
	mov.b32 	%f252, %r238;
	mov.b32 	%f253, %r237;
	setp.lt.f32 	%p127, %f239, %f238;
	selp.f32 	%f254, %f238, %f239, %p127;
	setp.lt.f32 	%p128, %f241, %f240;
	selp.f32 	%f255, %f240, %f241, %p128;
	setp.lt.f32 	%p129, %f243, %f242;
	selp.f32 	%f256, %f242, %f243, %p129;
	setp.lt.f32 	%p130, %f245, %f244;
	selp.f32 	%f257, %f244, %f245, %p130;
	setp.lt.f32 	%p131, %f247, %f246;
	selp.f32 	%f258, %f246, %f247, %p131;
	setp.lt.f32 	%p132, %f249, %f248;
	selp.f32 	%f259, %f248, %f249, %p132;
	setp.lt.f32 	%p133, %f251, %f250;
	selp.f32 	%f260, %f250, %f251, %p133;
	setp.lt.f32 	%p134, %f253, %f252;
	selp.f32 	%f261, %f252, %f253, %p134;
	setp.lt.f32 	%p135, %f254, %f255;
	selp.f32 	%f262, %f255, %f254, %p135;
	setp.lt.f32 	%p136, %f256, %f257;
	selp.f32 	%f263, %f257, %f256, %p136;
	setp.lt.f32 	%p137, %f258, %f259;
	selp.f32 	%f264, %f259, %f258, %p137;
	setp.lt.f32 	%p138, %f260, %f261;
	selp.f32 	%f265, %f261, %f260, %p138;
	setp.lt.f32 	%p139, %f262, %f263;
	selp.f32 	%f266, %f263, %f262, %p139;
	setp.lt.f32 	%p140, %f264, %f265;
	selp.f32 	%f267, %f265, %f264, %p140;
	setp.lt.f32 	%p141, %f266, %f267;
	selp.f32 	%f430, %f267, %f266, %p141;
	setp.lt.u32 	%p142, %r67, 8192;
	mov.b32 	%r387, 4096;
	@%p142 bra 	$L__BB3_26;
	add.s32 	%r14, %r67, -4096;
	mov.b32 	%r387, 4096;
$L__BB3_24:
	mul.wide.s32 	%rd99, %r387, 4;
	add.s64 	%rd89, %rd76, %rd99;
	// begin inline asm
	ld.global.nc.v2.u64 {%rd87, %rd88}, [%rd89];
	// end inline asm
	mov.b64 	{%r242, %r243}, %rd88;
	mov.b64 	{%r244, %r245}, %rd87;
	mov.b32 	%f268, %r245;
	mov.b32 	%f269, %r244;
	mov.b32 	%f270, %r243;
	mov.b32 	%f271, %r242;
	add.s64 	%rd92, %rd89, 4096;
	// begin inline asm
	ld.global.nc.v2.u64 {%rd90, %rd91}, [%rd92];
	// end inline asm
	mov.b64 	{%r246, %r247}, %rd91;
	mov.b64 	{%r248, %r249}, %rd90;
	mov.b32 	%f272, %r249;
	mov.b32 	%f273, %r248;
	mov.b32 	%f274, %r247;
	mov.b32 	%f275, %r246;
	add.s64 	%rd95, %rd89, 8192;
	// begin inline asm
	ld.global.nc.v2.u64 {%rd93, %rd94}, [%rd95];
	// end inline asm
	mov.b64 	{%r250, %r251}, %rd94;
	mov.b64 	{%r252, %r253}, %rd93;
	mov.b32 	%f276, %r253;
	mov.b32 	%f277, %r252;
	mov.b32 	%f278, %r251;
	mov.b32 	%f279, %r250;
	add.s64 	%rd98, %rd89, 12288;
	// begin inline asm
	ld.global.nc.v2.u64 {%rd96, %rd97}, [%rd98];
	// end inline asm
	mov.b64 	{%r254, %r255}, %rd97;
	mov.b64 	{%r256, %r257}, %rd96;
	mov.b32 	%f280, %r257;
	mov.b32 	%f281, %r256;
	mov.b32 	%f282, %r255;
	mov.b32 	%f283, %r254;
	setp.lt.f32 	%p143, %f430, %f269;
	selp.f32 	%f284, %f269, %f430, %p143;
	setp.lt.f32 	%p144, %f268, %f271;
	selp.f32 	%f285, %f271, %f268, %p144;
	setp.lt.f32 	%p145, %f270, %f273;
	selp.f32 	%f286, %f273, %f270, %p145;
	setp.lt.f32 	%p146, %f272, %f275;
	selp.f32 	%f287, %f275, %f272, %p146;
	setp.lt.f32 	%p147, %f274, %f277;
	selp.f32 	%f288, %f277, %f274, %p147;
	setp.lt.f32 	%p148, %f276, %f279;
	selp.f32 	%f289, %f279, %f276, %p148;
	setp.lt.f32 	%p149, %f278, %f281;
	selp.f32 	%f290, %f281, %f278, %p149;
	setp.lt.f32 	%p150, %f280, %f283;
	selp.f32 	%f291, %f283, %f280, %p150;
	setp.lt.f32 	%p151, %f284, %f285;
	selp.f32 	%f292, %f285, %f284, %p151;
	setp.lt.f32 	%p152, %f286, %f287;
	selp.f32 	%f293, %f287, %f286, %p152;
	setp.lt.f32 	%p153, %f288, %f289;
	selp.f32 	%f294, %f289, %f288, %p153;
	setp.lt.f32 	%p154, %f290, %f291;
	selp.f32 	%f295, %f291, %f290, %p154;
	setp.lt.f32 	%p155, %f292, %f293;
	selp.f32 	%f296, %f293, %f292, %p155;
	setp.lt.f32 	%p156, %f294, %f295;
	selp.f32 	%f297, %f295, %f294, %p156;
	setp.lt.f32 	%p157, %f296, %f297;
	selp.f32 	%f298, %f297, %f296, %p157;
	setp.lt.f32 	%p158, %f298, %f282;
	selp.f32 	%f430, %f282, %f298, %p158;
	sub.s32 	%r258, %r67, %r387;
	setp.lt.s32 	%p159, %r258, 4096;
	@%p159 bra 	$L__BB3_34;
	add.s32 	%r387, %r387, 4096;
	setp.le.s32 	%p160, %r387, %r14;
	@%p160 bra 	$L__BB3_24;
$L__BB3_26:
	setp.le.s32 	%p161, %r67, %r387;
	@%p161 bra 	$L__BB3_34;
	sub.s32 	%r18, %r67, %r387;
	setp.ge.s32 	%p162, %r13, %r18;
	@%p162 bra 	$L__BB3_34;
	not.b32 	%r259, %r13;
	add.s32 	%r260, %r67, %r259;
	sub.s32 	%r19, %r260, %r387;
	and.b32  	%r261, %r19, 768;
	setp.eq.s32 	%p163, %r261, 768;
	mov.u32 	%r391, %r13;
	@%p163 bra 	$L__BB3_31;
	add.s32 	%r389, %r13, %r387;
	shr.u32 	%r262, %r19, 8;
	add.s32 	%r263, %r262, 1;
	and.b32  	%r264, %r263, 3;
	neg.s32 	%r388, %r264;
	mov.u32 	%r391, %r13;
$L__BB3_30:
	.pragma "nounroll";
	mul.wide.u32 	%rd101, %r389, 4;
	add.s64 	%rd100, %rd16, %rd101;
	// begin inline asm
	ld.global.nc.u32 %r265, [%rd100];
	// end inline asm
	mov.b32 	%f300, %r265;
	setp.lt.f32 	%p164, %f430, %f300;
	selp.f32 	%f430, %f300, %f430, %p164;
	add.s32 	%r391, %r391, 256;
	add.s32 	%r389, %r389, 256;
	add.s32 	%r388, %r388, 1;
	setp.ne.s32 	%p165, %r388, 0;
	@%p165 bra 	$L__BB3_30;
$L__BB3_31:
	setp.lt.u32 	%p166, %r19, 768;
	@%p166 bra 	$L__BB3_34;
	cvt.u64.u32 	%rd102, %r391;
	cvt.u64.u32 	%rd103, %r387;
	add.s64 	%rd104, %rd102, %rd103;
	shl.b64 	%rd105, %rd104, 2;
	add.s64 	%rd106, %rd105, %rd16;
	add.s64 	%rd122, %rd106, 2048;
	add.s32 	%r392, %r391, %r387;
$L__BB3_33:
	mul.wide.u32 	%rd111, %r392, 4;
	add.s64 	%rd107, %rd16, %rd111;
	// begin inline asm
	ld.global.nc.u32 %r266, [%rd107];
	// end inline asm
	mov.b32 	%f301, %r266;
	setp.lt.f32 	%p167, %f430, %f301;
	selp.f32 	%f302, %f301, %f430, %p167;
	add.s64 	%rd108, %rd122, -1024;
	// begin inline asm
	ld.global.nc.u32 %r267, [%rd108];
	// end inline asm
	mov.b32 	%f303, %r267;
	setp.lt.f32 	%p168, %f302, %f303;
	selp.f32 	%f304, %f303, %f302, %p168;
	// begin inline asm
	ld.global.nc.u32 %r268, [%rd122];
	// end inline asm
	mov.b32 	%f305, %r268;
	setp.lt.f32 	%p169, %f304, %f305;
	selp.f32 	%f306, %f305, %f304, %p169;
	add.s64 	%rd110, %rd122, 1024;
	// begin inline asm
	ld.global.nc.u32 %r269, [%rd110];
	// end inline asm
	mov.b32 	%f307, %r269;
	setp.lt.f32 	%p170, %f306, %f307;
	selp.f32 	%f430, %f307, %f306, %p170;
	add.s32 	%r391, %r391, 1024;
	add.s64 	%rd122, %rd122, 4096;
	add.s32 	%r392, %r392, 1024;
	setp.lt.s32 	%p171, %r391, %r18;
	@%p171 bra 	$L__BB3_33;
$L__BB3_34:
	// begin inline asm
	mov.u32 %r270, %laneid;
	// end inline asm
	mov.b32 	%r272, %f430;
	mov.b32 	%r273, 1;
	mov.b32 	%r294, 31;
	mov.b32 	%r295, -1;
	// begin inline asm
	shfl.sync.down.b32 %r271, %r272, %r273, %r294, %r295;
	// end inline asm
	mov.b32 	%f308, %r271;
	setp.gt.s32 	%p172, %r270, 30;
	setp.lt.f32 	%p173, %f430, %f308;
	selp.f32 	%f309, %f308, %f430, %p173;
	selp.f32 	%f310, %f430, %f309, %p172;
	mov.b32 	%r277, %f310;
	mov.b32 	%r278, 2;
	// begin inline asm
	shfl.sync.down.b32 %r276, %r277, %r278, %r294, %r295;
	// end inline asm
	mov.b32 	%f311, %r276;
	setp.gt.s32 	%p174, %r270, 29;
	setp.lt.f32 	%p175, %f310, %f311;
	selp.f32 	%f312, %f311, %f310, %p175;
	selp.f32 	%f313, %f310, %f312, %p174;
	mov.b32 	%r282, %f313;
	mov.b32 	%r283, 4;
	// begin inline asm
	shfl.sync.down.b32 %r281, %r282, %r283, %r294, %r295;
	// end inline asm
	mov.b32 	%f314, %r281;
	setp.gt.s32 	%p176, %r270, 27;
	setp.lt.f32 	%p177, %f313, %f314;
	selp.f32 	%f315, %f314, %f313, %p177;
	selp.f32 	%f316, %f313, %f315, %p176;
	mov.b32 	%r287, %f316;
	mov.b32 	%r288, 8;
	// begin inline asm
	shfl.sync.down.b32 %r286, %r287, %r288, %r294, %r295;
	// end inline asm
	mov.b32 	%f317, %r286;
	setp.gt.s32 	%p178, %r270, 23;
	setp.lt.f32 	%p179, %f316, %f317;
	selp.f32 	%f318, %f317, %f316, %p179;
	selp.f32 	%f319, %f316, %f318, %p178;
	mov.b32 	%r292, %f319;
	mov.b32 	%r293, 16;
	// begin inline asm
	shfl.sync.down.b32 %r291, %r292, %r293, %r294, %r295;
	// end inline asm
	mov.b32 	%f320, %r291;
	setp.gt.s32 	%p180, %r270, 15;
	setp.lt.f32 	%p181, %f319, %f320;
	selp.f32 	%f26, %f320, %f319, %p181;
	selp.f32 	%f444, %f319, %f26, %p180;
	setp.ne.s32 	%p182, %r270, 0;
	@%p182 bra 	$L__BB3_36;
	shr.u32 	%r296, %r13, 3;
	and.b32  	%r297, %r296, 124;
	mov.u32 	%r298, _ZZN3cub18CUB_300001_SM_10006detail6reduce28DeviceReduceSingleTileKernelINS2_10policy_hubIfjN4cuda3__47maximumIfEEE10Policy1000EPfSB_iS8_ffNS5_3std3__410__identityEEEvT0_T1_T2_T3_T4_T6_E12temp_storage;
	add.s32 	%r299, %r298, %r297;
	st.shared.f32 	[%r299+8], %f26;
$L__BB3_36:
	bar.sync 	0;
	setp.ne.s32 	%p183, %r13, 0;
	@%p183 bra 	$L__BB3_72;
	ld.shared.f32 	%f321, [_ZZN3cub18CUB_300001_SM_10006detail6reduce28DeviceReduceSingleTileKernelINS2_10policy_hubIfjN4cuda3__47maximumIfEEE10Policy1000EPfSB_iS8_ffNS5_3std3__410__identityEEEvT0_T1_T2_T3_T4_T6_E12temp_storage+12];
	setp.lt.f32 	%p184, %f444, %f321;
	selp.f32 	%f322, %f321, %f444, %p184;
	ld.shared.f32 	%f323, [_ZZN3cub18CUB_300001_SM_10006detail6reduce28DeviceReduceSingleTileKernelINS2_10policy_hubIfjN4cuda3__47maximumIfEEE10Policy1000EPfSB_iS8_ffNS5_3std3__410__identityEEEvT0_T1_T2_T3_T4_T6_E12temp_storage+16];
	setp.lt.f32 	%p185, %f322, %f323;
	selp.f32 	%f324, %f323, %f322, %p185;
	ld.shared.f32 	%f325, [_ZZN3cub18CUB_300001_SM_10006detail6reduce28DeviceReduceSingleTileKernelINS2_10policy_hubIfjN4cuda3__47maximumIfEEE10Policy1000EPfSB_iS8_ffNS5_3std3__410__identityEEEvT0_T1_T2_T3_T4_T6_E12temp_storage+20];
	setp.lt.f32 	%p186, %f324, %f325;
	selp.f32 	%f326, %f325, %f324, %p186;
	ld.shared.f32 	%f327, [_ZZN3cub18CUB_300001_SM_10006detail6reduce28DeviceReduceSingleTileKernelINS2_10policy_hubIfjN4cuda3__47maximumIfEEE10Policy1000EPfSB_iS8_ffNS5_3std3__410__identityEEEvT0_T1_T2_T3_T4_T6_E12temp_storage+24];
	setp.lt.f32 	%p187, %f326, %f327;
	selp.f32 	%f328, %f327, %f326, %p187;
	ld.shared.f32 	%f329, [_ZZN3cub18CUB_300001_SM_10006detail6reduce28DeviceReduceSingleTileKernelINS2_10policy_hubIfjN4cuda3__47maximumIfEEE10Policy1000EPfSB_iS8_ffNS5_3std3__410__identityEEEvT0_T1_T2_T3_T4_T6_E12temp_storage+28];
	setp.lt.f32 	%p188, %f328, %f329;
	selp.f32 	%f330, %f329, %f328, %p188;
	ld.shared.f32 	%f331, [_ZZN3cub18CUB_300001_SM_10006detail6reduce28DeviceReduceSingleTileKernelINS2_10policy_hubIfjN4cuda3__47maximumIfEEE10Policy1000EPfSB_iS8_ffNS5_3std3__410__identityEEEvT0_T1_T2_T3_T4_T6_E12temp_storage+32];
	setp.lt.f32 	%p189, %f330, %f331;
	selp.f32 	%f332, %f331, %f330, %p189;
	ld.shared.f32 	%f333, [_ZZN3cub18CUB_300001_SM_10006detail6reduce28DeviceReduceSingleTileKernelINS2_10policy_hubIfjN4cuda3__47maximumIfEEE10Policy1000EPfSB_iS8_ffNS5_3std3__410__identityEEEvT0_T1_T2_T3_T4_T6_E12temp_storage+36];
	setp.lt.f32 	%p190, %f332, %f333;
	selp.f32 	%f444, %f333, %f332, %p190;
	bra.uni 	$L__BB3_72;
$L__BB3_38:
	setp.gt.s32 	%p3, %r67, 4095;
	@%p3 bra 	$L__BB3_56;
	mov.u32 	%r34, %tid.x;
	setp.ge.s32 	%p68, %r34, %r67;
	mov.f32 	%f436, 0f00000000;
	mov.u32 	%r397, %r34;
	@%p68 bra 	$L__BB3_41;
	mul.wide.u32 	%rd66, %r34, 4;
	add.s64 	%rd65, %rd16, %rd66;
	// begin inline asm
	ld.global.nc.u32 %r144, [%rd65];
	// end inline asm
	mov.b32 	%f436, %r144;
	add.s32 	%r397, %r34, 256;
$L__BB3_41:
	setp.ge.s32 	%p69, %r397, %r67;
	@%p69 bra 	$L__BB3_47;
	not.b32 	%r145, %r397;
	add.s32 	%r37, %r67, %r145;
	and.b32  	%r146, %r37, 768;
	setp.eq.s32 	%p70, %r146, 768;
	@%p70 bra 	$L__BB3_45;
	mul.wide.u32 	%rd67, %r397, 4;
	add.s64 	%rd123, %rd16, %rd67;
	shr.u32 	%r147, %r37, 8;
	add.s32 	%r148, %r147, 1;
	and.b32  	%r149, %r148, 3;
	neg.s32 	%r395, %r149;
$L__BB3_44:
	.pragma "nounroll";
	// begin inline asm
	ld.global.nc.u32 %r150, [%rd123];
	// end inline asm
	mov.b32 	%f157, %r150;
	setp.lt.f32 	%p71, %f436, %f157;
	selp.f32 	%f436, %f157, %f436, %p71;
	add.s32 	%r397, %r397, 256;
	add.s64 	%rd123, %rd123, 1024;
	add.s32 	%r395, %r395, 1;
	setp.ne.s32 	%p72, %r395, 0;
	@%p72 bra 	$L__BB3_44;
$L__BB3_45:
	setp.lt.u32 	%p73, %r37, 768;
	@%p73 bra 	$L__BB3_47;
$L__BB3_46:
	mul.wide.s32 	%rd73, %r397, 4;
	add.s64 	%rd69, %rd16, %rd73;
	// begin inline asm
	ld.global.nc.u32 %r151, [%rd69];
	// end inline asm
	mov.b32 	%f158, %r151;
	setp.lt.f32 	%p74, %f436, %f158;
	selp.f32 	%f159, %f158, %f436, %p74;
	add.s64 	%rd70, %rd69, 1024;
	// begin inline asm
	ld.global.nc.u32 %r152, [%rd70];
	// end inline asm
	mov.b32 	%f160, %r152;
	setp.lt.f32 	%p75, %f159, %f160;
	selp.f32 	%f161, %f160, %f159, %p75;
	add.s64 	%rd71, %rd69, 2048;
	// begin inline asm
	ld.global.nc.u32 %r153, [%rd71];
	// end inline asm
	mov.b32 	%f162, %r153;
	setp.lt.f32 	%p76, %f161, %f162;
	selp.f32 	%f163, %f162, %f161, %p76;
	add.s64 	%rd72, %rd69, 3072;
	// begin inline asm
	ld.global.nc.u32 %r154, [%rd72];
	// end inline asm
	mov.b32 	%f164, %r154;
	setp.lt.f32 	%p77, %f163, %f164;
	selp.f32 	%f436, %f164, %f163, %p77;
	add.s32 	%r397, %r397, 1024;
	setp.lt.s32 	%p78, %r397, %r67;
	@%p78 bra 	$L__BB3_46;
$L__BB3_47:
	setp.lt.s32 	%p79, %r67, 256;
	@%p79 bra 	$L__BB3_52;
	// begin inline asm
	mov.u32 %r193, %laneid;
	// end inline asm
	mov.b32 	%r195, %f436;
	mov.b32 	%r196, 1;
	mov.b32 	%r217, 31;
	mov.b32 	%r218, -1;
	// begin inline asm
	shfl.sync.down.b32 %r194, %r195, %r196, %r217, %r218;
	// end inline asm
	mov.b32 	%f212, %r194;
	setp.gt.s32 	%p107, %r193, 30;
	setp.lt.f32 	%p108, %f436, %f212;
	selp.f32 	%f213, %f212, %f436, %p108;
	selp.f32 	%f214, %f436, %f213, %p107;
	mov.b32 	%r200, %f214;
	mov.b32 	%r201, 2;
	// begin inline asm
	shfl.sync.down.b32 %r199, %r200, %r201, %r217, %r218;
	// end inline asm
	mov.b32 	%f215, %r199;
	setp.gt.s32 	%p109, %r193, 29;
	setp.lt.f32 	%p110, %f214, %f215;
	selp.f32 	%f216, %f215, %f214, %p110;
	selp.f32 	%f217, %f214, %f216, %p109;
	mov.b32 	%r205, %f217;
	mov.b32 	%r206, 4;
	// begin inline asm
	shfl.sync.down.b32 %r204, %r205, %r206, %r217, %r218;
	// end inline asm
	mov.b32 	%f218, %r204;
	setp.gt.s32 	%p111, %r193, 27;
	setp.lt.f32 	%p112, %f217, %f218;
	selp.f32 	%f219, %f218, %f217, %p112;
	selp.f32 	%f220, %f217, %f219, %p111;
	mov.b32 	%r210, %f220;
	mov.b32 	%r211, 8;
	// begin inline asm
	shfl.sync.down.b32 %r209, %r210, %r211, %r217, %r218;
	// end inline asm
	mov.b32 	%f221, %r209;
	setp.gt.s32 	%p113, %r193, 23;
	setp.lt.f32 	%p114, %f220, %f221;
	selp.f32 	%f222, %f221, %f220, %p114;
	selp.f32 	%f223, %f220, %f222, %p113;
	mov.b32 	%r215, %f223;
	mov.b32 	%r216, 16;
	// begin inline asm
	shfl.sync.down.b32 %r214, %r215, %r216, %r217, %r218;
	// end inline asm
	mov.b32 	%f224, %r214;
	setp.gt.s32 	%p115, %r193, 15;
	setp.lt.f32 	%p116, %f223, %f224;
	selp.f32 	%f38, %f224, %f223, %p116;
	selp.f32 	%f444, %f223, %f38, %p115;
	setp.ne.s32 	%p117, %r193, 0;
	@%p117 bra 	$L__BB3_50;
	shr.u32 	%r219, %r34, 3;
	and.b32  	%r220, %r219, 124;
	mov.u32 	%r221, _ZZN3cub18CUB_300001_SM_10006detail6reduce28DeviceReduceSingleTileKernelINS2_10policy_hubIfjN4cuda3__47maximumIfEEE10Policy1000EPfSB_iS8_ffNS5_3std3__410__identityEEEvT0_T1_T2_T3_T4_T6_E12temp_storage;
	add.s32 	%r222, %r221, %r220;
	st.shared.f32 	[%r222+8], %f38;
$L__BB3_50:
	bar.sync 	0;
	setp.ne.s32 	%p118, %r34, 0;
	@%p118 bra 	$L__BB3_72;
	ld.shared.f32 	%f225, [_ZZN3cub18CUB_300001_SM_10006detail6reduce28DeviceReduceSingleTileKernelINS2_10policy_hubIfjN4cuda3__47maximumIfEEE10Policy1000EPfSB_iS8_ffNS5_3std3__410__identityEEEvT0_T1_T2_T3_T4_T6_E12temp_storage+12];
	setp.lt.f32 	%p119, %f444, %f225;
	selp.f32 	%f226, %f225, %f444, %p119;
	ld.shared.f32 	%f227, [_ZZN3cub18CUB_300001_SM_10006detail6reduce28DeviceReduceSingleTileKernelINS2_10policy_hubIfjN4cuda3__47maximumIfEEE10Policy1000EPfSB_iS8_ffNS5_3std3__410__identityEEEvT0_T1_T2_T3_T4_T6_E12temp_storage+16];
	setp.lt.f32 	%p120, %f226, %f227;
	selp.f32 	%f228, %f227, %f226, %p120;
	ld.shared.f32 	%f229, [_ZZN3cub18CUB_300001_SM_10006detail6reduce28DeviceReduceSingleTileKernelINS2_10policy_hubIfjN4cuda3__47maximumIfEEE10Policy1000EPfSB_iS8_ffNS5_3std3__410__identityEEEvT0_T1_T2_T3_T4_T6_E12temp_storage+20];
	setp.lt.f32 	%p121, %f228, %f229;
	selp.f32 	%f230, %f229, %f228, %p121;
	ld.shared.f32 	%f231, [_ZZN3cub18CUB_300001_SM_10006detail6reduce28DeviceReduceSingleTileKernelINS2_10policy_hubIfjN4cuda3__47maximumIfEEE10Policy1000EPfSB_iS8_ffNS5_3std3__410__identityEEEvT0_T1_T2_T3_T4_T6_E12temp_storage+24];
	setp.lt.f32 	%p122, %f230, %f231;
	selp.f32 	%f232, %f231, %f230, %p122;
	ld.shared.f32 	%f233, [_ZZN3cub18CUB_300001_SM_10006detail6reduce28DeviceReduceSingleTileKernelINS2_10policy_hubIfjN4cuda3__47maximumIfEEE10Policy1000EPfSB_iS8_ffNS5_3std3__410__identityEEEvT0_T1_T2_T3_T4_T6_E12temp_storage+28];
	setp.lt.f32 	%p123, %f232, %f233;
	selp.f32 	%f234, %f233, %f232, %p123;
	ld.shared.f32 	%f235, [_ZZN3cub18CUB_300001_SM_10006detail6reduce28DeviceReduceSingleTileKernelINS2_10policy_hubIfjN4cuda3__47maximumIfEEE10Policy1000EPfSB_iS8_ffNS5_3std3__410__identityEEEvT0_T1_T2_T3_T4_T6_E12temp_storage+32];
	setp.lt.f32 	%p124, %f234, %f235;
	selp.f32 	%f236, %f235, %f234, %p124;
	ld.shared.f32 	%f237, [_ZZN3cub18CUB_300001_SM_10006detail6reduce28DeviceReduceSingleTileKernelINS2_10policy_hubIfjN4cuda3__47maximumIfEEE10Policy1000EPfSB_iS8_ffNS5_3std3__410__identityEEEvT0_T1_T2_T3_T4_T6_E12temp_storage+36];
	setp.lt.f32 	%p125, %f236, %f237;
	selp.f32 	%f444, %f237, %f236, %p125;
	bra.uni 	$L__BB3_72;
$L__BB3_52:
	// begin inline asm
	mov.u32 %r155, %laneid;
	// end inline asm
	and.b32  	%r181, %r34, 992;
	add.s32 	%r182, %r181, 32;
	setp.gt.s32 	%p80, %r182, %r67;
	not.b32 	%r183, %r181;
	add.s32 	%r184, %r67, %r183;
	selp.b32 	%r179, %r184, 31, %p80;
	mov.b32 	%r157, %f436;
	mov.b32 	%r158, 1;
	mov.b32 	%r180, -1;
	// begin inline asm
	shfl.sync.down.b32 %r156, %r157, %r158, %r179, %r180;
	// end inline asm
	mov.b32 	%f165, %r156;
	setp.lt.s32 	%p81, %r155, %r179;
	setp.lt.f32 	%p82, %f436, %f165;
	selp.f32 	%f166, %f165, %f436, %p82;
	selp.f32 	%f167, %f166, %f436, %p81;
	mov.b32 	%r162, %f167;
	mov.b32 	%r163, 2;
	// begin inline asm
	shfl.sync.down.b32 %r161, %r162, %r163, %r179, %r180;
	// end inline asm
	mov.b32 	%f168, %r161;
	add.s32 	%r185, %r155, 2;
	setp.gt.s32 	%p83, %r185, %r179;
	setp.lt.f32 	%p84, %f167, %f168;
	selp.f32 	%f169, %f168, %f167, %p84;
	selp.f32 	%f170, %f167, %f169, %p83;
	mov.b32 	%r167, %f170;
	mov.b32 	%r168, 4;
	// begin inline asm
	shfl.sync.down.b32 %r166, %r167, %r168, %r179, %r180;
	// end inline asm
	mov.b32 	%f171, %r166;
	add.s32 	%r186, %r155, 4;
	setp.gt.s32 	%p85, %r186, %r179;
	setp.lt.f32 	%p86, %f170, %f171;
	selp.f32 	%f172, %f171, %f170, %p86;
	selp.f32 	%f173, %f170, %f172, %p85;
	mov.b32 	%r172, %f173;
	mov.b32 	%r173, 8;
	// begin inline asm
	shfl.sync.down.b32 %r171, %r172, %r173, %r179, %r180;
	// end inline asm
	mov.b32 	%f174, %r171;
	add.s32 	%r187, %r155, 8;
	setp.gt.s32 	%p87, %r187, %r179;
	setp.lt.f32 	%p88, %f173, %f174;
	selp.f32 	%f175, %f174, %f173, %p88;
	selp.f32 	%f176, %f173, %f175, %p87;
	mov.b32 	%r177, %f176;
	mov.b32 	%r178, 16;
	// begin inline asm
	shfl.sync.down.b32 %r176, %r177, %r178, %r179, %r180;
	// end inline asm
	mov.b32 	%f177, %r176;
	add.s32 	%r188, %r155, 16;
	setp.gt.s32 	%p89, %r188, %r179;
	setp.lt.f32 	%p90, %f176, %f177;
	selp.f32 	%f178, %f177, %f176, %p90;
	selp.f32 	%f444, %f176, %f178, %p89;
	setp.ne.s32 	%p91, %r155, 0;
	@%p91 bra 	$L__BB3_54;
	shr.u32 	%r189, %r34, 3;
	and.b32  	%r190, %r189, 124;
	mov.u32 	%r191, _ZZN3cub18CUB_300001_SM_10006detail6reduce28DeviceReduceSingleTileKernelINS2_10policy_hubIfjN4cuda3__47maximumIfEEE10Policy1000EPfSB_iS8_ffNS5_3std3__410__identityEEEvT0_T1_T2_T3_T4_T6_E12temp_storage;
	add.s32 	%r192, %r191, %r190;
	st.shared.f32 	[%r192+8], %f444;
$L__BB3_54:
	bar.sync 	0;
	setp.ne.s32 	%p92, %r34, 0;
	@%p92 bra 	$L__BB3_72;
	setp.gt.s32 	%p93, %r67, 32;
	ld.shared.f32 	%f179, [_ZZN3cub18CUB_300001_SM_10006detail6reduce28DeviceReduceSingleTileKernelINS2_10policy_hubIfjN4cuda3__47maximumIfEEE10Policy1000EPfSB_iS8_ffNS5_3std3__410__identityEEEvT0_T1_T2_T3_T4_T6_E12temp_storage+12];
	setp.lt.f32 	%p94, %f444, %f179;
	selp.f32 	%f181, %f179, %f444, %p94;
	selp.f32 	%f182, %f181, %f444, %p93;
	setp.gt.s32 	%p95, %r67, 64;
	ld.shared.f32 	%f184, [_ZZN3cub18CUB_300001_SM_10006detail6reduce28DeviceReduceSingleTileKernelINS2_10policy_hubIfjN4cuda3__47maximumIfEEE10Policy1000EPfSB_iS8_ffNS5_3std3__410__identityEEEvT0_T1_T2_T3_T4_T6_E12temp_storage+16];
	setp.lt.f32 	%p96, %f182, %f184;
	selp.f32 	%f186, %f184, %f182, %p96;
	selp.f32 	%f187, %f186, %f182, %p95;
	setp.gt.s32 	%p97, %r67, 96;
	ld.shared.f32 	%f189, [_ZZN3cub18CUB_300001_SM_10006detail6reduce28DeviceReduceSingleTileKernelINS2_10policy_hubIfjN4cuda3__47maximumIfEEE10Policy1000EPfSB_iS8_ffNS5_3std3__410__identityEEEvT0_T1_T2_T3_T4_T6_E12temp_storage+20];
	setp.lt.f32 	%p98, %f187, %f189;
	selp.f32 	%f191, %f189, %f187, %p98;
	selp.f32 	%f192, %f191, %f187, %p97;
	setp.gt.s32 	%p99, %r67, 128;
	ld.shared.f32 	%f194, [_ZZN3cub18CUB_300001_SM_10006detail6reduce28DeviceReduceSingleTileKernelINS2_10policy_hubIfjN4cuda3__47maximumIfEEE10Policy1000EPfSB_iS8_ffNS5_3std3__410__identityEEEvT0_T1_T2_T3_T4_T6_E12temp_storage+24];
	setp.lt.f32 	%p100, %f192, %f194;
	selp.f32 	%f196, %f194, %f192, %p100;
	selp.f32 	%f197, %f196, %f192, %p99;
	setp.gt.s32 	%p101, %r67, 160;
	ld.shared.f32 	%f199, [_ZZN3cub18CUB_300001_SM_10006detail6reduce28DeviceReduceSingleTileKernelINS2_10policy_hubIfjN4cuda3__47maximumIfEEE10Policy1000EPfSB_iS8_ffNS5_3std3__410__identityEEEvT0_T1_T2_T3_T4_T6_E12temp_storage+28];
	setp.lt.f32 	%p102, %f197, %f199;
	selp.f32 	%f201, %f199, %f197, %p102;
	selp.f32 	%f202, %f201, %f197, %p101;
	setp.gt.s32 	%p103, %r67, 192;
	ld.shared.f32 	%f204, [_ZZN3cub18CUB_300001_SM_10006detail6reduce28DeviceReduceSingleTileKernelINS2_10policy_hubIfjN4cuda3__47maximumIfEEE10Policy1000EPfSB_iS8_ffNS5_3std3__410__identityEEEvT0_T1_T2_T3_T4_T6_E12temp_storage+32];
	setp.lt.f32 	%p104, %f202, %f204;
	selp.f32 	%f206, %f204, %f202, %p104;
	selp.f32 	%f207, %f206, %f202, %p103;
	setp.gt.s32 	%p105, %r67, 224;
	ld.shared.f32 	%f209, [_ZZN3cub18CUB_300001_SM_10006detail6reduce28DeviceReduceSingleTileKernelINS2_10policy_hubIfjN4cuda3__47maximumIfEEE10Policy1000EPfSB_iS8_ffNS5_3std3__410__identityEEEvT0_T1_T2_T3_T4_T6_E12temp_storage+36];
	setp.lt.f32 	%p106, %f207, %f209;
	selp.f32 	%f211, %f209, %f207, %p106;
	selp.f32 	%f444, %f211, %f207, %p105;
	bra.uni 	$L__BB3_72;
$L__BB3_56:
	mov.u32 	%r46, %tid.x;
	mul.wide.u32 	%rd35, %r46, 4;
	add.s64 	%rd19, %rd16, %rd35;
	// begin inline asm
	ld.global.nc.u32 %r68, [%rd19];
	// end inline asm
	mov.b32 	%f59, %r68;
	add.s64 	%rd20, %rd19, 1024;
	// begin inline asm
	ld.global.nc.u32 %r69, [%rd20];
	// end inline asm
	mov.b32 	%f60, %r69;
	add.s64 	%rd21, %rd19, 2048;
	// begin inline asm
	ld.global.nc.u32 %r70, [%rd21];
	// end inline asm
	mov.b32 	%f61, %r70;
	add.s64 	%rd22, %rd19, 3072;
	// begin inline asm
	ld.global.nc.u32 %r71, [%rd22];
	// end inline asm
	mov.b32 	%f62, %r71;
	add.s64 	%rd23, %rd19, 4096;
	// begin inline asm
	ld.global.nc.u32 %r72, [%rd23];
	// end inline asm
	mov.b32 	%f63, %r72;
	add.s64 	%rd24, %rd19, 5120;
	// begin inline asm
	ld.global.nc.u32 %r73, [%rd24];
	// end inline asm
	mov.b32 	%f64, %r73;
	add.s64 	%rd25, %rd19, 6144;
	// begin inline asm
	ld.global.nc.u32 %r74, [%rd25];
	// end inline asm
	mov.b32 	%f65, %r74;
	add.s64 	%rd26, %rd19, 7168;
	// begin inline asm
	ld.global.nc.u32 %r75, [%rd26];
	// end inline asm
	mov.b32 	%f66, %r75;
	add.s64 	%rd27, %rd19, 8192;
	// begin inline asm
	ld.global.nc.u32 %r76, [%rd27];
	// end inline asm
	mov.b32 	%f67, %r76;
	add.s64 	%rd28, %rd19, 9216;
	// begin inline asm
	ld.global.nc.u32 %r77, [%rd28];
	// end inline asm
	mov.b32 	%f68, %r77;
	add.s64 	%rd29, %rd19, 10240;
	// begin inline asm
	ld.global.nc.u32 %r78, [%rd29];
	// end inline asm
	mov.b32 	%f69, %r78;
	add.s64 	%rd30, %rd19, 11264;
	// begin inline asm
	ld.global.nc.u32 %r79, [%rd30];
	// end inline asm
	mov.b32 	%f70, %r79;
	add.s64 	%rd31, %rd19, 12288;
	// begin inline asm
	ld.global.nc.u32 %r80, [%rd31];
	// end inline asm
	mov.b32 	%f71, %r80;
	add.s64 	%rd32, %rd19, 13312;
	// begin inline asm
	ld.global.nc.u32 %r81, [%rd32];
	// end inline asm
	mov.b32 	%f72, %r81;
	add.s64 	%rd33, %rd19, 14336;
	// begin inline asm
	ld.global.nc.u32 %r82, [%rd33];
	// end inline asm
	mov.b32 	%f73, %r82;
	add.s64 	%rd34, %rd19, 15360;
	// begin inline asm
	ld.global.nc.u32 %r83, [%rd34];
	// end inline asm
	mov.b32 	%f74, %r83;
	setp.lt.f32 	%p4, %f59, %f60;
	selp.f32 	%f75, %f60, %f59, %p4;
	setp.lt.f32 	%p5, %f61, %f62;
	selp.f32 	%f76, %f62, %f61, %p5;
	setp.lt.f32 	%p6, %f63, %f64;
	selp.f32 	%f77, %f64, %f63, %p6;
	setp.lt.f32 	%p7, %f65, %f66;
	selp.f32 	%f78, %f66, %f65, %p7;
	setp.lt.f32 	%p8, %f67, %f68;
	selp.f32 	%f79, %f68, %f67, %p8;
	setp.lt.f32 	%p9, %f69, %f70;
	selp.f32 	%f80, %f70, %f69, %p9;
	setp.lt.f32 	%p10, %f71, %f72;
	selp.f32 	%f81, %f72, %f71, %p10;
	setp.lt.f32 	%p11, %f73, %f74;
	selp.f32 	%f82, %f74, %f73, %p11;
	setp.lt.f32 	%p12, %f75, %f76;
	selp.f32 	%f83, %f76, %f75, %p12;
	setp.lt.f32 	%p13, %f77, %f78;
	selp.f32 	%f84, %f78, %f77, %p13;
	setp.lt.f32 	%p14, %f79, %f80;
	selp.f32 	%f85, %f80, %f79, %p14;
	setp.lt.f32 	%p15, %f81, %f82;
	selp.f32 	%f86, %f82, %f81, %p15;
	setp.lt.f32 	%p16, %f83, %f84;
	selp.f32 	%f87, %f84, %f83, %p16;
	setp.lt.f32 	%p17, %f85, %f86;
	selp.f32 	%f88, %f86, %f85, %p17;
	setp.lt.f32 	%p18, %f87, %f88;
	selp.f32 	%f443, %f88, %f87, %p18;
	setp.lt.u32 	%p19, %r67, 8192;
	mov.b32 	%r400, 4096;
	@%p19 bra 	$L__BB3_60;
	add.s32 	%r47, %r67, -4096;
	mov.b32 	%r400, 4096;
$L__BB3_58:
	mul.wide.s32 	%rd52, %r400, 4;
	add.s64 	%rd36, %rd19, %rd52;
	// begin inline asm
	ld.global.nc.u32 %r86, [%rd36];
	// end inline asm
	mov.b32 	%f89, %r86;
	add.s64 	%rd37, %rd36, 1024;
	// begin inline asm
	ld.global.nc.u32 %r87, [%rd37];
	// end inline asm
	mov.b32 	%f90, %r87;
	add.s64 	%rd38, %rd36, 2048;
	// begin inline asm
	ld.global.nc.u32 %r88, [%rd38];
	// end inline asm
	mov.b32 	%f91, %r88;
	add.s64 	%rd39, %rd36, 3072;
	// begin inline asm
	ld.global.nc.u32 %r89, [%rd39];
	// end inline asm
	mov.b32 	%f92, %r89;
	add.s64 	%rd40, %rd36, 4096;
	// begin inline asm
	ld.global.nc.u32 %r90, [%rd40];
	// end inline asm
	mov.b32 	%f93, %r90;
	add.s64 	%rd41, %rd36, 5120;
	// begin inline asm
	ld.global.nc.u32 %r91, [%rd41];
	// end inline asm
	mov.b32 	%f94, %r91;
	add.s64 	%rd42, %rd36, 6144;
	// begin inline asm
	ld.global.nc.u32 %r92, [%rd42];
	// end inline asm
	mov.b32 	%f95, %r92;
	add.s64 	%rd43, %rd36, 7168;
	// begin inline asm
	ld.global.nc.u32 %r93, [%rd43];
	// end inline asm
	mov.b32 	%f96, %r93;
	add.s64 	%rd44, %rd36, 8192;
	// begin inline asm
	ld.global.nc.u32 %r94, [%rd44];
	// end inline asm
	mov.b32 	%f97, %r94;
	add.s64 	%rd45, %rd36, 9216;
	// begin inline asm
	ld.global.nc.u32 %r95, [%rd45];
	// end inline asm
	mov.b32 	%f98, %r95;
	add.s64 	%rd46, %rd36, 10240;
	// begin inline asm
	ld.global.nc.u32 %r96, [%rd46];
	// end inline asm
	mov.b32 	%f99, %r96;
	add.s64 	%rd47, %rd36, 11264;
	// begin inline asm
	ld.global.nc.u32 %r97, [%rd47];
	// end inline asm
	mov.b32 	%f100, %r97;
	add.s64 	%rd48, %rd36, 12288;
	// begin inline asm
	ld.global.nc.u32 %r98, [%rd48];
	// end inline asm
	mov.b32 	%f101, %r98;
	add.s64 	%rd49, %rd36, 13312;
	// begin inline asm
	ld.global.nc.u32 %r99, [%rd49];
	// end inline asm
	mov.b32 	%f102, %r99;
	add.s64 	%rd50, %rd36, 14336;
	// begin inline asm
	ld.global.nc.u32 %r100, [%rd50];
	// end inline asm
	mov.b32 	%f103, %r100;
	add.s64 	%rd51, %rd36, 15360;
	// begin inline asm
	ld.global.nc.u32 %r101, [%rd51];
	// end inline asm
	mov.b32 	%f104, %r101;
	setp.lt.f32 	%p20, %f443, %f89;
	selp.f32 	%f105, %f89, %f443, %p20;
	setp.lt.f32 	%p21, %f90, %f91;
	selp.f32 	%f106, %f91, %f90, %p21;
	setp.lt.f32 	%p22, %f92, %f93;
	selp.f32 	%f107, %f93, %f92, %p22;
	setp.lt.f32 	%p23, %f94, %f95;
	selp.f32 	%f108, %f95, %f94, %p23;
	setp.lt.f32 	%p24, %f96, %f97;
	selp.f32 	%f109, %f97, %f96, %p24;
	setp.lt.f32 	%p25, %f98, %f99;
	selp.f32 	%f110, %f99, %f98, %p25;
	setp.lt.f32 	%p26, %f100, %f101;
	selp.f32 	%f111, %f101, %f100, %p26;
	setp.lt.f32 	%p27, %f102, %f103;
	selp.f32 	%f112, %f103, %f102, %p27;
	setp.lt.f32 	%p28, %f105, %f106;
	selp.f32 	%f113, %f106, %f105, %p28;
	setp.lt.f32 	%p29, %f107, %f108;
	selp.f32 	%f114, %f108, %f107, %p29;
	setp.lt.f32 	%p30, %f109, %f110;
	selp.f32 	%f115, %f110, %f109, %p30;
	setp.lt.f32 	%p31, %f111, %f112;
	selp.f32 	%f116, %f112, %f111, %p31;
	setp.lt.f32 	%p32, %f113, %f114;
	selp.f32 	%f117, %f114, %f113, %p32;
	setp.lt.f32 	%p33, %f115, %f116;
	selp.f32 	%f118, %f116, %f115, %p33;
	setp.lt.f32 	%p34, %f117, %f118;
	selp.f32 	%f119, %f118, %f117, %p34;
	setp.lt.f32 	%p35, %f119, %f104;
	selp.f32 	%f443, %f104, %f119, %p35;
	sub.s32 	%r102, %r67, %r400;
	setp.lt.s32 	%p36, %r102, 4096;
	@%p36 bra 	$L__BB3_68;
	add.s32 	%r400, %r400, 4096;
	setp.le.s32 	%p37, %r400, %r47;
	@%p37 bra 	$L__BB3_58;
$L__BB3_60:
	setp.le.s32 	%p38, %r67, %r400;
	@%p38 bra 	$L__BB3_68;
	sub.s32 	%r51, %r67, %r400;
	setp.ge.s32 	%p39, %r46, %r51;
	@%p39 bra 	$L__BB3_68;
	not.b32 	%r103, %r46;
	add.s32 	%r104, %r67, %r103;
	sub.s32 	%r52, %r104, %r400;
	and.b32  	%r105, %r52, 768;
	setp.eq.s32 	%p40, %r105, 768;
	mov.u32 	%r404, %r46;
	@%p40 bra 	$L__BB3_65;
	add.s32 	%r402, %r46, %r400;
	shr.u32 	%r106, %r52, 8;
	add.s32 	%r107, %r106, 1;
	and.b32  	%r108, %r107, 3;
	neg.s32 	%r401, %r108;
	mov.u32 	%r404, %r46;
$L__BB3_64:
	.pragma "nounroll";
	mul.wide.u32 	%rd54, %r402, 4;
	add.s64 	%rd53, %rd16, %rd54;
	// begin inline asm
	ld.global.nc.u32 %r109, [%rd53];
	// end inline asm
	mov.b32 	%f121, %r109;
	setp.lt.f32 	%p41, %f443, %f121;
	selp.f32 	%f443, %f121, %f443, %p41;
	add.s32 	%r404, %r404, 256;
	add.s32 	%r402, %r402, 256;
	add.s32 	%r401, %r401, 1;
	setp.ne.s32 	%p42, %r401, 0;
	@%p42 bra 	$L__BB3_64;
$L__BB3_65:
	setp.lt.u32 	%p43, %r52, 768;
	@%p43 bra 	$L__BB3_68;
	cvt.u64.u32 	%rd55, %r404;
	cvt.u64.u32 	%rd56, %r400;
	add.s64 	%rd57, %rd55, %rd56;
	shl.b64 	%rd58, %rd57, 2;
	add.s64 	%rd59, %rd58, %rd16;
	add.s64 	%rd124, %rd59, 2048;
	add.s32 	%r405, %r404, %r400;
$L__BB3_67:
	mul.wide.u32 	%rd64, %r405, 4;
	add.s64 	%rd60, %rd16, %rd64;
	// begin inline asm
	ld.global.nc.u32 %r110, [%rd60];
	// end inline asm
	mov.b32 	%f122, %r110;
	setp.lt.f32 	%p44, %f443, %f122;
	selp.f32 	%f123, %f122, %f443, %p44;
	add.s64 	%rd61, %rd124, -1024;
	// begin inline asm
	ld.global.nc.u32 %r111, [%rd61];
	// end inline asm
	mov.b32 	%f124, %r111;
	setp.lt.f32 	%p45, %f123, %f124;
	selp.f32 	%f125, %f124, %f123, %p45;
	// begin inline asm
	ld.global.nc.u32 %r112, [%rd124];
	// end inline asm
	mov.b32 	%f126, %r112;
	setp.lt.f32 	%p46, %f125, %f126;
	selp.f32 	%f127, %f126, %f125, %p46;
	add.s64 	%rd63, %rd124, 1024;
	// begin inline asm
	ld.global.nc.u32 %r113, [%rd63];
	// end inline asm
	mov.b32 	%f128, %r113;
	setp.lt.f32 	%p47, %f127, %f128;
	selp.f32 	%f443, %f128, %f127, %p47;
	add.s32 	%r404, %r404, 1024;
	add.s64 	%rd124, %rd124, 4096;
	add.s32 	%r405, %r405, 1024;
	setp.lt.s32 	%p48, %r404, %r51;
	@%p48 bra 	$L__BB3_67;
$L__BB3_68:
	// begin inline asm
	mov.u32 %r114, %laneid;
	// end inline asm
	mov.b32 	%r116, %f443;
	mov.b32 	%r117, 1;
	mov.b32 	%r138, 31;
	mov.b32 	%r139, -1;
	// begin inline asm
	shfl.sync.down.b32 %r115, %r116, %r117, %r138, %r139;
	// end inline asm
	mov.b32 	%f129, %r115;
	setp.gt.s32 	%p49, %r114, 30;
	setp.lt.f32 	%p50, %f443, %f129;
	selp.f32 	%f130, %f129, %f443, %p50;
	selp.f32 	%f131, %f443, %f130, %p49;
	mov.b32 	%r121, %f131;
	mov.b32 	%r122, 2;
	// begin inline asm
	shfl.sync.down.b32 %r120, %r121, %r122, %r138, %r139;
	// end inline asm
	mov.b32 	%f132, %r120;
	setp.gt.s32 	%p51, %r114, 29;
	setp.lt.f32 	%p52, %f131, %f132;
	selp.f32 	%f133, %f132, %f131, %p52;
	selp.f32 	%f134, %f131, %f133, %p51;
	mov.b32 	%r126, %f134;
	mov.b32 	%r127, 4;
	// begin inline asm
	shfl.sync.down.b32 %r125, %r126, %r127, %r138, %r139;
	// end inline asm
	mov.b32 	%f135, %r125;
	setp.gt.s32 	%p53, %r114, 27;
	setp.lt.f32 	%p54, %f134, %f135;
	selp.f32 	%f136, %f135, %f134, %p54;
	selp.f32 	%f137, %f134, %f136, %p53;
	mov.b32 	%r131, %f137;
	mov.b32 	%r132, 8;
	// begin inline asm
	shfl.sync.down.b32 %r130, %r131, %r132, %r138, %r139;
	// end inline asm
	mov.b32 	%f138, %r130;
	setp.gt.s32 	%p55, %r114, 23;
	setp.lt.f32 	%p56, %f137, %f138;
	selp.f32 	%f139, %f138, %f137, %p56;
	selp.f32 	%f140, %f137, %f139, %p55;
	mov.b32 	%r136, %f140;
	mov.b32 	%r137, 16;
	// begin inline asm
	shfl.sync.down.b32 %r135, %r136, %r137, %r138, %r139;
	// end inline asm
	mov.b32 	%f141, %r135;
	setp.gt.s32 	%p57, %r114, 15;
	setp.lt.f32 	%p58, %f140, %f141;
	selp.f32 	%f54, %f141, %f140, %p58;
	selp.f32 	%f444, %f140, %f54, %p57;
	setp.ne.s32 	%p59, %r114, 0;
	@%p59 bra 	$L__BB3_70;
	shr.u32 	%r140, %r46, 3;
	and.b32  	%r141, %r140, 124;
	mov.u32 	%r142, _ZZN3cub18CUB_300001_SM_10006detail6reduce28DeviceReduceSingleTileKernelINS2_10policy_hubIfjN4cuda3__47maximumIfEEE10Policy1000EPfSB_iS8_ffNS5_3std3__410__identityEEEvT0_T1_T2_T3_T4_T6_E12temp_storage;
	add.s32 	%r143, %r142, %r141;
	st.shared.f32 	[%r143+8], %f54;
$L__BB3_70:
	bar.sync 	0;
	setp.ne.s32 	%p60, %r46, 0;
	@%p60 bra 	$L__BB3_72;
	ld.shared.f32 	%f142, [_ZZN3cub18CUB_300001_SM_10006detail6reduce28DeviceReduceSingleTileKernelINS2_10policy_hubIfjN4cuda3__47maximumIfEEE10Policy1000EPfSB_iS8_ffNS5_3std3__410__identityEEEvT0_T1_T2_T3_T4_T6_E12temp_storage+12];
	setp.lt.f32 	%p61, %f444, %f142;
	selp.f32 	%f143, %f142, %f444, %p61;
	ld.shared.f32 	%f144, [_ZZN3cub18CUB_300001_SM_10006detail6reduce28DeviceReduceSingleTileKernelINS2_10policy_hubIfjN4cuda3__47maximumIfEEE10Policy1000EPfSB_iS8_ffNS5_3std3__410__identityEEEvT0_T1_T2_T3_T4_T6_E12temp_storage+16];
	setp.lt.f32 	%p62, %f143, %f144;
	selp.f32 	%f145, %f144, %f143, %p62;
	ld.shared.f32 	%f146, [_ZZN3cub18CUB_300001_SM_10006detail6reduce28DeviceReduceSingleTileKernelINS2_10policy_hubIfjN4cuda3__47maximumIfEEE10Policy1000EPfSB_iS8_ffNS5_3std3__410__identityEEEvT0_T1_T2_T3_T4_T6_E12temp_storage+20];
	setp.lt.f32 	%p63, %f145, %f146;
	selp.f32 	%f147, %f146, %f145, %p63;
	ld.shared.f32 	%f148, [_ZZN3cub18CUB_300001_SM_10006detail6reduce28DeviceReduceSingleTileKernelINS2_10policy_hubIfjN4cuda3__47maximumIfEEE10Policy1000EPfSB_iS8_ffNS5_3std3__410__identityEEEvT0_T1_T2_T3_T4_T6_E12temp_storage+24];
	setp.lt.f32 	%p64, %f147, %f148;
	selp.f32 	%f149, %f148, %f147, %p64;
	ld.shared.f32 	%f150, [_ZZN3cub18CUB_300001_SM_10006detail6reduce28DeviceReduceSingleTileKernelINS2_10policy_hubIfjN4cuda3__47maximumIfEEE10Policy1000EPfSB_iS8_ffNS5_3std3__410__identityEEEvT0_T1_T2_T3_T4_T6_E12temp_storage+28];
	setp.lt.f32 	%p65, %f149, %f150;
	selp.f32 	%f151, %f150, %f149, %p65;
	ld.shared.f32 	%f152, [_ZZN3cub18CUB_300001_SM_10006detail6reduce28DeviceReduceSingleTileKernelINS2_10policy_hubIfjN4cuda3__47maximumIfEEE10Policy1000EPfSB_iS8_ffNS5_3std3__410__identityEEEvT0_T1_T2_T3_T4_T6_E12temp_storage+32];
	setp.lt.f32 	%p66, %f151, %f152;
	selp.f32 	%f153, %f152, %f151, %p66;
	ld.shared.f32 	%f154, [_ZZN3cub18CUB_300001_SM_10006detail6reduce28DeviceReduceSingleTileKernelINS2_10policy_hubIfjN4cuda3__47maximumIfEEE10Policy1000EPfSB_iS8_ffNS5_3std3__410__identityEEEvT0_T1_T2_T3_T4_T6_E12temp_storage+36];
	setp.lt.f32 	%p67, %f153, %f154;
	selp.f32 	%f444, %f154, %f153, %p67;
$L__BB3_72:
	mov.u32 	%r379, %tid.x;
	setp.ne.s32 	%p249, %r379, 0;
	@%p249 bra 	$L__BB3_74;
	setp.lt.f32 	%p250, %f58, %f444;
	selp.f32 	%f417, %f444, %f58, %p250;
	st.global.f32 	[%rd1], %f417;
$L__BB3_74:
	ret;

}
	// .globl	_ZN3cub18CUB_300001_SM_10006detail6reduce28DeviceReduceSingleTileKernelINS2_10policy_hubIfyN4cuda3__47maximumIfEEE10Policy1000EN6thrust24THRUST_300001_SM_1000_NS18transform_iteratorINSC_12zip_functionI8abs_diffIfEEENSC_12zip_iteratorINS5_3std3__45tupleIJNSC_6detail15normal_iteratorINSC_10device_ptrIfEEEESQ_EEEEENSC_11use_defaultEST_EEPfyS8_ffNSK_10__identityEEEvT0_T1_T2_T3_T4_T6_
.visible .entry _ZN3cub18CUB_300001_SM_10006detail6reduce28DeviceReduceSingleTileKernelINS2_10policy_hubIfyN4cuda3__47maximumIfEEE10Policy1000EN6thrust24THRUST_300001_SM_1000_NS18transform_iteratorINSC_12zip_functionI8abs_diffIfEEENSC_12zip_iteratorINS5_3std3__45tupleIJNSC_6detail15normal_iteratorINSC_10device_ptrIfEEEESQ_EEEEENSC_11use_defaultEST_EEPfyS8_ffNSK_10__identityEEEvT0_T1_T2_T3_T4_T6_(
	.param .align 8 .b8 _ZN3cub18CUB_300001_SM_10006detail6reduce28DeviceReduceSingleTileKernelINS2_10policy_hubIfyN4cuda3__47maximumIfEEE10Policy1000EN6thrust24THRUST_300001_SM_1000_NS18transform_iteratorINSC_12zip_functionI8abs_diffIfEEENSC_12zip_iteratorINS5_3std3__45tupleIJNSC_6detail15normal_iteratorINSC_10device_ptrIfEEEESQ_EEEEENSC_11use_defaultEST_EEPfyS8_ffNSK_10__identityEEEvT0_T1_T2_T3_T4_T6__param_0[24],
	.param .u64 .ptr .align 1 _ZN3cub18CUB_300001_SM_10006detail6reduce28DeviceReduceSingleTileKernelINS2_10policy_hubIfyN4cuda3__47maximumIfEEE10Policy1000EN6thrust24THRUST_300001_SM_1000_NS18transform_iteratorINSC_12zip_functionI8abs_diffIfEEENSC_12zip_iteratorINS5_3std3__45tupleIJNSC_6detail15normal_iteratorINSC_10device_ptrIfEEEESQ_EEEEENSC_11use_defaultEST_EEPfyS8_ffNSK_10__identityEEEvT0_T1_T2_T3_T4_T6__param_1,
	.param .u64 _ZN3cub18CUB_300001_SM_10006detail6reduce28DeviceReduceSingleTileKernelINS2_10policy_hubIfyN4cuda3__47maximumIfEEE10Policy1000EN6thrust24THRUST_300001_SM_1000_NS18transform_iteratorINSC_12zip_functionI8abs_diffIfEEENSC_12zip_iteratorINS5_3std3__45tupleIJNSC_6detail15normal_iteratorINSC_10device_ptrIfEEEESQ_EEEEENSC_11use_defaultEST_EEPfyS8_ffNSK_10__identityEEEvT0_T1_T2_T3_T4_T6__param_2,
	.param .align 1 .b8 _ZN3cub18CUB_300001_SM_10006detail6reduce28DeviceReduceSingleTileKernelINS2_10policy_hubIfyN4cuda3__47maximumIfEEE10Policy1000EN6thrust24THRUST_300001_SM_1000_NS18transform_iteratorINSC_12zip_functionI8abs_diffIfEEENSC_12zip_iteratorINS5_3std3__45tupleIJNSC_6detail15normal_iteratorINSC_10device_ptrIfEEEESQ_EEEEENSC_11use_defaultEST_EEPfyS8_ffNSK_10__identityEEEvT0_T1_T2_T3_T4_T6__param_3[1],
	.param .f32 _ZN3cub18CUB_300001_SM_10006detail6reduce28DeviceReduceSingleTileKernelINS2_10policy_hubIfyN4cuda3__47maximumIfEEE10Policy1000EN6thrust24THRUST_300001_SM_1000_NS18transform_iteratorINSC_12zip_functionI8abs_diffIfEEENSC_12zip_iteratorINS5_3std3__45tupleIJNSC_6detail15normal_iteratorINSC_10device_ptrIfEEEESQ_EEEEENSC_11use_defaultEST_EEPfyS8_ffNSK_10__identityEEEvT0_T1_T2_T3_T4_T6__param_4,
	.param .align 1 .b8 _ZN3cub18CUB_300001_SM_10006detail6reduce28DeviceReduceSingleTileKernelINS2_10policy_hubIfyN4cuda3__47maximumIfEEE10Policy1000EN6thrust24THRUST_300001_SM_1000_NS18transform_iteratorINSC_12zip_functionI8abs_diffIfEEENSC_12zip_iteratorINS5_3std3__45tupleIJNSC_6detail15normal_iteratorINSC_10device_ptrIfEEEESQ_EEEEENSC_11use_defaultEST_EEPfyS8_ffNSK_10__identityEEEvT0_T1_T2_T3_T4_T6__param_5[1]
)
.maxntid 256
.minnctapersm 1
{
	.reg .pred 	%p<170>;
	.reg .b16 	%rs<9>;
	.reg .b32 	%r<177>;
	.reg .b32 	%f<542>;
	.reg .b64 	%rd<72>;
	// demoted variable
	.shared .align 4 .b8 _ZZN3cub18CUB_300001_SM_10006detail6reduce28DeviceReduceSingleTileKernelINS2_10policy_hubIfyN4cuda3__47maximumIfEEE10Policy1000EN6thrust24THRUST_300001_SM_1000_NS18transform_iteratorINSC_12zip_functionI8abs_diffIfEEENSC_12zip_iteratorINS5_3std3__45tupleIJNSC_6detail15normal_iteratorINSC_10device_ptrIfEEEESQ_EEEEENSC_11use_defaultEST_EEPfyS8_ffNSK_10__identityEEEvT0_T1_T2_T3_T4_T6_E12temp_storage[44];
	ld.param.u64 	%rd24, [_ZN3cub18CUB_300001_SM_10006detail6reduce28DeviceReduceSingleTileKernelINS2_10policy_hubIfyN4cuda3__47maximumIfEEE10Policy1000EN6thrust24THRUST_300001_SM_1000_NS18transform_iteratorINSC_12zip_functionI8abs_diffIfEEENSC_12zip_iteratorINS5_3std3__45tupleIJNSC_6detail15normal_iteratorINSC_10device_ptrIfEEEESQ_EEEEENSC_11use_defaultEST_EEPfyS8_ffNSK_10__identityEEEvT0_T1_T2_T3_T4_T6__param_0+8];
	ld.param.u64 	%rd23, [_ZN3cub18CUB_300001_SM_10006detail6reduce28DeviceReduceSingleTileKernelINS2_10policy_hubIfyN4cuda3__47maximumIfEEE10Policy1000EN6thrust24THRUST_300001_SM_1000_NS18transform_iteratorINSC_12zip_functionI8abs_diffIfEEENSC_12zip_iteratorINS5_3std3__45tupleIJNSC_6detail15normal_iteratorINSC_10device_ptrIfEEEESQ_EEEEENSC_11use_defaultEST_EEPfyS8_ffNSK_10__identityEEEvT0_T1_T2_T3_T4_T6__param_0];
	ld.param.u64 	%rd26, [_ZN3cub18CUB_300001_SM_10006detail6reduce28DeviceReduceSingleTileKernelINS2_10policy_hubIfyN4cuda3__47maximumIfEEE10Policy1000EN6thrust24THRUST_300001_SM_1000_NS18transform_iteratorINSC_12zip_functionI8abs_diffIfEEENSC_12zip_iteratorINS5_3std3__45tupleIJNSC_6detail15normal_iteratorINSC_10device_ptrIfEEEESQ_EEEEENSC_11use_defaultEST_EEPfyS8_ffNSK_10__identityEEEvT0_T1_T2_T3_T4_T6__param_1];
	ld.param.u64 	%rd25, [_ZN3cub18CUB_300001_SM_10006detail6reduce28DeviceReduceSingleTileKernelINS2_10policy_hubIfyN4cuda3__47maximumIfEEE10Policy1000EN6thrust24THRUST_300001_SM_1000_NS18transform_iteratorINSC_12zip_functionI8abs_diffIfEEENSC_12zip_iteratorINS5_3std3__45tupleIJNSC_6detail15normal_iteratorINSC_10device_ptrIfEEEESQ_EEEEENSC_11use_defaultEST_EEPfyS8_ffNSK_10__identityEEEvT0_T1_T2_T3_T4_T6__param_2];
	ld.param.f32 	%f41, [_ZN3cub18CUB_300001_SM_10006detail6reduce28DeviceReduceSingleTileKernelINS2_10policy_hubIfyN4cuda3__47maximumIfEEE10Policy1000EN6thrust24THRUST_300001_SM_1000_NS18transform_iteratorINSC_12zip_functionI8abs_diffIfEEENSC_12zip_iteratorINS5_3std3__45tupleIJNSC_6detail15normal_iteratorINSC_10device_ptrIfEEEESQ_EEEEENSC_11use_defaultEST_EEPfyS8_ffNSK_10__identityEEEvT0_T1_T2_T3_T4_T6__param_4];
	cvta.to.global.u64 	%rd1, %rd26;
	setp.ne.s64 	%p1, %rd25, 0;
	@%p1 bra 	$L__BB4_3;
	mov.u32 	%r163, %tid.x;
	setp.ne.s32 	%p169, %r163, 0;
	@%p169 bra 	$L__BB4_50;
	st.global.f32 	[%rd1], %f41;
	bra.uni 	$L__BB4_50;
$L__BB4_3:
	cvta.to.global.u64 	%rd2, %rd23;
	cvta.to.global.u64 	%rd3, %rd24;
	setp.gt.u64 	%p2, %rd25, 4095;
	@%p2 bra 	$L__BB4_28;
	cvt.u32.u64 	%r1, %rd25;
	mov.u32 	%r2, %tid.x;
	setp.ge.u32 	%p81, %r2, %r1;
	mov.f32 	%f530, 0f00000000;
	mov.u32 	%r167, %r2;
	@%p81 bra 	$L__BB4_6;
	mul.wide.u32 	%rd52, %r2, 4;
	add.s64 	%rd53, %rd2, %rd52;
	add.s64 	%rd54, %rd3, %rd52;
	ld.global.f32 	%f300, [%rd53];
	ld.global.f32 	%f301, [%rd54];
	sub.f32 	%f302, %f301, %f300;
	abs.f32 	%f530, %f302;
	add.s32 	%r167, %r2, 256;
$L__BB4_6:
	setp.ge.u32 	%p82, %r167, %r1;
	@%p82 bra 	$L__BB4_19;
	not.b32 	%r90, %r167;
	add.s32 	%r91, %r90, %r1;
	shr.u32 	%r92, %r91, 8;
	add.s32 	%r5, %r92, 1;
	and.b32  	%r6, %r5, 15;
	setp.lt.u32 	%p83, %r91, 3840;
	@%p83 bra 	$L__BB4_10;
	and.b32  	%r93, %r5, 33554416;
	neg.s32 	%r165, %r93;
	mul.wide.u32 	%rd55, %r167, 4;
	or.b64  	%rd56, %rd55, 8192;
	add.s64 	%rd67, %rd2, %rd56;
	add.s64 	%rd66, %rd3, %rd56;
$L__BB4_9:
	.pragma "nounroll";
	ld.global.f32 	%f304, [%rd67+-8192];
	ld.global.f32 	%f305, [%rd66+-8192];
	sub.f32 	%f306, %f305, %f304;
	abs.f32 	%f307, %f306;
	setp.lt.f32 	%p84, %f530, %f307;
	selp.f32 	%f308, %f307, %f530, %p84;
	ld.global.f32 	%f309, [%rd67+-7168];
	ld.global.f32 	%f310, [%rd66+-7168];
	sub.f32 	%f311, %f310, %f309;
	abs.f32 	%f312, %f311;
	setp.lt.f32 	%p85, %f308, %f312;
	selp.f32 	%f313, %f312, %f308, %p85;
	ld.global.f32 	%f314, [%rd67+-6144];
	ld.global.f32 	%f315, [%rd66+-6144];
	sub.f32 	%f316, %f315, %f314;
	abs.f32 	%f317, %f316;
	setp.lt.f32 	%p86, %f313, %f317;
	selp.f32 	%f318, %f317, %f313, %p86;
	ld.global.f32 	%f319, [%rd67+-5120];
	ld.global.f32 	%f320, [%rd66+-5120];
	sub.f32 	%f321, %f320, %f319;
	abs.f32 	%f322, %f321;
	setp.lt.f32 	%p87, %f318, %f322;
	selp.f32 	%f323, %f322, %f318, %p87;
	ld.global.f32 	%f324, [%rd67+-4096];
	ld.global.f32 	%f325, [%rd66+-4096];
	sub.f32 	%f326, %f325, %f324;
	abs.f32 	%f327, %f326;
	setp.lt.f32 	%p88, %f323, %f327;
	selp.f32 	%f328, %f327, %f323, %p88;
	ld.global.f32 	%f329, [%rd67+-3072];
	ld.global.f32 	%f330, [%rd66+-3072];
	sub.f32 	%f331, %f330, %f329;
	abs.f32 	%f332, %f331;
	setp.lt.f32 	%p89, %f328, %f332;
	selp.f32 	%f333, %f332, %f328, %p89;
	ld.global.f32 	%f334, [%rd67+-2048];
	ld.global.f32 	%f335, [%rd66+-2048];
	sub.f32 	%f336, %f335, %f334;
	abs.f32 	%f337, %f336;
	setp.lt.f32 	%p90, %f333, %f337;
	selp.f32 	%f338, %f337, %f333, %p90;
	ld.global.f32 	%f339, [%rd67+-1024];
	ld.global.f32 	%f340, [%rd66+-1024];
	sub.f32 	%f341, %f340, %f339;
	abs.f32 	%f342, %f341;
	setp.lt.f32 	%p91, %f338, %f342;
	selp.f32 	%f343, %f342, %f338, %p91;
	ld.global.f32 	%f344, [%rd67];
	ld.global.f32 	%f345, [%rd66];
	sub.f32 	%f346, %f345, %f344;
	abs.f32 	%f347, %f346;
	setp.lt.f32 	%p92, %f343, %f347;
	selp.f32 	%f348, %f347, %f343, %p92;
	ld.global.f32 	%f349, [%rd67+1024];
	ld.global.f32 	%f350, [%rd66+1024];
	sub.f32 	%f351, %f350, %f349;
	abs.f32 	%f352, %f351;
	setp.lt.f32 	%p93, %f348, %f352;
	selp.f32 	%f353, %f352, %f348, %p93;
	ld.global.f32 	%f354, [%rd67+2048];
	ld.global.f32 	%f355, [%rd66+2048];
	sub.f32 	%f356, %f355, %f354;
	abs.f32 	%f357, %f356;
	setp.lt.f32 	%p94, %f353, %f357;
	selp.f32 	%f358, %f357, %f353, %p94;
	ld.global.f32 	%f359, [%rd67+3072];
	ld.global.f32 	%f360, [%rd66+3072];
	sub.f32 	%f361, %f360, %f359;
	abs.f32 	%f362, %f361;
	setp.lt.f32 	%p95, %f358, %f362;
	selp.f32 	%f363, %f362, %f358, %p95;
	ld.global.f32 	%f364, [%rd67+4096];
	ld.global.f32 	%f365, [%rd66+4096];
	sub.f32 	%f366, %f365, %f364;
	abs.f32 	%f367, %f366;
	setp.lt.f32 	%p96, %f363, %f367;
	selp.f32 	%f368, %f367, %f363, %p96;
	ld.global.f32 	%f369, [%rd67+5120];
	ld.global.f32 	%f370, [%rd66+5120];
	sub.f32 	%f371, %f370, %f369;
	abs.f32 	%f372, %f371;
	setp.lt.f32 	%p97, %f368, %f372;
	selp.f32 	%f373, %f372, %f368, %p97;
	ld.global.f32 	%f374, [%rd67+6144];
	ld.global.f32 	%f375, [%rd66+6144];
	sub.f32 	%f376, %f375, %f374;
	abs.f32 	%f377, %f376;
	setp.lt.f32 	%p98, %f373, %f377;
	selp.f32 	%f378, %f377, %f373, %p98;
	ld.global.f32 	%f379, [%rd67+7168];
	ld.global.f32 	%f380, [%rd66+7168];
	sub.f32 	%f381, %f380, %f379;
	abs.f32 	%f382, %f381;
	setp.lt.f32 	%p99, %f378, %f382;
	selp.f32 	%f530, %f382, %f378, %p99;
	add.s32 	%r167, %r167, 4096;
	add.s32 	%r165, %r165, 16;
	add.s64 	%rd67, %rd67, 16384;
	add.s64 	%rd66, %rd66, 16384;
	setp.ne.s32 	%p100, %r165, 0;
	@%p100 bra 	$L__BB4_9;
$L__BB4_10:
	setp.eq.s32 	%p101, %r6, 0;
	@%p101 bra 	$L__BB4_19;
	and.b32  	%r13, %r5, 7;
	setp.lt.u32 	%p102, %r6, 8;
	@%p102 bra 	$L__BB4_13;
	mul.wide.s32 	%rd57, %r167, 4;
	add.s64 	%rd58, %rd2, %rd57;
	add.s64 	%rd59, %rd3, %rd57;
	ld.global.f32 	%f384, [%rd58];
	ld.global.f32 	%f385, [%rd59];
	sub.f32 	%f386, %f385, %f384;
	abs.f32 	%f387, %f386;
	setp.lt.f32 	%p103, %f530, %f387;
	selp.f32 	%f388, %f387, %f530, %p103;
	ld.global.f32 	%f389, [%rd58+1024];
	ld.global.f32 	%f390, [%rd59+1024];
	sub.f32 	%f391, %f390, %f389;
	abs.f32 	%f392, %f391;
	setp.lt.f32 	%p104, %f388, %f392;
	selp.f32 	%f393, %f392, %f388, %p104;
	ld.global.f32 	%f394, [%rd58+2048];
	ld.global.f32 	%f395, [%rd59+2048];
	sub.f32 	%f396, %f395, %f394;
	abs.f32 	%f397, %f396;
	setp.lt.f32 	%p105, %f393, %f397;
	selp.f32 	%f398, %f397, %f393, %p105;
	ld.global.f32 	%f399, [%rd58+3072];
	ld.global.f32 	%f400, [%rd59+3072];
	sub.f32 	%f401, %f400, %f399;
	abs.f32 	%f402, %f401;
	setp.lt.f32 	%p106, %f398, %f402;
	selp.f32 	%f403, %f402, %f398, %p106;
	ld.global.f32 	%f404, [%rd58+4096];
	ld.global.f32 	%f405, [%rd59+4096];
	sub.f32 	%f406, %f405, %f404;
	abs.f32 	%f407, %f406;
	setp.lt.f32 	%p107, %f403, %f407;
	selp.f32 	%f408, %f407, %f403, %p107;
	ld.global.f32 	%f409, [%rd58+5120];
	ld.global.f32 	%f410, [%rd59+5120];
	sub.f32 	%f411, %f410, %f409;
	abs.f32 	%f412, %f411;
	setp.lt.f32 	%p108, %f408, %f412;
	selp.f32 	%f413, %f412, %f408, %p108;
	ld.global.f32 	%f414, [%rd58+6144];
	ld.global.f32 	%f415, [%rd59+6144];
	sub.f32 	%f416, %f415, %f414;
	abs.f32 	%f417, %f416;
	setp.lt.f32 	%p109, %f413, %f417;
	selp.f32 	%f418, %f417, %f413, %p109;
	ld.global.f32 	%f419, [%rd58+7168];
	ld.global.f32 	%f420, [%rd59+7168];
	sub.f32 	%f421, %f420, %f419;
	abs.f32 	%f422, %f421;
	setp.lt.f32 	%p110, %f418, %f422;
	selp.f32 	%f530, %f422, %f418, %p110;
	add.s32 	%r167, %r167, 2048;
$L__BB4_13:
	setp.eq.s32 	%p111, %r13, 0;
	@%p111 bra 	$L__BB4_19;
	and.b32  	%r16, %r5, 3;
	setp.lt.u32 	%p112, %r13, 4;
	@%p112 bra 	$L__BB4_16;
	mul.wide.s32 	%rd60, %r167, 4;
	add.s64 	%rd61, %rd2, %rd60;
	add.s64 	%rd62, %rd3, %rd60;
	ld.global.f32 	%f424, [%rd61];
	ld.global.f32 	%f425, [%rd62];
	sub.f32 	%f426, %f425, %f424;
	abs.f32 	%f427, %f426;
	setp.lt.f32 	%p113, %f530, %f427;
	selp.f32 	%f428, %f427, %f530, %p113;
	ld.global.f32 	%f429, [%rd61+1024];
	ld.global.f32 	%f430, [%rd62+1024];
	sub.f32 	%f431, %f430, %f429;
	abs.f32 	%f432, %f431;
	setp.lt.f32 	%p114, %f428, %f432;
	selp.f32 	%f433, %f432, %f428, %p114;
	ld.global.f32 	%f434, [%rd61+2048];
	ld.global.f32 	%f435, [%rd62+2048];
	sub.f32 	%f436, %f435, %f434;
	abs.f32 	%f437, %f436;
	setp.lt.f32 	%p115, %f433, %f437;
	selp.f32 	%f438, %f437, %f433, %p115;
	ld.global.f32 	%f439, [%rd61+3072];
	ld.global.f32 	%f440, [%rd62+3072];
	sub.f32 	%f441, %f440, %f439;
	abs.f32 	%f442, %f441;
	setp.lt.f32 	%p116, %f438, %f442;
	selp.f32 	%f530, %f442, %f438, %p116;
	add.s32 	%r167, %r167, 1024;
$L__BB4_16:
	setp.eq.s32 	%p117, %r16, 0;
	@%p117 bra 	$L__BB4_19;
	neg.s32 	%r170, %r16;
$L__BB4_18:
	.pragma "nounroll";
	mul.wide.s32 	%rd63, %r167, 4;
	add.s64 	%rd64, %rd3, %rd63;
	add.s64 	%rd65, %rd2, %rd63;
	ld.global.f32 	%f443, [%rd65];
	ld.global.f32 	%f444, [%rd64];
	sub.f32 	%f445, %f444, %f443;
	abs.f32 	%f446, %f445;
	setp.lt.f32 	%p118, %f530, %f446;
	selp.f32 	%f530, %f446, %f530, %p118;
	add.s32 	%r167, %r167, 256;
	add.s32 	%r170, %r170, 1;
	setp.ne.s32 	%p119, %r170, 0;
	@%p119 bra 	$L__BB4_18;
$L__BB4_19:
	setp.lt.u64 	%p120, %rd25, 256;
	@%p120 bra 	$L__BB4_24;
	// begin inline asm
	mov.u32 %r132, %laneid;
	// end inline asm
	mov.b32 	%r134, %f530;
	mov.b32 	%r135, 1;
	mov.b32 	%r156, 31;
	mov.b32 	%r157, -1;
	// begin inline asm
	shfl.sync.down.b32 %r133, %r134, %r135, %r156, %r157;
	// end inline asm
	mov.b32 	%f494, %r133;
	setp.gt.s32 	%p148, %r132, 30;
	setp.lt.f32 	%p149, %f530, %f494;
	selp.f32 	%f495, %f494, %f530, %p149;
	selp.f32 	%f496, %f530, %f495, %p148;
	mov.b32 	%r139, %f496;
	mov.b32 	%r140, 2;
	// begin inline asm
	shfl.sync.down.b32 %r138, %r139, %r140, %r156, %r157;
	// end inline asm
	mov.b32 	%f497, %r138;
	setp.gt.s32 	%p150, %r132, 29;
	setp.lt.f32 	%p151, %f496, %f497;
	selp.f32 	%f498, %f497, %f496, %p151;
	selp.f32 	%f499, %f496, %f498, %p150;
	mov.b32 	%r144, %f499;
	mov.b32 	%r145, 4;
	// begin inline asm
	shfl.sync.down.b32 %r143, %r144, %r145, %r156, %r157;
	// end inline asm
	mov.b32 	%f500, %r143;
	setp.gt.s32 	%p152, %r132, 27;
	setp.lt.f32 	%p153, %f499, %f500;
	selp.f32 	%f501, %f500, %f499, %p153;
	selp.f32 	%f502, %f499, %f501, %p152;
	mov.b32 	%r149, %f502;
	mov.b32 	%r150, 8;
	// begin inline asm
	shfl.sync.down.b32 %r148, %r149, %r150, %r156, %r157;
	// end inline asm
	mov.b32 	%f503, %r148;
	setp.gt.s32 	%p154, %r132, 23;
	setp.lt.f32 	%p155, %f502, %f503;
	selp.f32 	%f504, %f503, %f502, %p155;
	selp.f32 	%f505, %f502, %f504, %p154;
	mov.b32 	%r154, %f505;
	mov.b32 	%r155, 16;
	// begin inline asm
	shfl.sync.down.b32 %r153, %r154, %r155, %r156, %r157;
	// end inline asm
	mov.b32 	%f506, %r153;
	setp.gt.s32 	%p156, %r132, 15;
	setp.lt.f32 	%p157, %f505, %f506;
	selp.f32 	%f16, %f506, %f505, %p157;
	selp.f32 	%f541, %f505, %f16, %p156;
	setp.ne.s32 	%p158, %r132, 0;
	@%p158 bra 	$L__BB4_22;
	shr.u32 	%r158, %r2, 3;
	and.b32  	%r159, %r158, 124;
	mov.u32 	%r160, _ZZN3cub18CUB_300001_SM_10006detail6reduce28DeviceReduceSingleTileKernelINS2_10policy_hubIfyN4cuda3__47maximumIfEEE10Policy1000EN6thrust24THRUST_300001_SM_1000_NS18transform_iteratorINSC_12zip_functionI8abs_diffIfEEENSC_12zip_iteratorINS5_3std3__45tupleIJNSC_6detail15normal_iteratorINSC_10device_ptrIfEEEESQ_EEEEENSC_11use_defaultEST_EEPfyS8_ffNSK_10__identityEEEvT0_T1_T2_T3_T4_T6_E12temp_storage;
	add.s32 	%r161, %r160, %r159;
	st.shared.f32 	[%r161+8], %f16;
$L__BB4_22:
	bar.sync 	0;
	setp.ne.s32 	%p159, %r2, 0;
	@%p159 bra 	$L__BB4_48;
	ld.shared.f32 	%f507, [_ZZN3cub18CUB_300001_SM_10006detail6reduce28DeviceReduceSingleTileKernelINS2_10policy_hubIfyN4cuda3__47maximumIfEEE10Policy1000EN6thrust24THRUST_300001_SM_1000_NS18transform_iteratorINSC_12zip_functionI8abs_diffIfEEENSC_12zip_iteratorINS5_3std3__45tupleIJNSC_6detail15normal_iteratorINSC_10device_ptrIfEEEESQ_EEEEENSC_11use_defaultEST_EEPfyS8_ffNSK_10__identityEEEvT0_T1_T2_T3_T4_T6_E12temp_storage+12];
	setp.lt.f32 	%p160, %f541, %f507;
	selp.f32 	%f508, %f507, %f541, %p160;
	ld.shared.f32 	%f509, [_ZZN3cub18CUB_300001_SM_10006detail6reduce28DeviceReduceSingleTileKernelINS2_10policy_hubIfyN4cuda3__47maximumIfEEE10Policy1000EN6thrust24THRUST_300001_SM_1000_NS18transform_iteratorINSC_12zip_functionI8abs_diffIfEEENSC_12zip_iteratorINS5_3std3__45tupleIJNSC_6detail15normal_iteratorINSC_10device_ptrIfEEEESQ_EEEEENSC_11use_defaultEST_EEPfyS8_ffNSK_10__identityEEEvT0_T1_T2_T3_T4_T6_E12temp_storage+16];
	setp.lt.f32 	%p161, %f508, %f509;
	selp.f32 	%f510, %f509, %f508, %p161;
	ld.shared.f32 	%f511, [_ZZN3cub18CUB_300001_SM_10006detail6reduce28DeviceReduceSingleTileKernelINS2_10policy_hubIfyN4cuda3__47maximumIfEEE10Policy1000EN6thrust24THRUST_300001_SM_1000_NS18transform_iteratorINSC_12zip_functionI8abs_diffIfEEENSC_12zip_iteratorINS5_3std3__45tupleIJNSC_6detail15normal_iteratorINSC_10device_ptrIfEEEESQ_EEEEENSC_11use_defaultEST_EEPfyS8_ffNSK_10__identityEEEvT0_T1_T2_T3_T4_T6_E12temp_storage+20];
	setp.lt.f32 	%p162, %f510, %f511;
	selp.f32 	%f512, %f511, %f510, %p162;
	ld.shared.f32 	%f513, [_ZZN3cub18CUB_300001_SM_10006detail6reduce28DeviceReduceSingleTileKernelINS2_10policy_hubIfyN4cuda3__47maximumIfEEE10Policy1000EN6thrust24THRUST_300001_SM_1000_NS18transform_iteratorINSC_12zip_functionI8abs_diffIfEEENSC_12zip_iteratorINS5_3std3__45tupleIJNSC_6detail15normal_iteratorINSC_10device_ptrIfEEEESQ_EEEEENSC_11use_defaultEST_EEPfyS8_ffNSK_10__identityEEEvT0_T1_T2_T3_T4_T6_E12temp_storage+24];
	setp.lt.f32 	%p163, %f512, %f513;
	selp.f32 	%f514, %f513, %f512, %p163;
	ld.shared.f32 	%f515, [_ZZN3cub18CUB_300001_SM_10006detail6reduce28DeviceReduceSingleTileKernelINS2_10policy_hubIfyN4cuda3__47maximumIfEEE10Policy1000EN6thrust24THRUST_300001_SM_1000_NS18transform_iteratorINSC_12zip_functionI8abs_diffIfEEENSC_12zip_iteratorINS5_3std3__45tupleIJNSC_6detail15normal_iteratorINSC_10device_ptrIfEEEESQ_EEEEENSC_11use_defaultEST_EEPfyS8_ffNSK_10__identityEEEvT0_T1_T2_T3_T4_T6_E12temp_storage+28];
	setp.lt.f32 	%p164, %f514, %f515;
	selp.f32 	%f516, %f515, %f514, %p164;
	ld.shared.f32 	%f517, [_ZZN3cub18CUB_300001_SM_10006detail6reduce28DeviceReduceSingleTileKernelINS2_10policy_hubIfyN4cuda3__47maximumIfEEE10Policy1000EN6thrust24THRUST_300001_SM_1000_NS18transform_iteratorINSC_12zip_functionI8abs_diffIfEEENSC_12zip_iteratorINS5_3std3__45tupleIJNSC_6detail15normal_iteratorINSC_10device_ptrIfEEEESQ_EEEEENSC_11use_defaultEST_EEPfyS8_ffNSK_10__identityEEEvT0_T1_T2_T3_T4_T6_E12temp_storage+32];
	setp.lt.f32 	%p165, %f516, %f517;
	selp.f32 	%f518, %f517, %f516, %p165;
	ld.shared.f32 	%f519, [_ZZN3cub18CUB_300001_SM_10006detail6reduce28DeviceReduceSingleTileKernelINS2_10policy_hubIfyN4cuda3__47maximumIfEEE10Policy1000EN6thrust24THRUST_300001_SM_1000_NS18transform_iteratorINSC_12zip_functionI8abs_diffIfEEENSC_12zip_iteratorINS5_3std3__45tupleIJNSC_6detail15normal_iteratorINSC_10device_ptrIfEEEESQ_EEEEENSC_11use_defaultEST_EEPfyS8_ffNSK_10__identityEEEvT0_T1_T2_T3_T4_T6_E12temp_storage+36];
	setp.lt.f32 	%p166, %f518, %f519;
	selp.f32 	%f541, %f519, %f518, %p166;
	bra.uni 	$L__BB4_48;
$L__BB4_24:
	// begin inline asm
	mov.u32 %r94, %laneid;
	// end inline asm
	and.b32  	%r120, %r2, 992;
	add.s32 	%r121, %r120, 32;
	setp.gt.u32 	%p121, %r121, %r1;
	not.b32 	%r122, %r120;
	add.s32 	%r123, %r1, %r122;
	selp.b32 	%r118, %r123, 31, %p121;
	mov.b32 	%r96, %f530;
	mov.b32 	%r97, 1;
	mov.b32 	%r119, -1;
	// begin inline asm
	shfl.sync.down.b32 %r95, %r96, %r97, %r118, %r119;
	// end inline asm
	mov.b32 	%f447, %r95;
	setp.lt.s32 	%p122, %r94, %r118;
	setp.lt.f32 	%p123, %f530, %f447;
	selp.f32 	%f448, %f447, %f530, %p123;
	selp.f32 	%f449, %f448, %f530, %p122;
	mov.b32 	%r101, %f449;
	mov.b32 	%r102, 2;
	// begin inline asm
	shfl.sync.down.b32 %r100, %r101, %r102, %r118, %r119;
	// end inline asm
	mov.b32 	%f450, %r100;
	add.s32 	%r124, %r94, 2;
	setp.gt.s32 	%p124, %r124, %r118;
	setp.lt.f32 	%p125, %f449, %f450;
	selp.f32 	%f451, %f450, %f449, %p125;
	selp.f32 	%f452, %f449, %f451, %p124;
	mov.b32 	%r106, %f452;
	mov.b32 	%r107, 4;
	// begin inline asm
	shfl.sync.down.b32 %r105, %r106, %r107, %r118, %r119;
	// end inline asm
	mov.b32 	%f453, %r105;
	add.s32 	%r125, %r94, 4;
	setp.gt.s32 	%p126, %r125, %r118;
	setp.lt.f32 	%p127, %f452, %f453;
	selp.f32 	%f454, %f453, %f452, %p127;
	selp.f32 	%f455, %f452, %f454, %p126;
	mov.b32 	%r111, %f455;
	mov.b32 	%r112, 8;
	// begin inline asm
	shfl.sync.down.b32 %r110, %r111, %r112, %r118, %r119;
	// end inline asm
	mov.b32 	%f456, %r110;
	add.s32 	%r126, %r94, 8;
	setp.gt.s32 	%p128, %r126, %r118;
	setp.lt.f32 	%p129, %f455, %f456;
	selp.f32 	%f457, %f456, %f455, %p129;
	selp.f32 	%f458, %f455, %f457, %p128;
	mov.b32 	%r116, %f458;
	mov.b32 	%r117, 16;
	// begin inline asm
	shfl.sync.down.b32 %r115, %r116, %r117, %r118, %r119;
	// end inline asm
	mov.b32 	%f459, %r115;
	add.s32 	%r127, %r94, 16;
	setp.gt.s32 	%p130, %r127, %r118;
	setp.lt.f32 	%p131, %f458, %f459;
	selp.f32 	%f460, %f459, %f458, %p131;
	selp.f32 	%f541, %f458, %f460, %p130;
	setp.ne.s32 	%p132, %r94, 0;
	@%p132 bra 	$L__BB4_26;
	shr.u32 	%r128, %r2, 3;
	and.b32  	%r129, %r128, 124;
	mov.u32 	%r130, _ZZN3cub18CUB_300001_SM_10006detail6reduce28DeviceReduceSingleTileKernelINS2_10policy_hubIfyN4cuda3__47maximumIfEEE10Policy1000EN6thrust24THRUST_300001_SM_1000_NS18transform_iteratorINSC_12zip_functionI8abs_diffIfEEENSC_12zip_iteratorINS5_3std3__45tupleIJNSC_6detail15normal_iteratorINSC_10device_ptrIfEEEESQ_EEEEENSC_11use_defaultEST_EEPfyS8_ffNSK_10__identityEEEvT0_T1_T2_T3_T4_T6_E12temp_storage;
	add.s32 	%r131, %r130, %r129;
	st.shared.f32 	[%r131+8], %f541;
$L__BB4_26:
	bar.sync 	0;
	setp.ne.s32 	%p133, %r2, 0;
	@%p133 bra 	$L__BB4_48;
	setp.gt.u64 	%p134, %rd25, 32;
	ld.shared.f32 	%f461, [_ZZN3cub18CUB_300001_SM_10006detail6reduce28DeviceReduceSingleTileKernelINS2_10policy_hubIfyN4cuda3__47maximumIfEEE10Policy1000EN6thrust24THRUST_300001_SM_1000_NS18transform_iteratorINSC_12zip_functionI8abs_diffIfEEENSC_12zip_iteratorINS5_3std3__45tupleIJNSC_6detail15normal_iteratorINSC_10device_ptrIfEEEESQ_EEEEENSC_11use_defaultEST_EEPfyS8_ffNSK_10__identityEEEvT0_T1_T2_T3_T4_T6_E12temp_storage+12];
	setp.lt.f32 	%p135, %f541, %f461;
	selp.f32 	%f463, %f461, %f541, %p135;
	selp.f32 	%f464, %f463, %f541, %p134;
	setp.gt.u64 	%p136, %rd25, 64;
	ld.shared.f32 	%f466, [_ZZN3cub18CUB_300001_SM_10006detail6reduce28DeviceReduceSingleTileKernelINS2_10policy_hubIfyN4cuda3__47maximumIfEEE10Policy1000EN6thrust24THRUST_300001_SM_1000_NS18transform_iteratorINSC_12zip_functionI8abs_diffIfEEENSC_12zip_iteratorINS5_3std3__45tupleIJNSC_6detail15normal_iteratorINSC_10device_ptrIfEEEESQ_EEEEENSC_11use_defaultEST_EEPfyS8_ffNSK_10__identityEEEvT0_T1_T2_T3_T4_T6_E12temp_storage+16];
	setp.lt.f32 	%p137, %f464, %f466;
	selp.f32 	%f468, %f466, %f464, %p137;
	selp.f32 	%f469, %f468, %f464, %p136;
	setp.gt.u64 	%p138, %rd25, 96;
	ld.shared.f32 	%f471, [_ZZN3cub18CUB_300001_SM_10006detail6reduce28DeviceReduceSingleTileKernelINS2_10policy_hubIfyN4cuda3__47maximumIfEEE10Policy1000EN6thrust24THRUST_300001_SM_1000_NS18transform_iteratorINSC_12zip_functionI8abs_diffIfEEENSC_12zip_iteratorINS5_3std3__45tupleIJNSC_6detail15normal_iteratorINSC_10device_ptrIfEEEESQ_EEEEENSC_11use_defaultEST_EEPfyS8_ffNSK_10__identityEEEvT0_T1_T2_T3_T4_T6_E12temp_storage+20];
	setp.lt.f32 	%p139, %f469, %f471;
	selp.f32 	%f473, %f471, %f469, %p139;
	selp.f32 	%f474, %f473, %f469, %p138;
	setp.gt.u64 	%p140, %rd25, 128;
	ld.shared.f32 	%f476, [_ZZN3cub18CUB_300001_SM_10006detail6reduce28DeviceReduceSingleTileKernelINS2_10policy_hubIfyN4cuda3__47maximumIfEEE10Policy1000EN6thrust24THRUST_300001_SM_1000_NS18transform_iteratorINSC_12zip_functionI8abs_diffIfEEENSC_12zip_iteratorINS5_3std3__45tupleIJNSC_6detail15normal_iteratorINSC_10device_ptrIfEEEESQ_EEEEENSC_11use_defaultEST_EEPfyS8_ffNSK_10__identityEEEvT0_T1_T2_T3_T4_T6_E12temp_storage+24];
	setp.lt.f32 	%p141, %f474, %f476;
	selp.f32 	%f478, %f476, %f474, %p141;
	selp.f32 	%f479, %f478, %f474, %p140;
	setp.gt.u64 	%p142, %rd25, 160;
	ld.shared.f32 	%f481, [_ZZN3cub18CUB_300001_SM_10006detail6reduce28DeviceReduceSingleTileKernelINS2_10policy_hubIfyN4cuda3__47maximumIfEEE10Policy1000EN6thrust24THRUST_300001_SM_1000_NS18transform_iteratorINSC_12zip_functionI8abs_diffIfEEENSC_12zip_iteratorINS5_3std3__45tupleIJNSC_6detail15normal_iteratorINSC_10device_ptrIfEEEESQ_EEEEENSC_11use_defaultEST_EEPfyS8_ffNSK_10__identityEEEvT0_T1_T2_T3_T4_T6_E12temp_storage+28];
	setp.lt.f32 	%p143, %f479, %f481;
	selp.f32 	%f483, %f481, %f479, %p143;
	selp.f32 	%f484, %f483, %f479, %p142;
	setp.gt.u64 	%p144, %rd25, 192;
	ld.shared.f32 	%f486, [_ZZN3cub18CUB_300001_SM_10006detail6reduce28DeviceReduceSingleTileKernelINS2_10policy_hubIfyN4cuda3__47maximumIfEEE10Policy1000EN6thrust24THRUST_300001_SM_1000_NS18transform_iteratorINSC_12zip_functionI8abs_diffIfEEENSC_12zip_iteratorINS5_3std3__45tupleIJNSC_6detail15normal_iteratorINSC_10device_ptrIfEEEESQ_EEEEENSC_11use_defaultEST_EEPfyS8_ffNSK_10__identityEEEvT0_T1_T2_T3_T4_T6_E12temp_storage+32];
	setp.lt.f32 	%p145, %f484, %f486;
	selp.f32 	%f488, %f486, %f484, %p145;
	selp.f32 	%f489, %f488, %f484, %p144;
	setp.gt.u64 	%p146, %rd25, 224;
	ld.shared.f32 	%f491, [_ZZN3cub18CUB_300001_SM_10006detail6reduce28DeviceReduceSingleTileKernelINS2_10policy_hubIfyN4cuda3__47maximumIfEEE10Policy1000EN6thrust24THRUST_300001_SM_1000_NS18transform_iteratorINSC_12zip_functionI8abs_diffIfEEENSC_12zip_iteratorINS5_3std3__45tupleIJNSC_6detail15normal_iteratorINSC_10device_ptrIfEEEESQ_EEEEENSC_11use_defaultEST_EEPfyS8_ffNSK_10__identityEEEvT0_T1_T2_T3_T4_T6_E12temp_storage+36];
	setp.lt.f32 	%p147, %f489, %f491;
	selp.f32 	%f493, %f491, %f489, %p147;
	selp.f32 	%f541, %f493, %f489, %p146;
	bra.uni 	$L__BB4_48;
$L__BB4_28:
	mov.u32 	%r24, %tid.x;
	cvt.u64.u32 	%rd10, %r24;
	mul.wide.u32 	%rd28, %r24, 4;
	add.s64 	%rd11, %rd2, %rd28;
	add.s64 	%rd12, %rd3, %rd28;
	ld.global.f32 	%f42, [%rd11];
	ld.global.f32 	%f43, [%rd12];
	sub.f32 	%f44, %f43, %f42;
	abs.f32 	%f45, %f44;
	ld.global.f32 	%f46, [%rd11+1024];
	ld.global.f32 	%f47, [%rd12+1024];
	sub.f32 	%f48, %f47, %f46;
	abs.f32 	%f49, %f48;
	ld.global.f32 	%f50, [%rd11+2048];
	ld.global.f32 	%f51, [%rd12+2048];
	sub.f32 	%f52, %f51, %f50;
	abs.f32 	%f53, %f52;
	ld.global.f32 	%f54, [%rd11+3072];
	ld.global.f32 	%f55, [%rd12+3072];
	sub.f32 	%f56, %f55, %f54;
	abs.f32 	%f57, %f56;
	ld.global.f32 	%f58, [%rd11+4096];
	ld.global.f32 	%f59, [%rd12+4096];
	sub.f32 	%f60, %f59, %f58;
	abs.f32 	%f61, %f60;
	ld.global.f32 	%f62, [%rd11+5120];
	ld.global.f32 	%f63, [%rd12+5120];
	sub.f32 	%f64, %f63, %f62;
	abs.f32 	%f65, %f64;
	ld.global.f32 	%f66, [%rd11+6144];
	ld.global.f32 	%f67, [%rd12+6144];
	sub.f32 	%f68, %f67, %f66;
	abs.f32 	%f69, %f68;
	ld.global.f32 	%f70, [%rd11+7168];
	ld.global.f32 	%f71, [%rd12+7168];
	sub.f32 	%f72, %f71, %f70;
	abs.f32 	%f73, %f72;
	ld.global.f32 	%f74, [%rd11+8192];
	ld.global.f32 	%f75, [%rd12+8192];
	sub.f32 	%f76, %f75, %f74;
	abs.f32 	%f77, %f76;
	ld.global.f32 	%f78, [%rd11+9216];
	ld.global.f32 	%f79, [%rd12+9216];
	sub.f32 	%f80, %f79, %f78;
	abs.f32 	%f81, %f80;
	ld.global.f32 	%f82, [%rd11+10240];
	ld.global.f32 	%f83, [%rd12+10240];
	sub.f32 	%f84, %f83, %f82;
	abs.f32 	%f85, %f84;
	ld.global.f32 	%f86, [%rd11+11264];
	ld.global.f32 	%f87, [%rd12+11264];
	sub.f32 	%f88, %f87, %f86;
	abs.f32 	%f89, %f88;
	ld.global.f32 	%f90, [%rd11+12288];
	ld.global.f32 	%f91, [%rd12+12288];
	sub.f32 	%f92, %f91, %f90;
	abs.f32 	%f93, %f92;
	ld.global.f32 	%f94, [%rd11+13312];
	ld.global.f32 	%f95, [%rd12+13312];
	sub.f32 	%f96, %f95, %f94;
	abs.f32 	%f97, %f96;
	ld.global.f32 	%f98, [%rd11+14336];
	ld.global.f32 	%f99, [%rd12+14336];
	sub.f32 	%f100, %f99, %f98;
	abs.f32 	%f101, %f100;
	ld.global.f32 	%f102, [%rd11+15360];
	ld.global.f32 	%f103, [%rd12+15360];
	sub.f32 	%f104, %f103, %f102;
	abs.f32 	%f105, %f104;
	setp.lt.f32 	%p3, %f45, %f49;
	selp.f32 	%f106, %f49, %f45, %p3;
	setp.lt.f32 	%p4, %f53, %f57;
	selp.f32 	%f107, %f57, %f53, %p4;
	setp.lt.f32 	%p5, %f61, %f65;
	selp.f32 	%f108, %f65, %f61, %p5;
	setp.lt.f32 	%p6, %f69, %f73;
	selp.f32 	%f109, %f73, %f69, %p6;
	setp.lt.f32 	%p7, %f77, %f81;
	selp.f32 	%f110, %f81, %f77, %p7;
	setp.lt.f32 	%p8, %f85, %f89;
	selp.f32 	%f111, %f89, %f85, %p8;
	setp.lt.f32 	%p9, %f93, %f97;
	selp.f32 	%f112, %f97, %f93, %p9;
	setp.lt.f32 	%p10, %f101, %f105;
	selp.f32 	%f113, %f105, %f101, %p10;
	setp.lt.f32 	%p11, %f106, %f107;
	selp.f32 	%f114, %f107, %f106, %p11;
	setp.lt.f32 	%p12, %f108, %f109;
	selp.f32 	%f115, %f109, %f108, %p12;
	setp.lt.f32 	%p13, %f110, %f111;
	selp.f32 	%f116, %f111, %f110, %p13;
	setp.lt.f32 	%p14, %f112, %f113;
	selp.f32 	%f117, %f113, %f112, %p14;
	setp.lt.f32 	%p15, %f114, %f115;
	selp.f32 	%f118, %f115, %f114, %p15;
	setp.lt.f32 	%p16, %f116, %f117;
	selp.f32 	%f119, %f117, %f116, %p16;
	setp.lt.f32 	%p17, %f118, %f119;
	selp.f32 	%f540, %f119, %f118, %p17;
	add.s64 	%rd13, %rd25, -4096;
	setp.lt.u64 	%p18, %rd13, 4096;
	mov.b64 	%rd69, 4096;
	@%p18 bra 	$L__BB4_32;
	mov.b64 	%rd69, 4096;
$L__BB4_30:
	shl.b64 	%rd30, %rd69, 2;
	add.s64 	%rd31, %rd11, %rd30;
	add.s64 	%rd32, %rd12, %rd30;
	ld.global.f32 	%f120, [%rd31];
	ld.global.f32 	%f121, [%rd32];
	sub.f32 	%f122, %f121, %f120;
	abs.f32 	%f123, %f122;
	ld.global.f32 	%f124, [%rd31+1024];
	ld.global.f32 	%f125, [%rd32+1024];
	sub.f32 	%f126, %f125, %f124;
	abs.f32 	%f127, %f126;
	ld.global.f32 	%f128, [%rd31+2048];
	ld.global.f32 	%f129, [%rd32+2048];
	sub.f32 	%f130, %f129, %f128;
	abs.f32 	%f131, %f130;
	ld.global.f32 	%f132, [%rd31+3072];
	ld.global.f32 	%f133, [%rd32+3072];
	sub.f32 	%f134, %f133, %f132;
	abs.f32 	%f135, %f134;
	ld.global.f32 	%f136, [%rd31+4096];
	ld.global.f32 	%f137, [%rd32+4096];
	sub.f32 	%f138, %f137, %f136;
	abs.f32 	%f139, %f138;
	ld.global.f32 	%f140, [%rd31+5120];
	ld.global.f32 	%f141, [%rd32+5120];
	sub.f32 	%f142, %f141, %f140;
	abs.f32 	%f143, %f142;
	ld.global.f32 	%f144, [%rd31+6144];
	ld.global.f32 	%f145, [%rd32+6144];
	sub.f32 	%f146, %f145, %f144;
	abs.f32 	%f147, %f146;
	ld.global.f32 	%f148, [%rd31+7168];
	ld.global.f32 	%f149, [%rd32+7168];
	sub.f32 	%f150, %f149, %f148;
	abs.f32 	%f151, %f150;
	ld.global.f32 	%f152, [%rd31+8192];
	ld.global.f32 	%f153, [%rd32+8192];
	sub.f32 	%f154, %f153, %f152;
	abs.f32 	%f155, %f154;
	ld.global.f32 	%f156, [%rd31+9216];
	ld.global.f32 	%f157, [%rd32+9216];
	sub.f32 	%f158, %f157, %f156;
	abs.f32 	%f159, %f158;
	ld.global.f32 	%f160, [%rd31+10240];
	ld.global.f32 	%f161, [%rd32+10240];
	sub.f32 	%f162, %f161, %f160;
	abs.f32 	%f163, %f162;
	ld.global.f32 	%f164, [%rd31+11264];
	ld.global.f32 	%f165, [%rd32+11264];
	sub.f32 	%f166, %f165, %f164;
	abs.f32 	%f167, %f166;
	ld.global.f32 	%f168, [%rd31+12288];
	ld.global.f32 	%f169, [%rd32+12288];
	sub.f32 	%f170, %f169, %f168;
	abs.f32 	%f171, %f170;
	ld.global.f32 	%f172, [%rd31+13312];
	ld.global.f32 	%f173, [%rd32+13312];
	sub.f32 	%f174, %f173, %f172;
	abs.f32 	%f175, %f174;
	ld.global.f32 	%f176, [%rd31+14336];
	ld.global.f32 	%f177, [%rd32+14336];
	sub.f32 	%f178, %f177, %f176;
	abs.f32 	%f179, %f178;
	ld.global.f32 	%f180, [%rd31+15360];
	ld.global.f32 	%f181, [%rd32+15360];
	sub.f32 	%f182, %f181, %f180;
	abs.f32 	%f183, %f182;
	setp.lt.f32 	%p19, %f540, %f123;
	selp.f32 	%f184, %f123, %f540, %p19;
	setp.lt.f32 	%p20, %f127, %f131;
	selp.f32 	%f185, %f131, %f127, %p20;
	setp.lt.f32 	%p21, %f135, %f139;
	selp.f32 	%f186, %f139, %f135, %p21;
	setp.lt.f32 	%p22, %f143, %f147;
	selp.f32 	%f187, %f147, %f143, %p22;
	setp.lt.f32 	%p23, %f151, %f155;
	selp.f32 	%f188, %f155, %f151, %p23;
	setp.lt.f32 	%p24, %f159, %f163;
	selp.f32 	%f189, %f163, %f159, %p24;
	setp.lt.f32 	%p25, %f167, %f171;
	selp.f32 	%f190, %f171, %f167, %p25;
	setp.lt.f32 	%p26, %f175, %f179;
	selp.f32 	%f191, %f179, %f175, %p26;
	setp.lt.f32 	%p27, %f184, %f185;
	selp.f32 	%f192, %f185, %f184, %p27;
	setp.lt.f32 	%p28, %f186, %f187;
	selp.f32 	%f193, %f187, %f186, %p28;
	setp.lt.f32 	%p29, %f188, %f189;
	selp.f32 	%f194, %f189, %f188, %p29;
	setp.lt.f32 	%p30, %f190, %f191;
	selp.f32 	%f195, %f191, %f190, %p30;
	setp.lt.f32 	%p31, %f192, %f193;
	selp.f32 	%f196, %f193, %f192, %p31;
	setp.lt.f32 	%p32, %f194, %f195;
	selp.f32 	%f197, %f195, %f194, %p32;
	setp.lt.f32 	%p33, %f196, %f197;
	selp.f32 	%f198, %f197, %f196, %p33;
	setp.lt.f32 	%p34, %f198, %f183;
	selp.f32 	%f540, %f183, %f198, %p34;
	sub.s64 	%rd33, %rd25, %rd69;
	setp.lt.u64 	%p35, %rd33, 4096;
	@%p35 bra 	$L__BB4_44;
	add.s64 	%rd69, %rd69, 4096;
	setp.le.u64 	%p36, %rd69, %rd13;
	@%p36 bra 	$L__BB4_30;
$L__BB4_32:
	setp.le.u64 	%p37, %rd25, %rd69;
	cvt.u32.u64 	%r48, %rd69;
	cvt.u32.u64 	%r49, %rd25;
	sub.s32 	%r50, %r49, %r48;
	setp.ge.s32 	%p38, %r24, %r50;
	or.pred  	%p39, %p37, %p38;
	@%p39 bra 	$L__BB4_44;
	not.b32 	%r53, %r24;
	add.s32 	%r54, %r53, %r49;
	sub.s32 	%r25, %r54, %r48;
	shr.u32 	%r56, %r25, 8;
	add.s32 	%r26, %r56, 1;
	and.b32  	%r27, %r26, 7;
	setp.lt.u32 	%p40, %r25, 1792;
	mov.u32 	%r174, %r24;
	@%p40 bra 	$L__BB4_36;
	and.b32  	%r57, %r26, 33554424;
	neg.s32 	%r172, %r57;
	add.s64 	%rd34, %rd69, %rd10;
	shl.b64 	%rd35, %rd34, 2;
	add.s64 	%rd36, %rd35, 4096;
	add.s64 	%rd71, %rd2, %rd36;
	add.s64 	%rd70, %rd3, %rd36;
	mov.u32 	%r174, %r24;
$L__BB4_35:
	.pragma "nounroll";
	ld.global.f32 	%f200, [%rd71+-4096];
	ld.global.f32 	%f201, [%rd70+-4096];
	sub.f32 	%f202, %f201, %f200;
	abs.f32 	%f203, %f202;
	setp.lt.f32 	%p41, %f540, %f203;
	selp.f32 	%f204, %f203, %f540, %p41;
	ld.global.f32 	%f205, [%rd71+-3072];
	ld.global.f32 	%f206, [%rd70+-3072];
	sub.f32 	%f207, %f206, %f205;
	abs.f32 	%f208, %f207;
	setp.lt.f32 	%p42, %f204, %f208;
	selp.f32 	%f209, %f208, %f204, %p42;
	ld.global.f32 	%f210, [%rd71+-2048];
	ld.global.f32 	%f211, [%rd70+-2048];
	sub.f32 	%f212, %f211, %f210;
	abs.f32 	%f213, %f212;
	setp.lt.f32 	%p43, %f209, %f213;
	selp.f32 	%f214, %f213, %f209, %p43;
	ld.global.f32 	%f215, [%rd71+-1024];
	ld.global.f32 	%f216, [%rd70+-1024];
	sub.f32 	%f217, %f216, %f215;
	abs.f32 	%f218, %f217;
	setp.lt.f32 	%p44, %f214, %f218;
	selp.f32 	%f219, %f218, %f214, %p44;
	ld.global.f32 	%f220, [%rd71];
	ld.global.f32 	%f221, [%rd70];
	sub.f32 	%f222, %f221, %f220;
	abs.f32 	%f223, %f222;
	setp.lt.f32 	%p45, %f219, %f223;
	selp.f32 	%f224, %f223, %f219, %p45;
	ld.global.f32 	%f225, [%rd71+1024];
	ld.global.f32 	%f226, [%rd70+1024];
	sub.f32 	%f227, %f226, %f225;
	abs.f32 	%f228, %f227;
	setp.lt.f32 	%p46, %f224, %f228;
	selp.f32 	%f229, %f228, %f224, %p46;
	ld.global.f32 	%f230, [%rd71+2048];
	ld.global.f32 	%f231, [%rd70+2048];
	sub.f32 	%f232, %f231, %f230;
	abs.f32 	%f233, %f232;
	setp.lt.f32 	%p47, %f229, %f233;
	selp.f32 	%f234, %f233, %f229, %p47;
	ld.global.f32 	%f235, [%rd71+3072];
	ld.global.f32 	%f236, [%rd70+3072];
	sub.f32 	%f237, %f236, %f235;
	abs.f32 	%f238, %f237;
	setp.lt.f32 	%p48, %f234, %f238;
	selp.f32 	%f540, %f238, %f234, %p48;
	add.s32 	%r174, %r174, 2048;
	add.s32 	%r172, %r172, 8;
	add.s64 	%rd71, %rd71, 8192;
	add.s64 	%rd70, %rd70, 8192;
	setp.ne.s32 	%p49, %r172, 0;
	@%p49 bra 	$L__BB4_35;
$L__BB4_36:
	setp.eq.s32 	%p50, %r27, 0;
	@%p50 bra 	$L__BB4_44;
	setp.lt.u32 	%p51, %r27, 4;
	@%p51 bra 	$L__BB4_39;
	cvt.u64.u32 	%rd37, %r174;
	add.s64 	%rd38, %rd69, %rd37;
	shl.b64 	%rd39, %rd38, 2;
	add.s64 	%rd40, %rd2, %rd39;
	add.s64 	%rd41, %rd3, %rd39;
	ld.global.f32 	%f240, [%rd40];
	ld.global.f32 	%f241, [%rd41];
	sub.f32 	%f242, %f241, %f240;
	abs.f32 	%f243, %f242;
	setp.lt.f32 	%p52, %f540, %f243;
	selp.f32 	%f244, %f243, %f540, %p52;
	ld.global.f32 	%f245, [%rd40+1024];
	ld.global.f32 	%f246, [%rd41+1024];
	sub.f32 	%f247, %f246, %f245;
	abs.f32 	%f248, %f247;
	setp.lt.f32 	%p53, %f244, %f248;
	selp.f32 	%f249, %f248, %f244, %p53;
	ld.global.f32 	%f250, [%rd40+2048];
	ld.global.f32 	%f251, [%rd41+2048];
	sub.f32 	%f252, %f251, %f250;
	abs.f32 	%f253, %f252;
	setp.lt.f32 	%p54, %f249, %f253;
	selp.f32 	%f254, %f253, %f249, %p54;
	ld.global.f32 	%f255, [%rd40+3072];
	ld.global.f32 	%f256, [%rd41+3072];
	sub.f32 	%f257, %f256, %f255;
	abs.f32 	%f258, %f257;
	setp.lt.f32 	%p55, %f254, %f258;
	selp.f32 	%f540, %f258, %f254, %p55;
	add.s32 	%r174, %r174, 1024;
$L__BB4_39:
	and.b32  	%r58, %r26, 3;
	setp.eq.s32 	%p56, %r58, 0;
	@%p56 bra 	$L__BB4_44;
	setp.eq.s32 	%p57, %r58, 1;
	@%p57 bra 	$L__BB4_42;
	cvt.u64.u32 	%rd42, %r174;
	add.s64 	%rd43, %rd69, %rd42;
	shl.b64 	%rd44, %rd43, 2;
	add.s64 	%rd45, %rd2, %rd44;
	add.s64 	%rd46, %rd3, %rd44;
	ld.global.f32 	%f260, [%rd45];
	ld.global.f32 	%f261, [%rd46];
	sub.f32 	%f262, %f261, %f260;
	abs.f32 	%f263, %f262;
	setp.lt.f32 	%p58, %f540, %f263;
	selp.f32 	%f264, %f263, %f540, %p58;
	ld.global.f32 	%f265, [%rd45+1024];
	ld.global.f32 	%f266, [%rd46+1024];
	sub.f32 	%f267, %f266, %f265;
	abs.f32 	%f268, %f267;
	setp.lt.f32 	%p59, %f264, %f268;
	selp.f32 	%f540, %f268, %f264, %p59;
	add.s32 	%r174, %r174, 512;
$L__BB4_42:
	and.b32  	%r59, %r25, 256;
	setp.ne.s32 	%p60, %r59, 0;
	@%p60 bra 	$L__BB4_44;
	cvt.u64.u32 	%rd47, %r174;
	add.s64 	%rd48, %rd69, %rd47;
	shl.b64 	%rd49, %rd48, 2;
	add.s64 	%rd50, %rd2, %rd49;
	add.s64 	%rd51, %rd3, %rd49;
	ld.global.f32 	%f269, [%rd50];
	ld.global.f32 	%f270, [%rd51];
	sub.f32 	%f271, %f270, %f269;
	abs.f32 	%f272, %f271;
	setp.lt.f32 	%p61, %f540, %f272;
	selp.f32 	%f540, %f272, %f540, %p61;
$L__BB4_44:
	// begin inline asm
	mov.u32 %r60, %laneid;
	// end inline asm
	mov.b32 	%r62, %f540;
	mov.b32 	%r63, 1;
	mov.b32 	%r84, 31;
	mov.b32 	%r85, -1;
	// begin inline asm
	shfl.sync.down.b32 %r61, %r62, %r63, %r84, %r85;
	// end inline asm
	mov.b32 	%f273, %r61;
	setp.gt.s32 	%p62, %r60, 30;
	setp.lt.f32 	%p63, %f540, %f273;
	selp.f32 	%f274, %f273, %f540, %p63;
	selp.f32 	%f275, %f540, %f274, %p62;
	mov.b32 	%r67, %f275;
	mov.b32 	%r68, 2;
	// begin inline asm
	shfl.sync.down.b32 %r66, %r67, %r68, %r84, %r85;
	// end inline asm
	mov.b32 	%f276, %r66;
	setp.gt.s32 	%p64, %r60, 29;
	setp.lt.f32 	%p65, %f275, %f276;
	selp.f32 	%f277, %f276, %f275, %p65;
	selp.f32 	%f278, %f275, %f277, %p64;
	mov.b32 	%r72, %f278;
	mov.b32 	%r73, 4;
	// begin inline asm
	shfl.sync.down.b32 %r71, %r72, %r73, %r84, %r85;
	// end inline asm
	mov.b32 	%f279, %r71;
	setp.gt.s32 	%p66, %r60, 27;
	setp.lt.f32 	%p67, %f278, %f279;
	selp.f32 	%f280, %f279, %f278, %p67;
	selp.f32 	%f281, %f278, %f280, %p66;
	mov.b32 	%r77, %f281;
	mov.b32 	%r78, 8;
	// begin inline asm
	shfl.sync.down.b32 %r76, %r77, %r78, %r84, %r85;
	// end inline asm
	mov.b32 	%f282, %r76;
	setp.gt.s32 	%p68, %r60, 23;
	setp.lt.f32 	%p69, %f281, %f282;
	selp.f32 	%f283, %f282, %f281, %p69;
	selp.f32 	%f284, %f281, %f283, %p68;
	mov.b32 	%r82, %f284;
	mov.b32 	%r83, 16;
	// begin inline asm
	shfl.sync.down.b32 %r81, %r82, %r83, %r84, %r85;
	// end inline asm
	mov.b32 	%f285, %r81;
	setp.gt.s32 	%p70, %r60, 15;
	setp.lt.f32 	%p71, %f284, %f285;
	selp.f32 	%f37, %f285, %f284, %p71;
	selp.f32 	%f541, %f284, %f37, %p70;
	setp.ne.s32 	%p72, %r60, 0;
	@%p72 bra 	$L__BB4_46;
	shr.u32 	%r86, %r24, 3;
	and.b32  	%r87, %r86, 124;
	mov.u32 	%r88, _ZZN3cub18CUB_300001_SM_10006detail6reduce28DeviceReduceSingleTileKernelINS2_10policy_hubIfyN4cuda3__47maximumIfEEE10Policy1000EN6thrust24THRUST_300001_SM_1000_NS18transform_iteratorINSC_12zip_functionI8abs_diffIfEEENSC_12zip_iteratorINS5_3std3__45tupleIJNSC_6detail15normal_iteratorINSC_10device_ptrIfEEEESQ_EEEEENSC_11use_defaultEST_EEPfyS8_ffNSK_10__identityEEEvT0_T1_T2_T3_T4_T6_E12temp_storage;
	add.s32 	%r89, %r88, %r87;
	st.shared.f32 	[%r89+8], %f37;
$L__BB4_46:
	bar.sync 	0;
	setp.ne.s32 	%p73, %r24, 0;
	@%p73 bra 	$L__BB4_48;
	ld.shared.f32 	%f286, [_ZZN3cub18CUB_300001_SM_10006detail6reduce28DeviceReduceSingleTileKernelINS2_10policy_hubIfyN4cuda3__47maximumIfEEE10Policy1000EN6thrust24THRUST_300001_SM_1000_NS18transform_iteratorINSC_12zip_functionI8abs_diffIfEEENSC_12zip_iteratorINS5_3std3__45tupleIJNSC_6detail15normal_iteratorINSC_10device_ptrIfEEEESQ_EEEEENSC_11use_defaultEST_EEPfyS8_ffNSK_10__identityEEEvT0_T1_T2_T3_T4_T6_E12temp_storage+12];
	setp.lt.f32 	%p74, %f541, %f286;
	selp.f32 	%f287, %f286, %f541, %p74;
	ld.shared.f32 	%f288, [_ZZN3cub18CUB_300001_SM_10006detail6reduce28DeviceReduceSingleTileKernelINS2_10policy_hubIfyN4cuda3__47maximumIfEEE10Policy1000EN6thrust24THRUST_300001_SM_1000_NS18transform_iteratorINSC_12zip_functionI8abs_diffIfEEENSC_12zip_iteratorINS5_3std3__45tupleIJNSC_6detail15normal_iteratorINSC_10device_ptrIfEEEESQ_EEEEENSC_11use_defaultEST_EEPfyS8_ffNSK_10__identityEEEvT0_T1_T2_T3_T4_T6_E12temp_storage+16];
	setp.lt.f32 	%p75, %f287, %f288;
	selp.f32 	%f289, %f288, %f287, %p75;
	ld.shared.f32 	%f290, [_ZZN3cub18CUB_300001_SM_10006detail6reduce28DeviceReduceSingleTileKernelINS2_10policy_hubIfyN4cuda3__47maximumIfEEE10Policy1000EN6thrust24THRUST_300001_SM_1000_NS18transform_iteratorINSC_12zip_functionI8abs_diffIfEEENSC_12zip_iteratorINS5_3std3__45tupleIJNSC_6detail15normal_iteratorINSC_10device_ptrIfEEEESQ_EEEEENSC_11use_defaultEST_EEPfyS8_ffNSK_10__identityEEEvT0_T1_T2_T3_T4_T6_E12temp_storage+20];
	setp.lt.f32 	%p76, %f289, %f290;
	selp.f32 	%f291, %f290, %f289, %p76;
	ld.shared.f32 	%f292, [_ZZN3cub18CUB_300001_SM_10006detail6reduce28DeviceReduceSingleTileKernelINS2_10policy_hubIfyN4cuda3__47maximumIfEEE10Policy1000EN6thrust24THRUST_300001_SM_1000_NS18transform_iteratorINSC_12zip_functionI8abs_diffIfEEENSC_12zip_iteratorINS5_3std3__45tupleIJNSC_6detail15normal_iteratorINSC_10device_ptrIfEEEESQ_EEEEENSC_11use_defaultEST_EEPfyS8_ffNSK_10__identityEEEvT0_T1_T2_T3_T4_T6_E12temp_storage+24];
	setp.lt.f32 	%p77, %f291, %f292;
	selp.f32 	%f293, %f292, %f291, %p77;
	ld.shared.f32 	%f294, [_ZZN3cub18CUB_300001_SM_10006detail6reduce28DeviceReduceSingleTileKernelINS2_10policy_hubIfyN4cuda3__47maximumIfEEE10Policy1000EN6thrust24THRUST_300001_SM_1000_NS18transform_iteratorINSC_12zip_functionI8abs_diffIfEEENSC_12zip_iteratorINS5_3std3__45tupleIJNSC_6detail15normal_iteratorINSC_10device_ptrIfEEEESQ_EEEEENSC_11use_defaultEST_EEPfyS8_ffNSK_10__identityEEEvT0_T1_T2_T3_T4_T6_E12temp_storage+28];
	setp.lt.f32 	%p78, %f293, %f294;
	selp.f32 	%f295, %f294, %f293, %p78;
	ld.shared.f32 	%f296, [_ZZN3cub18CUB_300001_SM_10006detail6reduce28DeviceReduceSingleTileKernelINS2_10policy_hubIfyN4cuda3__47maximumIfEEE10Policy1000EN6thrust24THRUST_300001_SM_1000_NS18transform_iteratorINSC_12zip_functionI8abs_diffIfEEENSC_12zip_iteratorINS5_3std3__45tupleIJNSC_6detail15normal_iteratorINSC_10device_ptrIfEEEESQ_EEEEENSC_11use_defaultEST_EEPfyS8_ffNSK_10__identityEEEvT0_T1_T2_T3_T4_T6_E12temp_storage+32];
	setp.lt.f32 	%p79, %f295, %f296;
	selp.f32 	%f297, %f296, %f295, %p79;
	ld.shared.f32 	%f298, [_ZZN3cub18CUB_300001_SM_10006detail6reduce28DeviceReduceSingleTileKernelINS2_10policy_hubIfyN4cuda3__47maximumIfEEE10Policy1000EN6thrust24THRUST_300001_SM_1000_NS18transform_iteratorINSC_12zip_functionI8abs_diffIfEEENSC_12zip_iteratorINS5_3std3__45tupleIJNSC_6detail15normal_iteratorINSC_10device_ptrIfEEEESQ_EEEEENSC_11use_defaultEST_EEPfyS8_ffNSK_10__identityEEEvT0_T1_T2_T3_T4_T6_E12temp_storage+36];
	setp.lt.f32 	%p80, %f297, %f298;
	selp.f32 	%f541, %f298, %f297, %p80;
$L__BB4_48:
	mov.u32 	%r162, %tid.x;
	setp.ne.s32 	%p167, %r162, 0;
	@%p167 bra 	$L__BB4_50;
	setp.lt.f32 	%p168, %f41, %f541;
	selp.f32 	%f520, %f541, %f41, %p168;
	st.global.f32 	[%rd1], %f520;
$L__BB4_50:
	ret;

}
	// .globl	_ZN3cub18CUB_300001_SM_10006detail6reduce18DeviceReduceKernelINS2_10policy_hubIfyN4cuda3__47maximumIfEEE10Policy1000EN6thrust24THRUST_300001_SM_1000_NS18transform_iteratorINSC_12zip_functionI8abs_diffIfEEENSC_12zip_iteratorINS5_3std3__45tupleIJNSC_6detail15normal_iteratorINSC_10device_ptrIfEEEESQ_EEEEENSC_11use_defaultEST_EEyS8_fNSK_10__identityEEEvT0_PT3_T1_NS0_13GridEvenShareISZ_EET2_T4_
.visible .entry _ZN3cub18CUB_300001_SM_10006detail6reduce18DeviceReduceKernelINS2_10policy_hubIfyN4cuda3__47maximumIfEEE10Policy1000EN6thrust24THRUST_300001_SM_1000_NS18transform_iteratorINSC_12zip_functionI8abs_diffIfEEENSC_12zip_iteratorINS5_3std3__45tupleIJNSC_6detail15normal_iteratorINSC_10device_ptrIfEEEESQ_EEEEENSC_11use_defaultEST_EEyS8_fNSK_10__identityEEEvT0_PT3_T1_NS0_13GridEvenShareISZ_EET2_T4_(
	.param .align 8 .b8 _ZN3cub18CUB_300001_SM_10006detail6reduce18DeviceReduceKernelINS2_10policy_hubIfyN4cuda3__47maximumIfEEE10Policy1000EN6thrust24THRUST_300001_SM_1000_NS18transform_iteratorINSC_12zip_functionI8abs_diffIfEEENSC_12zip_iteratorINS5_3std3__45tupleIJNSC_6detail15normal_iteratorINSC_10device_ptrIfEEEESQ_EEEEENSC_11use_defaultEST_EEyS8_fNSK_10__identityEEEvT0_PT3_T1_NS0_13GridEvenShareISZ_EET2_T4__param_0[24],
	.param .u64 .ptr .align 1 _ZN3cub18CUB_300001_SM_10006detail6reduce18DeviceReduceKernelINS2_10policy_hubIfyN4cuda3__47maximumIfEEE10Policy1000EN6thrust24THRUST_300001_SM_1000_NS18transform_iteratorINSC_12zip_functionI8abs_diffIfEEENSC_12zip_iteratorINS5_3std3__45tupleIJNSC_6detail15normal_iteratorINSC_10device_ptrIfEEEESQ_EEEEENSC_11use_defaultEST_EEyS8_fNSK_10__identityEEEvT0_PT3_T1_NS0_13GridEvenShareISZ_EET2_T4__param_1,
	.param .u64 _ZN3cub18CUB_300001_SM_10006detail6reduce18DeviceReduceKernelINS2_10policy_hubIfyN4cuda3__47maximumIfEEE10Policy1000EN6thrust24THRUST_300001_SM_1000_NS18transform_iteratorINSC_12zip_functionI8abs_diffIfEEENSC_12zip_iteratorINS5_3std3__45tupleIJNSC_6detail15normal_iteratorINSC_10device_ptrIfEEEESQ_EEEEENSC_11use_defaultEST_EEyS8_fNSK_10__identityEEEvT0_PT3_T1_NS0_13GridEvenShareISZ_EET2_T4__param_2,
	.param .align 8 .b8 _ZN3cub18CUB_300001_SM_10006detail6reduce18DeviceReduceKernelINS2_10policy_hubIfyN4cuda3__47maximumIfEEE10Policy1000EN6thrust24THRUST_300001_SM_1000_NS18transform_iteratorINSC_12zip_functionI8abs_diffIfEEENSC_12zip_iteratorINS5_3std3__45tupleIJNSC_6detail15normal_iteratorINSC_10device_ptrIfEEEESQ_EEEEENSC_11use_defaultEST_EEyS8_fNSK_10__identityEEEvT0_PT3_T1_NS0_13GridEvenShareISZ_EET2_T4__param_3[72],
	.param .align 1 .b8 _ZN3cub18CUB_300001_SM_10006detail6reduce18DeviceReduceKernelINS2_10policy_hubIfyN4cuda3__47maximumIfEEE10Policy1000EN6thrust24THRUST_300001_SM_1000_NS18transform_iteratorINSC_12zip_functionI8abs_diffIfEEENSC_12zip_iteratorINS5_3std3__45tupleIJNSC_6detail15normal_iteratorINSC_10device_ptrIfEEEESQ_EEEEENSC_11use_defaultEST_EEyS8_fNSK_10__identityEEEvT0_PT3_T1_NS0_13GridEvenShareISZ_EET2_T4__param_4[1],
	.param .align 1 .b8 _ZN3cub18CUB_300001_SM_10006detail6reduce18DeviceReduceKernelINS2_10policy_hubIfyN4cuda3__47maximumIfEEE10Policy1000EN6thrust24THRUST_300001_SM_1000_NS18transform_iteratorINSC_12zip_functionI8abs_diffIfEEENSC_12zip_iteratorINS5_3std3__45tupleIJNSC_6detail15normal_iteratorINSC_10device_ptrIfEEEESQ_EEEEENSC_11use_defaultEST_EEyS8_fNSK_10__identityEEEvT0_PT3_T1_NS0_13GridEvenShareISZ_EET2_T4__param_5[1]
)
.maxntid 256
{
	.reg .pred 	%p<152>;
	.reg .b32 	%r<191>;
	.reg .b32 	%f<466>;
	.reg .b64 	%rd<94>;
	// demoted variable
	.shared .align 4 .b8 _ZZN3cub18CUB_300001_SM_10006detail6reduce18DeviceReduceKernelINS2_10policy_hubIfyN4cuda3__47maximumIfEEE10Policy1000EN6thrust24THRUST_300001_SM_1000_NS18transform_iteratorINSC_12zip_functionI8abs_diffIfEEENSC_12zip_iteratorINS5_3std3__45tupleIJNSC_6detail15normal_iteratorINSC_10device_ptrIfEEEESQ_EEEEENSC_11use_defaultEST_EEyS8_fNSK_10__identityEEEvT0_PT3_T1_NS0_13GridEvenShareISZ_EET2_T4_E12temp_storage[44];
	ld.param.u64 	%rd1, [_ZN3cub18CUB_300001_SM_10006detail6reduce18DeviceReduceKernelINS2_10policy_hubIfyN4cuda3__47maximumIfEEE10Policy1000EN6thrust24THRUST_300001_SM_1000_NS18transform_iteratorINSC_12zip_functionI8abs_diffIfEEENSC_12zip_iteratorINS5_3std3__45tupleIJNSC_6detail15normal_iteratorINSC_10device_ptrIfEEEESQ_EEEEENSC_11use_defaultEST_EEyS8_fNSK_10__identityEEEvT0_PT3_T1_NS0_13GridEvenShareISZ_EET2_T4__param_3+32];
	ld.param.u32 	%r1, [_ZN3cub18CUB_300001_SM_10006detail6reduce18DeviceReduceKernelINS2_10policy_hubIfyN4cuda3__47maximumIfEEE10Policy1000EN6thrust24THRUST_300001_SM_1000_NS18transform_iteratorINSC_12zip_functionI8abs_diffIfEEENSC_12zip_iteratorINS5_3std3__45tupleIJNSC_6detail15normal_iteratorINSC_10device_ptrIfEEEESQ_EEEEENSC_11use_defaultEST_EEyS8_fNSK_10__identityEEEvT0_PT3_T1_NS0_13GridEvenShareISZ_EET2_T4__param_3+40];
	ld.param.u64 	%rd28, [_ZN3cub18CUB_300001_SM_10006detail6reduce18DeviceReduceKernelINS2_10policy_hubIfyN4cuda3__47maximumIfEEE10Policy1000EN6thrust24THRUST_300001_SM_1000_NS18transform_iteratorINSC_12zip_functionI8abs_diffIfEEENSC_12zip_iteratorINS5_3std3__45tupleIJNSC_6detail15normal_iteratorINSC_10device_ptrIfEEEESQ_EEEEENSC_11use_defaultEST_EEyS8_fNSK_10__identityEEEvT0_PT3_T1_NS0_13GridEvenShareISZ_EET2_T4__param_0+8];
	ld.param.u64 	%rd29, [_ZN3cub18CUB_300001_SM_10006detail6reduce18DeviceReduceKernelINS2_10policy_hubIfyN4cuda3__47maximumIfEEE10Policy1000EN6thrust24THRUST_300001_SM_1000_NS18transform_iteratorINSC_12zip_functionI8abs_diffIfEEENSC_12zip_iteratorINS5_3std3__45tupleIJNSC_6detail15normal_iteratorINSC_10device_ptrIfEEEESQ_EEEEENSC_11use_defaultEST_EEyS8_fNSK_10__identityEEEvT0_PT3_T1_NS0_13GridEvenShareISZ_EET2_T4__param_0];
	cvta.to.global.u64 	%rd2, %rd29;
	cvta.to.global.u64 	%rd3, %rd28;
	mov.u32 	%r2, %ctaid.x;
	shl.b32 	%r41, %r1, 12;
	cvt.s64.s32 	%rd4, %r41;
	shl.b32 	%r42, %r2, 12;
	cvt.u64.u32 	%rd5, %r42;
	sub.s64 	%rd6, %rd1, %rd5;
	setp.gt.u64 	%p1, %rd6, 4095;
	@%p1 bra 	$L__BB5_24;
	cvt.u32.u64 	%r99, %rd5;
	cvt.u32.u64 	%r3, %rd1;
	sub.s32 	%r4, %r3, %r99;
	mov.u32 	%r5, %tid.x;
	setp.ge.s32 	%p80, %r5, %r4;
	mov.f32 	%f455, 0f00000000;
	mov.u32 	%r181, %r5;
	@%p80 bra 	$L__BB5_3;
	add.s32 	%r101, %r99, %r5;
	mul.wide.u32 	%rd61, %r101, 4;
	add.s64 	%rd62, %rd2, %rd61;
	add.s64 	%rd63, %rd3, %rd61;
	ld.global.f32 	%f297, [%rd62];
	ld.global.f32 	%f298, [%rd63];
	sub.f32 	%f299, %f298, %f297;
	abs.f32 	%f455, %f299;
	add.s32 	%r181, %r5, 256;
$L__BB5_3:
	setp.ge.s32 	%p81, %r181, %r4;
	@%p81 bra 	$L__BB5_15;
	not.b32 	%r103, %r181;
	add.s32 	%r8, %r103, %r3;
	sub.s32 	%r104, %r8, %r99;
	shr.u32 	%r105, %r104, 8;
	add.s32 	%r9, %r105, 1;
	and.b32  	%r10, %r9, 7;
	setp.lt.u32 	%p82, %r104, 1792;
	@%p82 bra 	$L__BB5_7;
	and.b32  	%r106, %r9, 33554424;
	neg.s32 	%r179, %r106;
	mul.wide.u32 	%rd64, %r2, 16384;
	mul.wide.u32 	%rd65, %r181, 4;
	or.b64  	%rd66, %rd64, %rd65;
	add.s64 	%rd67, %rd66, 4096;
	add.s64 	%rd88, %rd2, %rd67;
	add.s64 	%rd87, %rd3, %rd67;
$L__BB5_6:
	.pragma "nounroll";
	ld.global.f32 	%f301, [%rd88+-4096];
	ld.global.f32 	%f302, [%rd87+-4096];
	sub.f32 	%f303, %f302, %f301;
	abs.f32 	%f304, %f303;
	setp.lt.f32 	%p83, %f455, %f304;
	selp.f32 	%f305, %f304, %f455, %p83;
	ld.global.f32 	%f306, [%rd88+-3072];
	ld.global.f32 	%f307, [%rd87+-3072];
	sub.f32 	%f308, %f307, %f306;
	abs.f32 	%f309, %f308;
	setp.lt.f32 	%p84, %f305, %f309;
	selp.f32 	%f310, %f309, %f305, %p84;
	ld.global.f32 	%f311, [%rd88+-2048];
	ld.global.f32 	%f312, [%rd87+-2048];
	sub.f32 	%f313, %f312, %f311;
	abs.f32 	%f314, %f313;
	setp.lt.f32 	%p85, %f310, %f314;
	selp.f32 	%f315, %f314, %f310, %p85;
	ld.global.f32 	%f316, [%rd88+-1024];
	ld.global.f32 	%f317, [%rd87+-1024];
	sub.f32 	%f318, %f317, %f316;
	abs.f32 	%f319, %f318;
	setp.lt.f32 	%p86, %f315, %f319;
	selp.f32 	%f320, %f319, %f315, %p86;
	ld.global.f32 	%f321, [%rd88];
	ld.global.f32 	%f322, [%rd87];
	sub.f32 	%f323, %f322, %f321;
	abs.f32 	%f324, %f323;
	setp.lt.f32 	%p87, %f320, %f324;
	selp.f32 	%f325, %f324, %f320, %p87;
	ld.global.f32 	%f326, [%rd88+1024];
	ld.global.f32 	%f327, [%rd87+1024];
	sub.f32 	%f328, %f327, %f326;
	abs.f32 	%f329, %f328;
	setp.lt.f32 	%p88, %f325, %f329;
	selp.f32 	%f330, %f329, %f325, %p88;
	ld.global.f32 	%f331, [%rd88+2048];
	ld.global.f32 	%f332, [%rd87+2048];
	sub.f32 	%f333, %f332, %f331;
	abs.f32 	%f334, %f333;
	setp.lt.f32 	%p89, %f330, %f334;
	selp.f32 	%f335, %f334, %f330, %p89;
	ld.global.f32 	%f336, [%rd88+3072];
	ld.global.f32 	%f337, [%rd87+3072];
	sub.f32 	%f338, %f337, %f336;
	abs.f32 	%f339, %f338;
	setp.lt.f32 	%p90, %f335, %f339;
	selp.f32 	%f455, %f339, %f335, %p90;
	add.s32 	%r181, %r181, 2048;
	add.s32 	%r179, %r179, 8;
	add.s64 	%rd88, %rd88, 8192;
	add.s64 	%rd87, %rd87, 8192;
	setp.ne.s32 	%p91, %r179, 0;
	@%p91 bra 	$L__BB5_6;
$L__BB5_7:
	setp.eq.s32 	%p92, %r10, 0;
	@%p92 bra 	$L__BB5_15;
	setp.lt.u32 	%p93, %r10, 4;
	@%p93 bra 	$L__BB5_10;
	cvt.s64.s32 	%rd68, %r181;
	add.s64 	%rd69, %rd68, %rd5;
	shl.b64 	%rd70, %rd69, 2;
	add.s64 	%rd71, %rd2, %rd70;
	add.s64 	%rd72, %rd3, %rd70;
	ld.global.f32 	%f341, [%rd71];
	ld.global.f32 	%f342, [%rd72];
	sub.f32 	%f343, %f342, %f341;
	abs.f32 	%f344, %f343;
	setp.lt.f32 	%p94, %f455, %f344;
	selp.f32 	%f345, %f344, %f455, %p94;
	ld.global.f32 	%f346, [%rd71+1024];
	ld.global.f32 	%f347, [%rd72+1024];
	sub.f32 	%f348, %f347, %f346;
	abs.f32 	%f349, %f348;
	setp.lt.f32 	%p95, %f345, %f349;
	selp.f32 	%f350, %f349, %f345, %p95;
	ld.global.f32 	%f351, [%rd71+2048];
	ld.global.f32 	%f352, [%rd72+2048];
	sub.f32 	%f353, %f352, %f351;
	abs.f32 	%f354, %f353;
	setp.lt.f32 	%p96, %f350, %f354;
	selp.f32 	%f355, %f354, %f350, %p96;
	ld.global.f32 	%f356, [%rd71+3072];
	ld.global.f32 	%f357, [%rd72+3072];
	sub.f32 	%f358, %f357, %f356;
	abs.f32 	%f359, %f358;
	setp.lt.f32 	%p97, %f355, %f359;
	selp.f32 	%f455, %f359, %f355, %p97;
	add.s32 	%r181, %r181, 1024;
$L__BB5_10:
	and.b32  	%r107, %r9, 3;
	setp.eq.s32 	%p98, %r107, 0;
	@%p98 bra 	$L__BB5_15;
	setp.eq.s32 	%p99, %r107, 1;
	@%p99 bra 	$L__BB5_13;
	cvt.s64.s32 	%rd73, %r181;
	add.s64 	%rd74, %rd73, %rd5;
	shl.b64 	%rd75, %rd74, 2;
	add.s64 	%rd76, %rd2, %rd75;
	add.s64 	%rd77, %rd3, %rd75;
	ld.global.f32 	%f361, [%rd76];
	ld.global.f32 	%f362, [%rd77];
	sub.f32 	%f363, %f362, %f361;
	abs.f32 	%f364, %f363;
	setp.lt.f32 	%p100, %f455, %f364;
	selp.f32 	%f365, %f364, %f455, %p100;
	ld.global.f32 	%f366, [%rd76+1024];
	ld.global.f32 	%f367, [%rd77+1024];
	sub.f32 	%f368, %f367, %f366;
	abs.f32 	%f369, %f368;
	setp.lt.f32 	%p101, %f365, %f369;
	selp.f32 	%f455, %f369, %f365, %p101;
	add.s32 	%r181, %r181, 512;
$L__BB5_13:
	and.b32  	%r108, %r8, 256;
	setp.ne.s32 	%p102, %r108, 0;
	@%p102 bra 	$L__BB5_15;
	cvt.s64.s32 	%rd78, %r181;
	add.s64 	%rd79, %rd78, %rd5;
	shl.b64 	%rd80, %rd79, 2;
	add.s64 	%rd81, %rd2, %rd80;
	add.s64 	%rd82, %rd3, %rd80;
	ld.global.f32 	%f370, [%rd81];
	ld.global.f32 	%f371, [%rd82];
	sub.f32 	%f372, %f371, %f370;
	abs.f32 	%f373, %f372;
	setp.lt.f32 	%p103, %f455, %f373;
	selp.f32 	%f455, %f373, %f455, %p103;
$L__BB5_15:
	setp.lt.s32 	%p104, %r4, 256;
	@%p104 bra 	$L__BB5_20;
	// begin inline asm
	mov.u32 %r147, %laneid;
	// end inline asm
	mov.b32 	%r149, %f455;
	mov.b32 	%r150, 1;
	mov.b32 	%r171, 31;
	mov.b32 	%r172, -1;
	// begin inline asm
	shfl.sync.down.b32 %r148, %r149, %r150, %r171, %r172;
	// end inline asm
	mov.b32 	%f421, %r148;
	setp.gt.s32 	%p132, %r147, 30;
	setp.lt.f32 	%p133, %f455, %f421;
	selp.f32 	%f422, %f421, %f455, %p133;
	selp.f32 	%f423, %f455, %f422, %p132;
	mov.b32 	%r154, %f423;
	mov.b32 	%r155, 2;
	// begin inline asm
	shfl.sync.down.b32 %r153, %r154, %r155, %r171, %r172;
	// end inline asm
	mov.b32 	%f424, %r153;
	setp.gt.s32 	%p134, %r147, 29;
	setp.lt.f32 	%p135, %f423, %f424;
	selp.f32 	%f425, %f424, %f423, %p135;
	selp.f32 	%f426, %f423, %f425, %p134;
	mov.b32 	%r159, %f426;
	mov.b32 	%r160, 4;
	// begin inline asm
	shfl.sync.down.b32 %r158, %r159, %r160, %r171, %r172;
	// end inline asm
	mov.b32 	%f427, %r158;
	setp.gt.s32 	%p136, %r147, 27;
	setp.lt.f32 	%p137, %f426, %f427;
	selp.f32 	%f428, %f427, %f426, %p137;
	selp.f32 	%f429, %f426, %f428, %p136;
	mov.b32 	%r164, %f429;
	mov.b32 	%r165, 8;
	// begin inline asm
	shfl.sync.down.b32 %r163, %r164, %r165, %r171, %r172;
	// end inline asm
	mov.b32 	%f430, %r163;
	setp.gt.s32 	%p138, %r147, 23;
	setp.lt.f32 	%p139, %f429, %f430;
	selp.f32 	%f431, %f430, %f429, %p139;
	selp.f32 	%f432, %f429, %f431, %p138;
	mov.b32 	%r169, %f432;
	mov.b32 	%r170, 16;
	// begin inline asm
	shfl.sync.down.b32 %r168, %r169, %r170, %r171, %r172;
	// end inline asm
	mov.b32 	%f433, %r168;
	setp.gt.s32 	%p140, %r147, 15;
	setp.lt.f32 	%p141, %f432, %f433;
	selp.f32 	%f15, %f433, %f432, %p141;
	selp.f32 	%f465, %f432, %f15, %p140;
	setp.ne.s32 	%p142, %r147, 0;
	@%p142 bra 	$L__BB5_18;
	shr.u32 	%r173, %r5, 3;
	and.b32  	%r174, %r173, 124;
	mov.u32 	%r175, _ZZN3cub18CUB_300001_SM_10006detail6reduce18DeviceReduceKernelINS2_10policy_hubIfyN4cuda3__47maximumIfEEE10Policy1000EN6thrust24THRUST_300001_SM_1000_NS18transform_iteratorINSC_12zip_functionI8abs_diffIfEEENSC_12zip_iteratorINS5_3std3__45tupleIJNSC_6detail15normal_iteratorINSC_10device_ptrIfEEEESQ_EEEEENSC_11use_defaultEST_EEyS8_fNSK_10__identityEEEvT0_PT3_T1_NS0_13GridEvenShareISZ_EET2_T4_E12temp_storage;
	add.s32 	%r176, %r175, %r174;
	st.shared.f32 	[%r176+8], %f15;
$L__BB5_18:
	bar.sync 	0;
	setp.ne.s32 	%p143, %r5, 0;
	@%p143 bra 	$L__BB5_44;
	ld.shared.f32 	%f434, [_ZZN3cub18CUB_300001_SM_10006detail6reduce18DeviceReduceKernelINS2_10policy_hubIfyN4cuda3__47maximumIfEEE10Policy1000EN6thrust24THRUST_300001_SM_1000_NS18transform_iteratorINSC_12zip_functionI8abs_diffIfEEENSC_12zip_iteratorINS5_3std3__45tupleIJNSC_6detail15normal_iteratorINSC_10device_ptrIfEEEESQ_EEEEENSC_11use_defaultEST_EEyS8_fNSK_10__identityEEEvT0_PT3_T1_NS0_13GridEvenShareISZ_EET2_T4_E12temp_storage+12];
	setp.lt.f32 	%p144, %f465, %f434;
	selp.f32 	%f435, %f434, %f465, %p144;
	ld.shared.f32 	%f436, [_ZZN3cub18CUB_300001_SM_10006detail6reduce18DeviceReduceKernelINS2_10policy_hubIfyN4cuda3__47maximumIfEEE10Policy1000EN6thrust24THRUST_300001_SM_1000_NS18transform_iteratorINSC_12zip_functionI8abs_diffIfEEENSC_12zip_iteratorINS5_3std3__45tupleIJNSC_6detail15normal_iteratorINSC_10device_ptrIfEEEESQ_EEEEENSC_11use_defaultEST_EEyS8_fNSK_10__identityEEEvT0_PT3_T1_NS0_13GridEvenShareISZ_EET2_T4_E12temp_storage+16];
	setp.lt.f32 	%p145, %f435, %f436;
	selp.f32 	%f437, %f436, %f435, %p145;
	ld.shared.f32 	%f438, [_ZZN3cub18CUB_300001_SM_10006detail6reduce18DeviceReduceKernelINS2_10policy_hubIfyN4cuda3__47maximumIfEEE10Policy1000EN6thrust24THRUST_300001_SM_1000_NS18transform_iteratorINSC_12zip_functionI8abs_diffIfEEENSC_12zip_iteratorINS5_3std3__45tupleIJNSC_6detail15normal_iteratorINSC_10device_ptrIfEEEESQ_EEEEENSC_11use_defaultEST_EEyS8_fNSK_10__identityEEEvT0_PT3_T1_NS0_13GridEvenShareISZ_EET2_T4_E12temp_storage+20];
	setp.lt.f32 	%p146, %f437, %f438;
	selp.f32 	%f439, %f438, %f437, %p146;
	ld.shared.f32 	%f440, [_ZZN3cub18CUB_300001_SM_10006detail6reduce18DeviceReduceKernelINS2_10policy_hubIfyN4cuda3__47maximumIfEEE10Policy1000EN6thrust24THRUST_300001_SM_1000_NS18transform_iteratorINSC_12zip_functionI8abs_diffIfEEENSC_12zip_iteratorINS5_3std3__45tupleIJNSC_6detail15normal_iteratorINSC_10device_ptrIfEEEESQ_EEEEENSC_11use_defaultEST_EEyS8_fNSK_10__identityEEEvT0_PT3_T1_NS0_13GridEvenShareISZ_EET2_T4_E12temp_storage+24];
	setp.lt.f32 	%p147, %f439, %f440;
	selp.f32 	%f441, %f440, %f439, %p147;
	ld.shared.f32 	%f442, [_ZZN3cub18CUB_300001_SM_10006detail6reduce18DeviceReduceKernelINS2_10policy_hubIfyN4cuda3__47maximumIfEEE10Policy1000EN6thrust24THRUST_300001_SM_1000_NS18transform_iteratorINSC_12zip_functionI8abs_diffIfEEENSC_12zip_iteratorINS5_3std3__45tupleIJNSC_6detail15normal_iteratorINSC_10device_ptrIfEEEESQ_EEEEENSC_11use_defaultEST_EEyS8_fNSK_10__identityEEEvT0_PT3_T1_NS0_13GridEvenShareISZ_EET2_T4_E12temp_storage+28];
	setp.lt.f32 	%p148, %f441, %f442;
	selp.f32 	%f443, %f442, %f441, %p148;
	ld.shared.f32 	%f444, [_ZZN3cub18CUB_300001_SM_10006detail6reduce18DeviceReduceKernelINS2_10policy_hubIfyN4cuda3__47maximumIfEEE10Policy1000EN6thrust24THRUST_300001_SM_1000_NS18transform_iteratorINSC_12zip_functionI8abs_diffIfEEENSC_12zip_iteratorINS5_3std3__45tupleIJNSC_6detail15normal_iteratorINSC_10device_ptrIfEEEESQ_EEEEENSC_11use_defaultEST_EEyS8_fNSK_10__identityEEEvT0_PT3_T1_NS0_13GridEvenShareISZ_EET2_T4_E12temp_storage+32];
	setp.lt.f32 	%p149, %f443, %f444;
	selp.f32 	%f445, %f444, %f443, %p149;
	ld.shared.f32 	%f446, [_ZZN3cub18CUB_300001_SM_10006detail6reduce18DeviceReduceKernelINS2_10policy_hubIfyN4cuda3__47maximumIfEEE10Policy1000EN6thrust24THRUST_300001_SM_1000_NS18transform_iteratorINSC_12zip_functionI8abs_diffIfEEENSC_12zip_iteratorINS5_3std3__45tupleIJNSC_6detail15normal_iteratorINSC_10device_ptrIfEEEESQ_EEEEENSC_11use_defaultEST_EEyS8_fNSK_10__identityEEEvT0_PT3_T1_NS0_13GridEvenShareISZ_EET2_T4_E12temp_storage+36];
	setp.lt.f32 	%p150, %f445, %f446;
	selp.f32 	%f465, %f446, %f445, %p150;
	bra.uni 	$L__BB5_44;
$L__BB5_20:
	// begin inline asm
	mov.u32 %r109, %laneid;
	// end inline asm
	and.b32  	%r135, %r5, 992;
	add.s32 	%r136, %r135, 32;
	setp.gt.s32 	%p105, %r136, %r4;
	not.b32 	%r137, %r135;
	add.s32 	%r138, %r4, %r137;
	selp.b32 	%r133, %r138, 31, %p105;
	mov.b32 	%r111, %f455;
	mov.b32 	%r112, 1;
	mov.b32 	%r134, -1;
	// begin inline asm
	shfl.sync.down.b32 %r110, %r111, %r112, %r133, %r134;
	// end inline asm
	mov.b32 	%f374, %r110;
	setp.lt.s32 	%p106, %r109, %r133;
	setp.lt.f32 	%p107, %f455, %f374;
	selp.f32 	%f375, %f374, %f455, %p107;
	selp.f32 	%f376, %f375, %f455, %p106;
	mov.b32 	%r116, %f376;
	mov.b32 	%r117, 2;
	// begin inline asm
	shfl.sync.down.b32 %r115, %r116, %r117, %r133, %r134;
	// end inline asm
	mov.b32 	%f377, %r115;
	add.s32 	%r139, %r109, 2;
	setp.gt.s32 	%p108, %r139, %r133;
	setp.lt.f32 	%p109, %f376, %f377;
	selp.f32 	%f378, %f377, %f376, %p109;
	selp.f32 	%f379, %f376, %f378, %p108;
	mov.b32 	%r121, %f379;
	mov.b32 	%r122, 4;
	// begin inline asm
	shfl.sync.down.b32 %r120, %r121, %r122, %r133, %r134;
	// end inline asm
	mov.b32 	%f380, %r120;
	add.s32 	%r140, %r109, 4;
	setp.gt.s32 	%p110, %r140, %r133;
	setp.lt.f32 	%p111, %f379, %f380;
	selp.f32 	%f381, %f380, %f379, %p111;
	selp.f32 	%f382, %f379, %f381, %p110;
	mov.b32 	%r126, %f382;
	mov.b32 	%r127, 8;
	// begin inline asm
	shfl.sync.down.b32 %r125, %r126, %r127, %r133, %r134;
	// end inline asm
	mov.b32 	%f383, %r125;
	add.s32 	%r141, %r109, 8;
	setp.gt.s32 	%p112, %r141, %r133;
	setp.lt.f32 	%p113, %f382, %f383;
	selp.f32 	%f384, %f383, %f382, %p113;
	selp.f32 	%f385, %f382, %f384, %p112;
	mov.b32 	%r131, %f385;
	mov.b32 	%r132, 16;
	// begin inline asm
	shfl.sync.down.b32 %r130, %r131, %r132, %r133, %r134;
	// end inline asm
	mov.b32 	%f386, %r130;
	add.s32 	%r142, %r109, 16;
	setp.gt.s32 	%p114, %r142, %r133;
	setp.lt.f32 	%p115, %f385, %f386;
	selp.f32 	%f387, %f386, %f385, %p115;
	selp.f32 	%f465, %f385, %f387, %p114;
	setp.ne.s32 	%p116, %r109, 0;
	@%p116 bra 	$L__BB5_22;
	shr.u32 	%r143, %r5, 3;
	and.b32  	%r144, %r143, 124;
	mov.u32 	%r145, _ZZN3cub18CUB_300001_SM_10006detail6reduce18DeviceReduceKernelINS2_10policy_hubIfyN4cuda3__47maximumIfEEE10Policy1000EN6thrust24THRUST_300001_SM_1000_NS18transform_iteratorINSC_12zip_functionI8abs_diffIfEEENSC_12zip_iteratorINS5_3std3__45tupleIJNSC_6detail15normal_iteratorINSC_10device_ptrIfEEEESQ_EEEEENSC_11use_defaultEST_EEyS8_fNSK_10__identityEEEvT0_PT3_T1_NS0_13GridEvenShareISZ_EET2_T4_E12temp_storage;
	add.s32 	%r146, %r145, %r144;
	st.shared.f32 	[%r146+8], %f465;
$L__BB5_22:
	bar.sync 	0;
	setp.ne.s32 	%p117, %r5, 0;
	@%p117 bra 	$L__BB5_44;
	setp.gt.s32 	%p118, %r4, 32;
	ld.shared.f32 	%f388, [_ZZN3cub18CUB_300001_SM_10006detail6reduce18DeviceReduceKernelINS2_10policy_hubIfyN4cuda3__47maximumIfEEE10Policy1000EN6thrust24THRUST_300001_SM_1000_NS18transform_iteratorINSC_12zip_functionI8abs_diffIfEEENSC_12zip_iteratorINS5_3std3__45tupleIJNSC_6detail15normal_iteratorINSC_10device_ptrIfEEEESQ_EEEEENSC_11use_defaultEST_EEyS8_fNSK_10__identityEEEvT0_PT3_T1_NS0_13GridEvenShareISZ_EET2_T4_E12temp_storage+12];
	setp.lt.f32 	%p119, %f465, %f388;
	selp.f32 	%f390, %f388, %f465, %p119;
	selp.f32 	%f391, %f390, %f465, %p118;
	setp.gt.s32 	%p120, %r4, 64;
	ld.shared.f32 	%f393, [_ZZN3cub18CUB_300001_SM_10006detail6reduce18DeviceReduceKernelINS2_10policy_hubIfyN4cuda3__47maximumIfEEE10Policy1000EN6thrust24THRUST_300001_SM_1000_NS18transform_iteratorINSC_12zip_functionI8abs_diffIfEEENSC_12zip_iteratorINS5_3std3__45tupleIJNSC_6detail15normal_iteratorINSC_10device_ptrIfEEEESQ_EEEEENSC_11use_defaultEST_EEyS8_fNSK_10__identityEEEvT0_PT3_T1_NS0_13GridEvenShareISZ_EET2_T4_E12temp_storage+16];
	setp.lt.f32 	%p121, %f391, %f393;
	selp.f32 	%f395, %f393, %f391, %p121;
	selp.f32 	%f396, %f395, %f391, %p120;
	setp.gt.s32 	%p122, %r4, 96;
	ld.shared.f32 	%f398, [_ZZN3cub18CUB_300001_SM_10006detail6reduce18DeviceReduceKernelINS2_10policy_hubIfyN4cuda3__47maximumIfEEE10Policy1000EN6thrust24THRUST_300001_SM_1000_NS18transform_iteratorINSC_12zip_functionI8abs_diffIfEEENSC_12zip_iteratorINS5_3std3__45tupleIJNSC_6detail15normal_iteratorINSC_10device_ptrIfEEEESQ_EEEEENSC_11use_defaultEST_EEyS8_fNSK_10__identityEEEvT0_PT3_T1_NS0_13GridEvenShareISZ_EET2_T4_E12temp_storage+20];
	setp.lt.f32 	%p123, %f396, %f398;
	selp.f32 	%f400, %f398, %f396, %p123;
	selp.f32 	%f401, %f400, %f396, %p122;
	setp.gt.s32 	%p124, %r4, 128;
	ld.shared.f32 	%f403, [_ZZN3cub18CUB_300001_SM_10006detail6reduce18DeviceReduceKernelINS2_10policy_hubIfyN4cuda3__47maximumIfEEE10Policy1000EN6thrust24THRUST_300001_SM_1000_NS18transform_iteratorINSC_12zip_functionI8abs_diffIfEEENSC_12zip_iteratorINS5_3std3__45tupleIJNSC_6detail15normal_iteratorINSC_10device_ptrIfEEEESQ_EEEEENSC_11use_defaultEST_EEyS8_fNSK_10__identityEEEvT0_PT3_T1_NS0_13GridEvenShareISZ_EET2_T4_E12temp_storage+24];
	setp.lt.f32 	%p125, %f401, %f403;
	selp.f32 	%f405, %f403, %f401, %p125;
	selp.f32 	%f406, %f405, %f401, %p124;
	setp.gt.s32 	%p126, %r4, 160;
	ld.shared.f32 	%f408, [_ZZN3cub18CUB_300001_SM_10006detail6reduce18DeviceReduceKernelINS2_10policy_hubIfyN4cuda3__47maximumIfEEE10Policy1000EN6thrust24THRUST_300001_SM_1000_NS18transform_iteratorINSC_12zip_functionI8abs_diffIfEEENSC_12zip_iteratorINS5_3std3__45tupleIJNSC_6detail15normal_iteratorINSC_10device_ptrIfEEEESQ_EEEEENSC_11use_defaultEST_EEyS8_fNSK_10__identityEEEvT0_PT3_T1_NS0_13GridEvenShareISZ_EET2_T4_E12temp_storage+28];
	setp.lt.f32 	%p127, %f406, %f408;
	selp.f32 	%f410, %f408, %f406, %p127;
	selp.f32 	%f411, %f410, %f406, %p126;
	setp.gt.s32 	%p128, %r4, 192;
	ld.shared.f32 	%f413, [_ZZN3cub18CUB_300001_SM_10006detail6reduce18DeviceReduceKernelINS2_10policy_hubIfyN4cuda3__47maximumIfEEE10Policy1000EN6thrust24THRUST_300001_SM_1000_NS18transform_iteratorINSC_12zip_functionI8abs_diffIfEEENSC_12zip_iteratorINS5_3std3__45tupleIJNSC_6detail15normal_iteratorINSC_10device_ptrIfEEEESQ_EEEEENSC_11use_defaultEST_EEyS8_fNSK_10__identityEEEvT0_PT3_T1_NS0_13GridEvenShareISZ_EET2_T4_E12temp_storage+32];
	setp.lt.f32 	%p129, %f411, %f413;
	selp.f32 	%f415, %f413, %f411, %p129;
	selp.f32 	%f416, %f415, %f411, %p128;
	setp.gt.s32 	%p130, %r4, 224;
	ld.shared.f32 	%f418, [_ZZN3cub18CUB_300001_SM_10006detail6reduce18DeviceReduceKernelINS2_10policy_hubIfyN4cuda3__47maximumIfEEE10Policy1000EN6thrust24THRUST_300001_SM_1000_NS18transform_iteratorINSC_12zip_functionI8abs_diffIfEEENSC_12zip_iteratorINS5_3std3__45tupleIJNSC_6detail15normal_iteratorINSC_10device_ptrIfEEEESQ_EEEEENSC_11use_defaultEST_EEyS8_fNSK_10__identityEEEvT0_PT3_T1_NS0_13GridEvenShareISZ_EET2_T4_E12temp_storage+36];
	setp.lt.f32 	%p131, %f416, %f418;
	selp.f32 	%f420, %f418, %f416, %p131;
	selp.f32 	%f465, %f420, %f416, %p130;
	bra.uni 	$L__BB5_44;
$L__BB5_24:
	mov.u32 	%r21, %tid.x;
	cvt.u64.u32 	%rd13, %r21;
	add.s64 	%rd30, %rd13, %rd5;
	shl.b64 	%rd31, %rd30, 2;
	add.s64 	%rd32, %rd2, %rd31;
	add.s64 	%rd33, %rd3, %rd31;
	ld.global.f32 	%f39, [%rd32];
	ld.global.f32 	%f40, [%rd33];
	sub.f32 	%f41, %f40, %f39;
	abs.f32 	%f42, %f41;
	ld.global.f32 	%f43, [%rd32+1024];
	ld.global.f32 	%f44, [%rd33+1024];
	sub.f32 	%f45, %f44, %f43;
	abs.f32 	%f46, %f45;
	ld.global.f32 	%f47, [%rd32+2048];
	ld.global.f32 	%f48, [%rd33+2048];
	sub.f32 	%f49, %f48, %f47;
	abs.f32 	%f50, %f49;
	ld.global.f32 	%f51, [%rd32+3072];
	ld.global.f32 	%f52, [%rd33+3072];
	sub.f32 	%f53, %f52, %f51;
	abs.f32 	%f54, %f53;
	ld.global.f32 	%f55, [%rd32+4096];
	ld.global.f32 	%f56, [%rd33+4096];
	sub.f32 	%f57, %f56, %f55;
	abs.f32 	%f58, %f57;
	ld.global.f32 	%f59, [%rd32+5120];
	ld.global.f32 	%f60, [%rd33+5120];
	sub.f32 	%f61, %f60, %f59;
	abs.f32 	%f62, %f61;
	ld.global.f32 	%f63, [%rd32+6144];
	ld.global.f32 	%f64, [%rd33+6144];
	sub.f32 	%f65, %f64, %f63;
	abs.f32 	%f66, %f65;
	ld.global.f32 	%f67, [%rd32+7168];
	ld.global.f32 	%f68, [%rd33+7168];
	sub.f32 	%f69, %f68, %f67;
	abs.f32 	%f70, %f69;
	ld.global.f32 	%f71, [%rd32+8192];
	ld.global.f32 	%f72, [%rd33+8192];
	sub.f32 	%f73, %f72, %f71;
	abs.f32 	%f74, %f73;
	ld.global.f32 	%f75, [%rd32+9216];
	ld.global.f32 	%f76, [%rd33+9216];
	sub.f32 	%f77, %f76, %f75;
	abs.f32 	%f78, %f77;
	ld.global.f32 	%f79, [%rd32+10240];
	ld.global.f32 	%f80, [%rd33+10240];
	sub.f32 	%f81, %f80, %f79;
	abs.f32 	%f82, %f81;
	ld.global.f32 	%f83, [%rd32+11264];
	ld.global.f32 	%f84, [%rd33+11264];
	sub.f32 	%f85, %f84, %f83;
	abs.f32 	%f86, %f85;
	ld.global.f32 	%f87, [%rd32+12288];
	ld.global.f32 	%f88, [%rd33+12288];
	sub.f32 	%f89, %f88, %f87;
	abs.f32 	%f90, %f89;
	ld.global.f32 	%f91, [%rd32+13312];
	ld.global.f32 	%f92, [%rd33+13312];
	sub.f32 	%f93, %f92, %f91;
	abs.f32 	%f94, %f93;
	ld.global.f32 	%f95, [%rd32+14336];
	ld.global.f32 	%f96, [%rd33+14336];
	sub.f32 	%f97, %f96, %f95;
	abs.f32 	%f98, %f97;
	ld.global.f32 	%f99, [%rd32+15360];
	ld.global.f32 	%f100, [%rd33+15360];
	sub.f32 	%f101, %f100, %f99;
	abs.f32 	%f102, %f101;
	setp.lt.f32 	%p2, %f42, %f46;
	selp.f32 	%f103, %f46, %f42, %p2;
	setp.lt.f32 	%p3, %f50, %f54;
	selp.f32 	%f104, %f54, %f50, %p3;
	setp.lt.f32 	%p4, %f58, %f62;
	selp.f32 	%f105, %f62, %f58, %p4;
	setp.lt.f32 	%p5, %f66, %f70;
	selp.f32 	%f106, %f70, %f66, %p5;
	setp.lt.f32 	%p6, %f74, %f78;
	selp.f32 	%f107, %f78, %f74, %p6;
	setp.lt.f32 	%p7, %f82, %f86;
	selp.f32 	%f108, %f86, %f82, %p7;
	setp.lt.f32 	%p8, %f90, %f94;
	selp.f32 	%f109, %f94, %f90, %p8;
	setp.lt.f32 	%p9, %f98, %f102;
	selp.f32 	%f110, %f102, %f98, %p9;
	setp.lt.f32 	%p10, %f103, %f104;
	selp.f32 	%f111, %f104, %f103, %p10;
	setp.lt.f32 	%p11, %f105, %f106;
	selp.f32 	%f112, %f106, %f105, %p11;
	setp.lt.f32 	%p12, %f107, %f108;
	selp.f32 	%f113, %f108, %f107, %p12;
	setp.lt.f32 	%p13, %f109, %f110;
	selp.f32 	%f114, %f110, %f109, %p13;
	setp.lt.f32 	%p14, %f111, %f112;
	selp.f32 	%f115, %f112, %f111, %p14;
	setp.lt.f32 	%p15, %f113, %f114;
	selp.f32 	%f116, %f114, %f113, %p15;
	setp.lt.f32 	%p16, %f115, %f116;
	selp.f32 	%f464, %f116, %f115, %p16;
	setp.lt.u64 	%p17, %rd6, %rd4;
	@%p17 bra 	$L__BB5_40;
	cvt.u32.u64 	%r44, %rd4;
	cvt.u32.u64 	%r45, %rd5;
	cvt.u32.u64 	%r22, %rd1;
	not.b32 	%r46, %r21;
	add.s32 	%r47, %r46, %r22;
	sub.s32 	%r48, %r47, %r44;
	sub.s32 	%r184, %r48, %r45;
	add.s64 	%rd34, %rd5, %rd4;
	add.s64 	%rd35, %rd34, %rd13;
	shl.b64 	%rd36, %rd35, 2;
	add.s64 	%rd37, %rd36, 4096;
	add.s64 	%rd90, %rd2, %rd37;
	add.s64 	%rd89, %rd3, %rd37;
	mov.b32 	%r185, 0;
	mov.u64 	%rd91, %rd5;
$L__BB5_26:
	cvt.s64.s32 	%rd19, %r41;
	add.s64 	%rd91, %rd91, %rd19;
	add.s64 	%rd38, %rd1, -4096;
	setp.gt.u64 	%p18, %rd91, %rd38;
	@%p18 bra 	$L__BB5_28;
	shl.b32 	%r50, %r1, 12;
	cvt.s64.s32 	%rd39, %r50;
	add.s64 	%rd40, %rd91, %rd13;
	shl.b64 	%rd41, %rd40, 2;
	add.s64 	%rd42, %rd2, %rd41;
	add.s64 	%rd43, %rd3, %rd41;
	ld.global.f32 	%f117, [%rd42];
	ld.global.f32 	%f118, [%rd43];
	sub.f32 	%f119, %f118, %f117;
	abs.f32 	%f120, %f119;
	ld.global.f32 	%f121, [%rd42+1024];
	ld.global.f32 	%f122, [%rd43+1024];
	sub.f32 	%f123, %f122, %f121;
	abs.f32 	%f124, %f123;
	ld.global.f32 	%f125, [%rd42+2048];
	ld.global.f32 	%f126, [%rd43+2048];
	sub.f32 	%f127, %f126, %f125;
	abs.f32 	%f128, %f127;
	ld.global.f32 	%f129, [%rd42+3072];
	ld.global.f32 	%f130, [%rd43+3072];
	sub.f32 	%f131, %f130, %f129;
	abs.f32 	%f132, %f131;
	ld.global.f32 	%f133, [%rd42+4096];
	ld.global.f32 	%f134, [%rd43+4096];
	sub.f32 	%f135, %f134, %f133;
	abs.f32 	%f136, %f135;
	ld.global.f32 	%f137, [%rd42+5120];
	ld.global.f32 	%f138, [%rd43+5120];
	sub.f32 	%f139, %f138, %f137;
	abs.f32 	%f140, %f139;
	ld.global.f32 	%f141, [%rd42+6144];
	ld.global.f32 	%f142, [%rd43+6144];
	sub.f32 	%f143, %f142, %f141;
	abs.f32 	%f144, %f143;
	ld.global.f32 	%f145, [%rd42+7168];
	ld.global.f32 	%f146, [%rd43+7168];
	sub.f32 	%f147, %f146, %f145;
	abs.f32 	%f148, %f147;
	ld.global.f32 	%f149, [%rd42+8192];
	ld.global.f32 	%f150, [%rd43+8192];
	sub.f32 	%f151, %f150, %f149;
	abs.f32 	%f152, %f151;
	ld.global.f32 	%f153, [%rd42+9216];
	ld.global.f32 	%f154, [%rd43+9216];
	sub.f32 	%f155, %f154, %f153;
	abs.f32 	%f156, %f155;
	ld.global.f32 	%f157, [%rd42+10240];
	ld.global.f32 	%f158, [%rd43+10240];
	sub.f32 	%f159, %f158, %f157;
	abs.f32 	%f160, %f159;
	ld.global.f32 	%f161, [%rd42+11264];
	ld.global.f32 	%f162, [%rd43+11264];
	sub.f32 	%f163, %f162, %f161;
	abs.f32 	%f164, %f163;
	ld.global.f32 	%f165, [%rd42+12288];
	ld.global.f32 	%f166, [%rd43+12288];
	sub.f32 	%f167, %f166, %f165;
	abs.f32 	%f168, %f167;
	ld.global.f32 	%f169, [%rd42+13312];
	ld.global.f32 	%f170, [%rd43+13312];
	sub.f32 	%f171, %f170, %f169;
	abs.f32 	%f172, %f171;
	ld.global.f32 	%f173, [%rd42+14336];
	ld.global.f32 	%f174, [%rd43+14336];
	sub.f32 	%f175, %f174, %f173;
	abs.f32 	%f176, %f175;
	ld.global.f32 	%f177, [%rd42+15360];
	ld.global.f32 	%f178, [%rd43+15360];
	sub.f32 	%f179, %f178, %f177;
	abs.f32 	%f180, %f179;
	setp.lt.f32 	%p19, %f464, %f120;
	selp.f32 	%f181, %f120, %f464, %p19;
	setp.lt.f32 	%p20, %f124, %f128;
	selp.f32 	%f182, %f128, %f124, %p20;
	setp.lt.f32 	%p21, %f132, %f136;
	selp.f32 	%f183, %f136, %f132, %p21;
	setp.lt.f32 	%p22, %f140, %f144;
	selp.f32 	%f184, %f144, %f140, %p22;
	setp.lt.f32 	%p23, %f148, %f152;
	selp.f32 	%f185, %f152, %f148, %p23;
	setp.lt.f32 	%p24, %f156, %f160;
	selp.f32 	%f186, %f160, %f156, %p24;
	setp.lt.f32 	%p25, %f164, %f168;
	selp.f32 	%f187, %f168, %f164, %p25;
	setp.lt.f32 	%p26, %f172, %f176;
	selp.f32 	%f188, %f176, %f172, %p26;
	setp.lt.f32 	%p27, %f181, %f182;
	selp.f32 	%f189, %f182, %f181, %p27;
	setp.lt.f32 	%p28, %f183, %f184;
	selp.f32 	%f190, %f184, %f183, %p28;
	setp.lt.f32 	%p29, %f185, %f186;
	selp.f32 	%f191, %f186, %f185, %p29;
	setp.lt.f32 	%p30, %f187, %f188;
	selp.f32 	%f192, %f188, %f187, %p30;
	setp.lt.f32 	%p31, %f189, %f190;
	selp.f32 	%f193, %f190, %f189, %p31;
	setp.lt.f32 	%p32, %f191, %f192;
	selp.f32 	%f194, %f192, %f191, %p32;
	setp.lt.f32 	%p33, %f193, %f194;
	selp.f32 	%f195, %f194, %f193, %p33;
	setp.lt.f32 	%p34, %f195, %f180;
	selp.f32 	%f464, %f180, %f195, %p34;
	sub.s64 	%rd44, %rd1, %rd91;
	setp.lt.u64 	%p35, %rd44, %rd39;
	add.s32 	%r185, %r185, 1;
	sub.s32 	%r184, %r184, %r50;
	mul.wide.s32 	%rd45, %r50, 4;
	add.s64 	%rd90, %rd90, %rd45;
	add.s64 	%rd89, %rd89, %rd45;
	@%p35 bra 	$L__BB5_40;
	bra.uni 	$L__BB5_26;
$L__BB5_28:
	setp.le.u64 	%p36, %rd1, %rd91;
	cvt.u32.u64 	%r51, %rd91;
	cvt.u32.u64 	%r52, %rd1;
	sub.s32 	%r53, %r52, %r51;
	setp.ge.s32 	%p37, %r21, %r53;
	or.pred  	%p38, %p36, %p37;
	@%p38 bra 	$L__BB5_40;
	cvt.u32.u64 	%r55, %rd19;
	cvt.u32.u64 	%r56, %rd5;
	not.b32 	%r57, %r21;
	add.s32 	%r28, %r57, %r22;
	add.s32 	%r58, %r55, %r56;
	sub.s32 	%r59, %r28, %r58;
	mul.lo.s32 	%r60, %r1, %r185;
	shl.b32 	%r61, %r60, 12;
	sub.s32 	%r62, %r59, %r61;
	shr.u32 	%r63, %r62, 8;
	add.s32 	%r29, %r63, 1;
	and.b32  	%r30, %r29, 7;
	setp.lt.u32 	%p39, %r62, 1792;
	mov.u32 	%r188, %r21;
	@%p39 bra 	$L__BB5_32;
	shr.u32 	%r64, %r184, 8;
	add.s32 	%r65, %r64, 1;
	and.b32  	%r66, %r65, 33554424;
	neg.s32 	%r186, %r66;
	mov.u32 	%r188, %r21;
$L__BB5_31:
	.pragma "nounroll";
	ld.global.f32 	%f197, [%rd90+-4096];
	ld.global.f32 	%f198, [%rd89+-4096];
	sub.f32 	%f199, %f198, %f197;
	abs.f32 	%f200, %f199;
	setp.lt.f32 	%p40, %f464, %f200;
	selp.f32 	%f201, %f200, %f464, %p40;
	ld.global.f32 	%f202, [%rd90+-3072];
	ld.global.f32 	%f203, [%rd89+-3072];
	sub.f32 	%f204, %f203, %f202;
	abs.f32 	%f205, %f204;
	setp.lt.f32 	%p41, %f201, %f205;
	selp.f32 	%f206, %f205, %f201, %p41;
	ld.global.f32 	%f207, [%rd90+-2048];
	ld.global.f32 	%f208, [%rd89+-2048];
	sub.f32 	%f209, %f208, %f207;
	abs.f32 	%f210, %f209;
	setp.lt.f32 	%p42, %f206, %f210;
	selp.f32 	%f211, %f210, %f206, %p42;
	ld.global.f32 	%f212, [%rd90+-1024];
	ld.global.f32 	%f213, [%rd89+-1024];
	sub.f32 	%f214, %f213, %f212;
	abs.f32 	%f215, %f214;
	setp.lt.f32 	%p43, %f211, %f215;
	selp.f32 	%f216, %f215, %f211, %p43;
	ld.global.f32 	%f217, [%rd90];
	ld.global.f32 	%f218, [%rd89];
	sub.f32 	%f219, %f218, %f217;
	abs.f32 	%f220, %f219;
	setp.lt.f32 	%p44, %f216, %f220;
	selp.f32 	%f221, %f220, %f216, %p44;
	ld.global.f32 	%f222, [%rd90+1024];
	ld.global.f32 	%f223, [%rd89+1024];
	sub.f32 	%f224, %f223, %f222;
	abs.f32 	%f225, %f224;
	setp.lt.f32 	%p45, %f221, %f225;
	selp.f32 	%f226, %f225, %f221, %p45;
	ld.global.f32 	%f227, [%rd90+2048];
	ld.global.f32 	%f228, [%rd89+2048];
	sub.f32 	%f229, %f228, %f227;
	abs.f32 	%f230, %f229;
	setp.lt.f32 	%p46, %f226, %f230;
	selp.f32 	%f231, %f230, %f226, %p46;
	ld.global.f32 	%f232, [%rd90+3072];
	ld.global.f32 	%f233, [%rd89+3072];
	sub.f32 	%f234, %f233, %f232;
	abs.f32 	%f235, %f234;
	setp.lt.f32 	%p47, %f231, %f235;
	selp.f32 	%f464, %f235, %f231, %p47;
	add.s32 	%r188, %r188, 2048;
	add.s32 	%r186, %r186, 8;
	add.s64 	%rd90, %rd90, 8192;
	add.s64 	%rd89, %rd89, 8192;
	setp.ne.s32 	%p48, %r186, 0;
	@%p48 bra 	$L__BB5_31;
$L__BB5_32:
	setp.eq.s32 	%p49, %r30, 0;
	@%p49 bra 	$L__BB5_40;
	setp.lt.u32 	%p50, %r30, 4;
	@%p50 bra 	$L__BB5_35;
	cvt.u64.u32 	%rd46, %r188;
	add.s64 	%rd47, %rd91, %rd46;
	shl.b64 	%rd48, %rd47, 2;
	add.s64 	%rd49, %rd2, %rd48;
	add.s64 	%rd50, %rd3, %rd48;
	ld.global.f32 	%f237, [%rd49];
	ld.global.f32 	%f238, [%rd50];
	sub.f32 	%f239, %f238, %f237;
	abs.f32 	%f240, %f239;
	setp.lt.f32 	%p51, %f464, %f240;
	selp.f32 	%f241, %f240, %f464, %p51;
	ld.global.f32 	%f242, [%rd49+1024];
	ld.global.f32 	%f243, [%rd50+1024];
	sub.f32 	%f244, %f243, %f242;
	abs.f32 	%f245, %f244;
	setp.lt.f32 	%p52, %f241, %f245;
	selp.f32 	%f246, %f245, %f241, %p52;
	ld.global.f32 	%f247, [%rd49+2048];
	ld.global.f32 	%f248, [%rd50+2048];
	sub.f32 	%f249, %f248, %f247;
	abs.f32 	%f250, %f249;
	setp.lt.f32 	%p53, %f246, %f250;
	selp.f32 	%f251, %f250, %f246, %p53;
	ld.global.f32 	%f252, [%rd49+3072];
	ld.global.f32 	%f253, [%rd50+3072];
	sub.f32 	%f254, %f253, %f252;
	abs.f32 	%f255, %f254;
	setp.lt.f32 	%p54, %f251, %f255;
	selp.f32 	%f464, %f255, %f251, %p54;
	add.s32 	%r188, %r188, 1024;
$L__BB5_35:
	and.b32  	%r67, %r29, 3;
	setp.eq.s32 	%p55, %r67, 0;
	@%p55 bra 	$L__BB5_40;
	setp.eq.s32 	%p56, %r67, 1;
	@%p56 bra 	$L__BB5_38;
	cvt.u64.u32 	%rd51, %r188;
	add.s64 	%rd52, %rd91, %rd51;
	shl.b64 	%rd53, %rd52, 2;
	add.s64 	%rd54, %rd2, %rd53;
	add.s64 	%rd55, %rd3, %rd53;
	ld.global.f32 	%f257, [%rd54];
	ld.global.f32 	%f258, [%rd55];
	sub.f32 	%f259, %f258, %f257;
	abs.f32 	%f260, %f259;
	setp.lt.f32 	%p57, %f464, %f260;
	selp.f32 	%f261, %f260, %f464, %p57;
	ld.global.f32 	%f262, [%rd54+1024];
	ld.global.f32 	%f263, [%rd55+1024];
	sub.f32 	%f264, %f263, %f262;
	abs.f32 	%f265, %f264;
	setp.lt.f32 	%p58, %f261, %f265;
	selp.f32 	%f464, %f265, %f261, %p58;
	add.s32 	%r188, %r188, 512;
$L__BB5_38:
	and.b32  	%r68, %r28, 256;
	setp.ne.s32 	%p59, %r68, 0;
	@%p59 bra 	$L__BB5_40;
	cvt.u64.u32 	%rd56, %r188;
	add.s64 	%rd57, %rd91, %rd56;
	shl.b64 	%rd58, %rd57, 2;
	add.s64 	%rd59, %rd2, %rd58;
	add.s64 	%rd60, %rd3, %rd58;
	ld.global.f32 	%f266, [%rd59];
	ld.global.f32 	%f267, [%rd60];
	sub.f32 	%f268, %f267, %f266;
	abs.f32 	%f269, %f268;
	setp.lt.f32 	%p60, %f464, %f269;
	selp.f32 	%f464, %f269, %f464, %p60;
$L__BB5_40:
	// begin inline asm
	mov.u32 %r69, %laneid;
	// end inline asm
	mov.b32 	%r71, %f464;
	mov.b32 	%r72, 1;
	mov.b32 	%r93, 31;
	mov.b32 	%r94, -1;
	// begin inline asm
	shfl.sync.down.b32 %r70, %r71, %r72, %r93, %r94;
	// end inline asm
	mov.b32 	%f270, %r70;
	setp.gt.s32 	%p61, %r69, 30;
	setp.lt.f32 	%p62, %f464, %f270;
	selp.f32 	%f271, %f270, %f464, %p62;
	selp.f32 	%f272, %f464, %f271, %p61;
	mov.b32 	%r76, %f272;
	mov.b32 	%r77, 2;
	// begin inline asm
	shfl.sync.down.b32 %r75, %r76, %r77, %r93, %r94;
	// end inline asm
	mov.b32 	%f273, %r75;
	setp.gt.s32 	%p63, %r69, 29;
	setp.lt.f32 	%p64, %f272, %f273;
	selp.f32 	%f274, %f273, %f272, %p64;
	selp.f32 	%f275, %f272, %f274, %p63;
	mov.b32 	%r81, %f275;
	mov.b32 	%r82, 4;
	// begin inline asm
	shfl.sync.down.b32 %r80, %r81, %r82, %r93, %r94;
	// end inline asm
	mov.b32 	%f276, %r80;
	setp.gt.s32 	%p65, %r69, 27;
	setp.lt.f32 	%p66, %f275, %f276;
	selp.f32 	%f277, %f276, %f275, %p66;
	selp.f32 	%f278, %f275, %f277, %p65;
	mov.b32 	%r86, %f278;
	mov.b32 	%r87, 8;
	// begin inline asm
	shfl.sync.down.b32 %r85, %r86, %r87, %r93, %r94;
	// end inline asm
	mov.b32 	%f279, %r85;
	setp.gt.s32 	%p67, %r69, 23;
	setp.lt.f32 	%p68, %f278, %f279;
	selp.f32 	%f280, %f279, %f278, %p68;
	selp.f32 	%f281, %f278, %f280, %p67;
	mov.b32 	%r91, %f281;
	mov.b32 	%r92, 16;
	// begin inline asm
	shfl.sync.down.b32 %r90, %r91, %r92, %r93, %r94;
	// end inline asm
	mov.b32 	%f282, %r90;
	setp.gt.s32 	%p69, %r69, 15;
	setp.lt.f32 	%p70, %f281, %f282;
	selp.f32 	%f35, %f282, %f281, %p70;
	selp.f32 	%f465, %f281, %f35, %p69;
	setp.ne.s32 	%p71, %r69, 0;
	@%p71 bra 	$L__BB5_42;
	shr.u32 	%r95, %r21, 3;
	and.b32  	%r96, %r95, 124;
	mov.u32 	%r97, _ZZN3cub18CUB_300001_SM_10006detail6reduce18DeviceReduceKernelINS2_10policy_hubIfyN4cuda3__47maximumIfEEE10Policy1000EN6thrust24THRUST_300001_SM_1000_NS18transform_iteratorINSC_12zip_functionI8abs_diffIfEEENSC_12zip_iteratorINS5_3std3__45tupleIJNSC_6detail15normal_iteratorINSC_10device_ptrIfEEEESQ_EEEEENSC_11use_defaultEST_EEyS8_fNSK_10__identityEEEvT0_PT3_T1_NS0_13GridEvenShareISZ_EET2_T4_E12temp_storage;
	add.s32 	%r98, %r97, %r96;
	st.shared.f32 	[%r98+8], %f35;
$L__BB5_42:
	bar.sync 	0;
	setp.ne.s32 	%p72, %r21, 0;
	@%p72 bra 	$L__BB5_44;
	ld.shared.f32 	%f283, [_ZZN3cub18CUB_300001_SM_10006detail6reduce18DeviceReduceKernelINS2_10policy_hubIfyN4cuda3__47maximumIfEEE10Policy1000EN6thrust24THRUST_300001_SM_1000_NS18transform_iteratorINSC_12zip_functionI8abs_diffIfEEENSC_12zip_iteratorINS5_3std3__45tupleIJNSC_6detail15normal_iteratorINSC_10device_ptrIfEEEESQ_EEEEENSC_11use_defaultEST_EEyS8_fNSK_10__identityEEEvT0_PT3_T1_NS0_13GridEvenShareISZ_EET2_T4_E12temp_storage+12];
	setp.lt.f32 	%p73, %f465, %f283;
	selp.f32 	%f284, %f283, %f465, %p73;
	ld.shared.f32 	%f285, [_ZZN3cub18CUB_300001_SM_10006detail6reduce18DeviceReduceKernelINS2_10policy_hubIfyN4cuda3__47maximumIfEEE10Policy1000EN6thrust24THRUST_300001_SM_1000_NS18transform_iteratorINSC_12zip_functionI8abs_diffIfEEENSC_12zip_iteratorINS5_3std3__45tupleIJNSC_6detail15normal_iteratorINSC_10device_ptrIfEEEESQ_EEEEENSC_11use_defaultEST_EEyS8_fNSK_10__identityEEEvT0_PT3_T1_NS0_13GridEvenShareISZ_EET2_T4_E12temp_storage+16];
	setp.lt.f32 	%p74, %f284, %f285;
	selp.f32 	%f286, %f285, %f284, %p74;
	ld.shared.f32 	%f287, [_ZZN3cub18CUB_300001_SM_10006detail6reduce18DeviceReduceKernelINS2_10policy_hubIfyN4cuda3__47maximumIfEEE10Policy1000EN6thrust24THRUST_300001_SM_1000_NS18transform_iteratorINSC_12zip_functionI8abs_diffIfEEENSC_12zip_iteratorINS5_3std3__45tupleIJNSC_6detail15normal_iteratorINSC_10device_ptrIfEEEESQ_EEEEENSC_11use_defaultEST_EEyS8_fNSK_10__identityEEEvT0_PT3_T1_NS0_13GridEvenShareISZ_EET2_T4_E12temp_storage+20];
	setp.lt.f32 	%p75, %f286, %f287;
	selp.f32 	%f288, %f287, %f286, %p75;
	ld.shared.f32 	%f289, [_ZZN3cub18CUB_300001_SM_10006detail6reduce18DeviceReduceKernelINS2_10policy_hubIfyN4cuda3__47maximumIfEEE10Policy1000EN6thrust24THRUST_300001_SM_1000_NS18transform_iteratorINSC_12zip_functionI8abs_diffIfEEENSC_12zip_iteratorINS5_3std3__45tupleIJNSC_6detail15normal_iteratorINSC_10device_ptrIfEEEESQ_EEEEENSC_11use_defaultEST_EEyS8_fNSK_10__identityEEEvT0_PT3_T1_NS0_13GridEvenShareISZ_EET2_T4_E12temp_storage+24];
	setp.lt.f32 	%p76, %f288, %f289;
	selp.f32 	%f290, %f289, %f288, %p76;
	ld.shared.f32 	%f291, [_ZZN3cub18CUB_300001_SM_10006detail6reduce18DeviceReduceKernelINS2_10policy_hubIfyN4cuda3__47maximumIfEEE10Policy1000EN6thrust24THRUST_300001_SM_1000_NS18transform_iteratorINSC_12zip_functionI8abs_diffIfEEENSC_12zip_iteratorINS5_3std3__45tupleIJNSC_6detail15normal_iteratorINSC_10device_ptrIfEEEESQ_EEEEENSC_11use_defaultEST_EEyS8_fNSK_10__identityEEEvT0_PT3_T1_NS0_13GridEvenShareISZ_EET2_T4_E12temp_storage+28];
	setp.lt.f32 	%p77, %f290, %f291;
	selp.f32 	%f292, %f291, %f290, %p77;
	ld.shared.f32 	%f293, [_ZZN3cub18CUB_300001_SM_10006detail6reduce18DeviceReduceKernelINS2_10policy_hubIfyN4cuda3__47maximumIfEEE10Policy1000EN6thrust24THRUST_300001_SM_1000_NS18transform_iteratorINSC_12zip_functionI8abs_diffIfEEENSC_12zip_iteratorINS5_3std3__45tupleIJNSC_6detail15normal_iteratorINSC_10device_ptrIfEEEESQ_EEEEENSC_11use_defaultEST_EEyS8_fNSK_10__identityEEEvT0_PT3_T1_NS0_13GridEvenShareISZ_EET2_T4_E12temp_storage+32];
	setp.lt.f32 	%p78, %f292, %f293;
	selp.f32 	%f294, %f293, %f292, %p78;
	ld.shared.f32 	%f295, [_ZZN3cub18CUB_300001_SM_10006detail6reduce18DeviceReduceKernelINS2_10policy_hubIfyN4cuda3__47maximumIfEEE10Policy1000EN6thrust24THRUST_300001_SM_1000_NS18transform_iteratorINSC_12zip_functionI8abs_diffIfEEENSC_12zip_iteratorINS5_3std3__45tupleIJNSC_6detail15normal_iteratorINSC_10device_ptrIfEEEESQ_EEEEENSC_11use_defaultEST_EEyS8_fNSK_10__identityEEEvT0_PT3_T1_NS0_13GridEvenShareISZ_EET2_T4_E12temp_storage+36];
	setp.lt.f32 	%p79, %f294, %f295;
	selp.f32 	%f465, %f295, %f294, %p79;
$L__BB5_44:
	mov.u32 	%r177, %tid.x;
	setp.ne.s32 	%p151, %r177, 0;
	@%p151 bra 	$L__BB5_46;
	ld.param.u64 	%rd86, [_ZN3cub18CUB_300001_SM_10006detail6reduce18DeviceReduceKernelINS2_10policy_hubIfyN4cuda3__47maximumIfEEE10Policy1000EN6thrust24THRUST_300001_SM_1000_NS18transform_iteratorINSC_12zip_functionI8abs_diffIfEEENSC_12zip_iteratorINS5_3std3__45tupleIJNSC_6detail15normal_iteratorINSC_10device_ptrIfEEEESQ_EEEEENSC_11use_defaultEST_EEyS8_fNSK_10__identityEEEvT0_PT3_T1_NS0_13GridEvenShareISZ_EET2_T4__param_1];
	cvta.to.global.u64 	%rd83, %rd86;
	mul.wide.u32 	%rd84, %r2, 4;
	add.s64 	%rd85, %rd83, %rd84;
	st.global.f32 	[%rd85], %f465;
$L__BB5_46:
	ret;

}
	// .globl	_ZN3cub18CUB_300001_SM_10006detail6reduce28DeviceReduceSingleTileKernelINS2_10policy_hubIfyN4cuda3__47maximumIfEEE10Policy1000EPfSB_iS8_ffNS5_3std3__410__identityEEEvT0_T1_T2_T3_T4_T6_
.visible .entry _ZN3cub18CUB_300001_SM_10006detail6reduce28DeviceReduceSingleTileKernelINS2_10policy_hubIfyN4cuda3__47maximumIfEEE10Policy1000EPfSB_iS8_ffNS5_3std3__410__identityEEEvT0_T1_T2_T3_T4_T6_(
	.param .u64 .ptr .align 1 _ZN3cub18CUB_300001_SM_10006detail6reduce28DeviceReduceSingleTileKernelINS2_10policy_hubIfyN4cuda3__47maximumIfEEE10Policy1000EPfSB_iS8_ffNS5_3std3__410__identityEEEvT0_T1_T2_T3_T4_T6__param_0,
	.param .u64 .ptr .align 1 _ZN3cub18CUB_300001_SM_10006detail6reduce28DeviceReduceSingleTileKernelINS2_10policy_hubIfyN4cuda3__47maximumIfEEE10Policy1000EPfSB_iS8_ffNS5_3std3__410__identityEEEvT0_T1_T2_T3_T4_T6__param_1,
	.param .u32 _ZN3cub18CUB_300001_SM_10006detail6reduce28DeviceReduceSingleTileKernelINS2_10policy_hubIfyN4cuda3__47maximumIfEEE10Policy1000EPfSB_iS8_ffNS5_3std3__410__identityEEEvT0_T1_T2_T3_T4_T6__param_2,
	.param .align 1 .b8 _ZN3cub18CUB_300001_SM_10006detail6reduce28DeviceReduceSingleTileKernelINS2_10policy_hubIfyN4cuda3__47maximumIfEEE10Policy1000EPfSB_iS8_ffNS5_3std3__410__identityEEEvT0_T1_T2_T3_T4_T6__param_3[1],
	.param .f32 _ZN3cub18CUB_300001_SM_10006detail6reduce28DeviceReduceSingleTileKernelINS2_10policy_hubIfyN4cuda3__47maximumIfEEE10Policy1000EPfSB_iS8_ffNS5_3std3__410__identityEEEvT0_T1_T2_T3_T4_T6__param_4,
	.param .align 1 .b8 _ZN3cub18CUB_300001_SM_10006detail6reduce28DeviceReduceSingleTileKernelINS2_10policy_hubIfyN4cuda3__47maximumIfEEE10Policy1000EPfSB_iS8_ffNS5_3std3__410__identityEEEvT0_T1_T2_T3_T4_T6__param_5[1]
)
.maxntid 256
.minnctapersm 1
{
	.reg .pred 	%p<252>;
	.reg .b32 	%r<407>;
	.reg .b32 	%f<445>;
	.reg .b64 	%rd<125>;
	// demoted variable
	.shared .align 4 .b8 _ZZN3cub18CUB_300001_SM_10006detail6reduce28DeviceReduceSingleTileKernelINS2_10policy_hubIfyN4cuda3__47maximumIfEEE10Policy1000EPfSB_iS8_ffNS5_3std3__410__identityEEEvT0_T1_T2_T3_T4_T6_E12temp_storage[44];
	ld.param.u64 	%rd16, [_ZN3cub18CUB_300001_SM_10006detail6reduce28DeviceReduceSingleTileKernelINS2_10policy_hubIfyN4cuda3__47maximumIfEEE10Policy1000EPfSB_iS8_ffNS5_3std3__410__identityEEEvT0_T1_T2_T3_T4_T6__param_0];
	ld.param.u64 	%rd17, [_ZN3cub18CUB_300001_SM_10006detail6reduce28DeviceReduceSingleTileKernelINS2_10policy_hubIfyN4cuda3__47maximumIfEEE10Policy1000EPfSB_iS8_ffNS5_3std3__410__identityEEEvT0_T1_T2_T3_T4_T6__param_1];
	ld.param.u32 	%r67, [_ZN3cub18CUB_300001_SM_10006detail6reduce28DeviceReduceSingleTileKernelINS2_10policy_hubIfyN4cuda3__47maximumIfEEE10Policy1000EPfSB_iS8_ffNS5_3std3__410__identityEEEvT0_T1_T2_T3_T4_T6__param_2];
	ld.param.f32 	%f58, [_ZN3cub18CUB_300001_SM_10006detail6reduce28DeviceReduceSingleTileKernelINS2_10policy_hubIfyN4cuda3__47maximumIfEEE10Policy1000EPfSB_iS8_ffNS5_3std3__410__identityEEEvT0_T1_T2_T3_T4_T6__param_4];
	cvta.to.global.u64 	%rd1, %rd17;
	setp.ne.s32 	%p1, %r67, 0;
	@%p1 bra 	$L__BB6_3;
	mov.u32 	%r380, %tid.x;
	setp.ne.s32 	%p251, %r380, 0;
	@%p251 bra 	$L__BB6_74;
	st.global.f32 	[%rd1], %f58;
	bra.uni 	$L__BB6_74;
$L__BB6_3:
	and.b64  	%rd18, %rd16, 15;
	setp.ne.s64 	%p2, %rd18, 0;
	@%p2 bra 	$L__BB6_38;
	setp.gt.s32 	%p126, %r67, 4095;
	@%p126 bra 	$L__BB6_22;
	mov.u32 	%r1, %tid.x;
	setp.ge.s32 	%p191, %r1, %r67;
	mov.f32 	%f423, 0f00000000;
	mov.u32 	%r384, %r1;
	@%p191 bra 	$L__BB6_7;
	mul.wide.u32 	%rd113, %r1, 4;
	add.s64 	%rd112, %rd16, %rd113;
	// begin inline asm
	ld.global.nc.u32 %r300, [%rd112];
	// end inline asm
	mov.b32 	%f423, %r300;
	add.s32 	%r384, %r1, 256;
$L__BB6_7:
	setp.ge.s32 	%p192, %r384, %r67;
	@%p192 bra 	$L__BB6_13;
	not.b32 	%r301, %r384;
	add.s32 	%r4, %r67, %r301;
	and.b32  	%r302, %r4, 768;
	setp.eq.s32 	%p193, %r302, 768;
	@%p193 bra 	$L__BB6_11;
	mul.wide.u32 	%rd114, %r384, 4;
	add.s64 	%rd121, %rd16, %rd114;
	shr.u32 	%r303, %r4, 8;
	add.s32 	%r304, %r303, 1;
	and.b32  	%r305, %r304, 3;
	neg.s32 	%r382, %r305;
$L__BB6_10:
	.pragma "nounroll";
	// begin inline asm
	ld.global.nc.u32 %r306, [%rd121];
	// end inline asm
	mov.b32 	%f336, %r306;
	setp.lt.f32 	%p194, %f423, %f336;
	selp.f32 	%f423, %f336, %f423, %p194;
	add.s32 	%r384, %r384, 256;
	add.s64 	%rd121, %rd121, 1024;
	add.s32 	%r382, %r382, 1;
	setp.ne.s32 	%p195, %r382, 0;
	@%p195 bra 	$L__BB6_10;
$L__BB6_11:
	setp.lt.u32 	%p196, %r4, 768;
	@%p196 bra 	$L__BB6_13;
$L__BB6_12:
	mul.wide.s32 	%rd120, %r384, 4;
	add.s64 	%rd116, %rd16, %rd120;
	// begin inline asm
	ld.global.nc.u32 %r307, [%rd116];
	// end inline asm
	mov.b32 	%f337, %r307;
	setp.lt.f32 	%p197, %f423, %f337;
	selp.f32 	%f338, %f337, %f423, %p197;
	add.s64 	%rd117, %rd116, 1024;
	// begin inline asm
	ld.global.nc.u32 %r308, [%rd117];
	// end inline asm
	mov.b32 	%f339, %r308;
	setp.lt.f32 	%p198, %f338, %f339;
	selp.f32 	%f340, %f339, %f338, %p198;
	add.s64 	%rd118, %rd116, 2048;
	// begin inline asm
	ld.global.nc.u32 %r309, [%rd118];
	// end inline asm
	mov.b32 	%f341, %r309;
	setp.lt.f32 	%p199, %f340, %f341;
	selp.f32 	%f342, %f341, %f340, %p199;
	add.s64 	%rd119, %rd116, 3072;
	// begin inline asm
	ld.global.nc.u32 %r310, [%rd119];
	// end inline asm
	mov.b32 	%f343, %r310;
	setp.lt.f32 	%p200, %f342, %f343;
	selp.f32 	%f423, %f343, %f342, %p200;
	add.s32 	%r384, %r384, 1024;
	setp.lt.s32 	%p201, %r384, %r67;
	@%p201 bra 	$L__BB6_12;
$L__BB6_13:
	setp.lt.s32 	%p202, %r67, 256;
	@%p202 bra 	$L__BB6_18;
	// begin inline asm
	mov.u32 %r349, %laneid;
	// end inline asm
	mov.b32 	%r351, %f423;
	mov.b32 	%r352, 1;
	mov.b32 	%r373, 31;
	mov.b32 	%r374, -1;
	// begin inline asm
	shfl.sync.down.b32 %r350, %r351, %r352, %r373, %r374;
	// end inline asm
	mov.b32 	%f391, %r350;
	setp.gt.s32 	%p230, %r349, 30;
	setp.lt.f32 	%p231, %f423, %f391;
	selp.f32 	%f392, %f391, %f423, %p231;
	selp.f32 	%f393, %f423, %f392, %p230;
	mov.b32 	%r356, %f393;
	mov.b32 	%r357, 2;
	// begin inline asm
	shfl.sync.down.b32 %r355, %r356, %r357, %r373, %r374;
	// end inline asm
	mov.b32 	%f394, %r355;
	setp.gt.s32 	%p232, %r349, 29;
	setp.lt.f32 	%p233, %f393, %f394;
	selp.f32 	%f395, %f394, %f393, %p233;
	selp.f32 	%f396, %f393, %f395, %p232;
	mov.b32 	%r361, %f396;
	mov.b32 	%r362, 4;
	// begin inline asm
	shfl.sync.down.b32 %r360, %r361, %r362, %r373, %r374;
	// end inline asm
	mov.b32 	%f397, %r360;
	setp.gt.s32 	%p234, %r349, 27;
	setp.lt.f32 	%p235, %f396, %f397;
	selp.f32 	%f398, %f397, %f396, %p235;
	selp.f32 	%f399, %f396, %f398, %p234;
	mov.b32 	%r366, %f399;
	mov.b32 	%r367, 8;
	// begin inline asm
	shfl.sync.down.b32 %r365, %r366, %r367, %r373, %r374;
	// end inline asm
	mov.b32 	%f400, %r365;
	setp.gt.s32 	%p236, %r349, 23;
	setp.lt.f32 	%p237, %f399, %f400;
	selp.f32 	%f401, %f400, %f399, %p237;
	selp.f32 	%f402, %f399, %f401, %p236;
	mov.b32 	%r371, %f402;
	mov.b32 	%r372, 16;
	// begin inline asm
	shfl.sync.down.b32 %r370, %r371, %r372, %r373, %r374;
	// end inline asm
	mov.b32 	%f403, %r370;
	setp.gt.s32 	%p238, %r349, 15;
	setp.lt.f32 	%p239, %f402, %f403;
	selp.f32 	%f10, %f403, %f402, %p239;
	selp.f32 	%f444, %f402, %f10, %p238;
	setp.ne.s32 	%p240, %r349, 0;
	@%p240 bra 	$L__BB6_16;
	shr.u32 	%r375, %r1, 3;
	and.b32  	%r376, %r375, 124;
	mov.u32 	%r377, _ZZN3cub18CUB_300001_SM_10006detail6reduce28DeviceReduceSingleTileKernelINS2_10policy_hubIfyN4cuda3__47maximumIfEEE10Policy1000EPfSB_iS8_ffNS5_3std3__410__identityEEEvT0_T1_T2_T3_T4_T6_E12temp_storage;
	add.s32 	%r378, %r377, %r376;
	st.shared.f32 	[%r378+8], %f10;
$L__BB6_16:
	bar.sync 	0;
	setp.ne.s32 	%p241, %r1, 0;
	@%p241 bra 	$L__BB6_72;
	ld.shared.f32 	%f404, [_ZZN3cub18CUB_300001_SM_10006detail6reduce28DeviceReduceSingleTileKernelINS2_10policy_hubIfyN4cuda3__47maximumIfEEE10Policy1000EPfSB_iS8_ffNS5_3std3__410__identityEEEvT0_T1_T2_T3_T4_T6_E12temp_storage+12];
	setp.lt.f32 	%p242, %f444, %f404;
	selp.f32 	%f405, %f404, %f444, %p242;
	ld.shared.f32 	%f406, [_ZZN3cub18CUB_300001_SM_10006detail6reduce28DeviceReduceSingleTileKernelINS2_10policy_hubIfyN4cuda3__47maximumIfEEE10Policy1000EPfSB_iS8_ffNS5_3std3__410__identityEEEvT0_T1_T2_T3_T4_T6_E12temp_storage+16];
	setp.lt.f32 	%p243, %f405, %f406;
	selp.f32 	%f407, %f406, %f405, %p243;
	ld.shared.f32 	%f408, [_ZZN3cub18CUB_300001_SM_10006detail6reduce28DeviceReduceSingleTileKernelINS2_10policy_hubIfyN4cuda3__47maximumIfEEE10Policy1000EPfSB_iS8_ffNS5_3std3__410__identityEEEvT0_T1_T2_T3_T4_T6_E12temp_storage+20];
	setp.lt.f32 	%p244, %f407, %f408;
	selp.f32 	%f409, %f408, %f407, %p244;
	ld.shared.f32 	%f410, [_ZZN3cub18CUB_300001_SM_10006detail6reduce28DeviceReduceSingleTileKernelINS2_10policy_hubIfyN4cuda3__47maximumIfEEE10Policy1000EPfSB_iS8_ffNS5_3std3__410__identityEEEvT0_T1_T2_T3_T4_T6_E12temp_storage+24];
	setp.lt.f32 	%p245, %f409, %f410;
	selp.f32 	%f411, %f410, %f409, %p245;
	ld.shared.f32 	%f412, [_ZZN3cub18CUB_300001_SM_10006detail6reduce28DeviceReduceSingleTileKernelINS2_10policy_hubIfyN4cuda3__47maximumIfEEE10Policy1000EPfSB_iS8_ffNS5_3std3__410__identityEEEvT0_T1_T2_T3_T4_T6_E12temp_storage+28];
	setp.lt.f32 	%p246, %f411, %f412;
	selp.f32 	%f413, %f412, %f411, %p246;
	ld.shared.f32 	%f414, [_ZZN3cub18CUB_300001_SM_10006detail6reduce28DeviceReduceSingleTileKernelINS2_10policy_hubIfyN4cuda3__47maximumIfEEE10Policy1000EPfSB_iS8_ffNS5_3std3__410__identityEEEvT0_T1_T2_T3_T4_T6_E12temp_storage+32];
	setp.lt.f32 	%p247, %f413, %f414;
	selp.f32 	%f415, %f414, %f413, %p247;
	ld.shared.f32 	%f416, [_ZZN3cub18CUB_300001_SM_10006detail6reduce28DeviceReduceSingleTileKernelINS2_10policy_hubIfyN4cuda3__47maximumIfEEE10Policy1000EPfSB_iS8_ffNS5_3std3__410__identityEEEvT0_T1_T2_T3_T4_T6_E12temp_storage+36];
	setp.lt.f32 	%p248, %f415, %f416;
	selp.f32 	%f444, %f416, %f415, %p248;
	bra.uni 	$L__BB6_72;
$L__BB6_18:
	// begin inline asm
	mov.u32 %r311, %laneid;
	// end inline asm
	and.b32  	%r337, %r1, 992;
	add.s32 	%r338, %r337, 32;
	setp.gt.s32 	%p203, %r338, %r67;
	not.b32 	%r339, %r337;
	add.s32 	%r340, %r67, %r339;
	selp.b32 	%r335, %r340, 31, %p203;
	mov.b32 	%r313, %f423;
	mov.b32 	%r314, 1;
	mov.b32 	%r336, -1;
	// begin inline asm
	shfl.sync.down.b32 %r312, %r313, %r314, %r335, %r336;
	// end inline asm
	mov.b32 	%f344, %r312;
	setp.lt.s32 	%p204, %r311, %r335;
	setp.lt.f32 	%p205, %f423, %f344;
	selp.f32 	%f345, %f344, %f423, %p205;
	selp.f32 	%f346, %f345, %f423, %p204;
	mov.b32 	%r318, %f346;
	mov.b32 	%r319, 2;
	// begin inline asm
	shfl.sync.down.b32 %r317, %r318, %r319, %r335, %r336;
	// end inline asm
	mov.b32 	%f347, %r317;
	add.s32 	%r341, %r311, 2;
	setp.gt.s32 	%p206, %r341, %r335;
	setp.lt.f32 	%p207, %f346, %f347;
	selp.f32 	%f348, %f347, %f346, %p207;
	selp.f32 	%f349, %f346, %f348, %p206;
	mov.b32 	%r323, %f349;
	mov.b32 	%r324, 4;
	// begin inline asm
	shfl.sync.down.b32 %r322, %r323, %r324, %r335, %r336;
	// end inline asm
	mov.b32 	%f350, %r322;
	add.s32 	%r342, %r311, 4;
	setp.gt.s32 	%p208, %r342, %r335;
	setp.lt.f32 	%p209, %f349, %f350;
	selp.f32 	%f351, %f350, %f349, %p209;
	selp.f32 	%f352, %f349, %f351, %p208;
	mov.b32 	%r328, %f352;
	mov.b32 	%r329, 8;
	// begin inline asm
	shfl.sync.down.b32 %r327, %r328, %r329, %r335, %r336;
	// end inline asm
	mov.b32 	%f353, %r327;
	add.s32 	%r343, %r311, 8;
	setp.gt.s32 	%p210, %r343, %r335;
	setp.lt.f32 	%p211, %f352, %f353;
	selp.f32 	%f354, %f353, %f352, %p211;
	selp.f32 	%f355, %f352, %f354, %p210;
	mov.b32 	%r333, %f355;
	mov.b32 	%r334, 16;
	// begin inline asm
	shfl.sync.down.b32 %r332, %r333, %r334, %r335, %r336;
	// end inline asm
	mov.b32 	%f356, %r332;
	add.s32 	%r344, %r311, 16;
	setp.gt.s32 	%p212, %r344, %r335;
	setp.lt.f32 	%p213, %f355, %f356;
	selp.f32 	%f357, %f356, %f355, %p213;
	selp.f32 	%f444, %f355, %f357, %p212;
	setp.ne.s32 	%p214, %r311, 0;
	@%p214 bra 	$L__BB6_20;
	shr.u32 	%r345, %r1, 3;
	and.b32  	%r346, %r345, 124;
	mov.u32 	%r347, _ZZN3cub18CUB_300001_SM_10006detail6reduce28DeviceReduceSingleTileKernelINS2_10policy_hubIfyN4cuda3__47maximumIfEEE10Policy1000EPfSB_iS8_ffNS5_3std3__410__identityEEEvT0_T1_T2_T3_T4_T6_E12temp_storage;
	add.s32 	%r348, %r347, %r346;
	st.shared.f32 	[%r348+8], %f444;
$L__BB6_20:
	bar.sync 	0;
	setp.ne.s32 	%p215, %r1, 0;
	@%p215 bra 	$L__BB6_72;
	setp.gt.s32 	%p216, %r67, 32;
	ld.shared.f32 	%f358, [_ZZN3cub18CUB_300001_SM_10006detail6reduce28DeviceReduceSingleTileKernelINS2_10policy_hubIfyN4cuda3__47maximumIfEEE10Policy1000EPfSB_iS8_ffNS5_3std3__410__identityEEEvT0_T1_T2_T3_T4_T6_E12temp_storage+12];
	setp.lt.f32 	%p217, %f444, %f358;
	selp.f32 	%f360, %f358, %f444, %p217;
	selp.f32 	%f361, %f360, %f444, %p216;
	setp.gt.s32 	%p218, %r67, 64;
	ld.shared.f32 	%f363, [_ZZN3cub18CUB_300001_SM_10006detail6reduce28DeviceReduceSingleTileKernelINS2_10policy_hubIfyN4cuda3__47maximumIfEEE10Policy1000EPfSB_iS8_ffNS5_3std3__410__identityEEEvT0_T1_T2_T3_T4_T6_E12temp_storage+16];
	setp.lt.f32 	%p219, %f361, %f363;
	selp.f32 	%f365, %f363, %f361, %p219;
	selp.f32 	%f366, %f365, %f361, %p218;
	setp.gt.s32 	%p220, %r67, 96;
	ld.shared.f32 	%f368, [_ZZN3cub18CUB_300001_SM_10006detail6reduce28DeviceReduceSingleTileKernelINS2_10policy_hubIfyN4cuda3__47maximumIfEEE10Policy1000EPfSB_iS8_ffNS5_3std3__410__identityEEEvT0_T1_T2_T3_T4_T6_E12temp_storage+20];
	setp.lt.f32 	%p221, %f366, %f368;
	selp.f32 	%f370, %f368, %f366, %p221;
	selp.f32 	%f371, %f370, %f366, %p220;
	setp.gt.s32 	%p222, %r67, 128;
	ld.shared.f32 	%f373, [_ZZN3cub18CUB_300001_SM_10006detail6reduce28DeviceReduceSingleTileKernelINS2_10policy_hubIfyN4cuda3__47maximumIfEEE10Policy1000EPfSB_iS8_ffNS5_3std3__410__identityEEEvT0_T1_T2_T3_T4_T6_E12temp_storage+24];
	setp.lt.f32 	%p223, %f371, %f373;
	selp.f32 	%f375, %f373, %f371, %p223;
	selp.f32 	%f376, %f375, %f371, %p222;
	setp.gt.s32 	%p224, %r67, 160;
	ld.shared.f32 	%f378, [_ZZN3cub18CUB_300001_SM_10006detail6reduce28DeviceReduceSingleTileKernelINS2_10policy_hubIfyN4cuda3__47maximumIfEEE10Policy1000EPfSB_iS8_ffNS5_3std3__410__identityEEEvT0_T1_T2_T3_T4_T6_E12temp_storage+28];
	setp.lt.f32 	%p225, %f376, %f378;
	selp.f32 	%f380, %f378, %f376, %p225;
	selp.f32 	%f381, %f380, %f376, %p224;
	setp.gt.s32 	%p226, %r67, 192;
	ld.shared.f32 	%f383, [_ZZN3cub18CUB_300001_SM_10006detail6reduce28DeviceReduceSingleTileKernelINS2_10policy_hubIfyN4cuda3__47maximumIfEEE10Policy1000EPfSB_iS8_ffNS5_3std3__410__identityEEEvT0_T1_T2_T3_T4_T6_E12temp_storage+32];
	setp.lt.f32 	%p227, %f381, %f383;
	selp.f32 	%f385, %f383, %f381, %p227;
	selp.f32 	%f386, %f385, %f381, %p226;
	setp.gt.s32 	%p228, %r67, 224;
	ld.shared.f32 	%f388, [_ZZN3cub18CUB_300001_SM_10006detail6reduce28DeviceReduceSingleTileKernelINS2_10policy_hubIfyN4cuda3__47maximumIfEEE10Policy1000EPfSB_iS8_ffNS5_3std3__410__identityEEEvT0_T1_T2_T3_T4_T6_E12temp_storage+36];
	setp.lt.f32 	%p229, %f386, %f388;
	selp.f32 	%f390, %f388, %f386, %p229;
	selp.f32 	%f444, %f390, %f386, %p228;
	bra.uni 	$L__BB6_72;
$L__BB6_22:
	mov.u32 	%r13, %tid.x;
	shl.b32 	%r224, %r13, 2;
	mul.wide.u32 	%rd86, %r224, 4;
	add.s64 	%rd76, %rd16, %rd86;
	// begin inline asm
	ld.global.nc.v2.u64 {%rd74, %rd75}, [%rd76];
	// end inline asm
	mov.b64 	{%r225, %r226}, %rd75;
	mov.b64 	{%r227, %r228}, %rd74;
	mov.b32 	%f238, %r228;
	mov.b32 	%f239, %r227;
	mov.b32 	%f240, %r226;
	mov.b32 	%f241, %r225;
	add.s64 	%rd79, %rd76, 4096;
	// begin inline asm
	ld.global.nc.v2.u64 {%rd77, %rd78}, [%rd79];
	// end inline asm
	mov.b64 	{%r229, %r230}, %rd78;
	mov.b64 	{%r231, %r232}, %rd77;
	mov.b32 	%f242, %r232;
	mov.b32 	%f243, %r231;
	mov.b32 	%f244, %r230;
	mov.b32 	%f245, %r229;
	add.s64 	%rd82, %rd76, 8192;
	// begin inline asm
	ld.global.nc.v2.u64 {%rd80, %rd81}, [%rd82];
	// end inline asm
	mov.b64 	{%r233, %r234}, %rd81;
	mov.b64 	{%r235, %r236}, %rd80;
	mov.b32 	%f246, %r236;
	mov.b32 	%f247, %r235;
	mov.b32 	%f248, %r234;
	mov.b32 	%f249, %r233;
	add.s64 	%rd85, %rd76, 12288;
	// begin inline asm
	ld.global.nc.v2.u64 {%rd83, %rd84}, [%rd85];
	// end inline asm
	mov.b64 	{%r237, %r238}, %rd84;
	mov.b64 	{%r239, %r240}, %rd83;
	mov.b32 	%f250, %r240;
	mov.b32 	%f251, %r239;
	mov.b32 	%f252, %r238;
	mov.b32 	%f253, %r237;
	setp.lt.f32 	%p127, %f239, %f238;
	selp.f32 	%f254, %f238, %f239, %p127;
	setp.lt.f32 	%p128, %f241, %f240;
	selp.f32 	%f255, %f240, %f241, %p128;
	setp.lt.f32 	%p129, %f243, %f242;
	selp.f32 	%f256, %f242, %f243, %p129;
	setp.lt.f32 	%p130, %f245, %f244;
	selp.f32 	%f257, %f244, %f245, %p130;
	setp.lt.f32 	%p131, %f247, %f246;
	selp.f32 	%f258, %f246, %f247, %p131;
	setp.lt.f32 	%p132, %f249, %f248;
	selp.f32 	%f259, %f248, %f249, %p132;
	setp.lt.f32 	%p133, %f251, %f250;
	selp.f32 	%f260, %f250, %f251, %p133;
	setp.lt.f32 	%p134, %f253, %f252;
	selp.f32 	%f261, %f252, %f253, %p134;
	setp.lt.f32 	%p135, %f254, %f255;
	selp.f32 	%f262, %f255, %f254, %p135;
	setp.lt.f32 	%p136, %f256, %f257;
	selp.f32 	%f263, %f257, %f256, %p136;
	setp.lt.f32 	%p137, %f258, %f259;
	selp.f32 	%f264, %f259, %f258, %p137;
	setp.lt.f32 	%p138, %f260, %f261;
	selp.f32 	%f265, %f261, %f260, %p138;
	setp.lt.f32 	%p139, %f262, %f263;
	selp.f32 	%f266, %f263, %f262, %p139;
	setp.lt.f32 	%p140, %f264, %f265;
	selp.f32 	%f267, %f265, %f264, %p140;
	setp.lt.f32 	%p141, %f266, %f267;
	selp.f32 	%f430, %f267, %f266, %p141;
	setp.lt.u32 	%p142, %r67, 8192;
	mov.b32 	%r387, 4096;
	@%p142 bra 	$L__BB6_26;
	add.s32 	%r14, %r67, -4096;
	mov.b32 	%r387, 4096;
$L__BB6_24:
	mul.wide.s32 	%rd99, %r387, 4;
	add.s64 	%rd89, %rd76, %rd99;
	// begin inline asm
	ld.global.nc.v2.u64 {%rd87, %rd88}, [%rd89];
	// end inline asm
	mov.b64 	{%r242, %r243}, %rd88;
	mov.b64 	{%r244, %r245}, %rd87;
	mov.b32 	%f268, %r245;
	mov.b32 	%f269, %r244;
	mov.b32 	%f270, %r243;
	mov.b32 	%f271, %r242;
	add.s64 	%rd92, %rd89, 4096;
	// begin inline asm
	ld.global.nc.v2.u64 {%rd90, %rd91}, [%rd92];
	// end inline asm
	mov.b64 	{%r246, %r247}, %rd91;
	mov.b64 	{%r248, %r249}, %rd90;
	mov.b32 	%f272, %r249;
	mov.b32 	%f273, %r248;
	mov.b32 	%f274, %r247;
	mov.b32 	%f275, %r246;
	add.s64 	%rd95, %rd89, 8192;
	// begin inline asm
	ld.global.nc.v2.u64 {%rd93, %rd94}, [%rd95];
	// end inline asm
	mov.b64 	{%r250, %r251}, %rd94;
	mov.b64 	{%r252, %r253}, %rd93;
	mov.b32 	%f276, %r253;
	mov.b32 	%f277, %r252;
	mov.b32 	%f278, %r251;
	mov.b32 	%f279, %r250;
	add.s64 	%rd98, %rd89, 12288;
	// begin inline asm
	ld.global.nc.v2.u64 {%rd96, %rd97}, [%rd98];
	// end inline asm
	mov.b64 	{%r254, %r255}, %rd97;
	mov.b64 	{%r256, %r257}, %rd96;
	mov.b32 	%f280, %r257;
	mov.b32 	%f281, %r256;
	mov.b32 	%f282, %r255;
	mov.b32 	%f283, %r254;
	setp.lt.f32 	%p143, %f430, %f269;
	selp.f32 	%f284, %f269, %f430, %p143;
	setp.lt.f32 	%p144, %f268, %f271;
	selp.f32 	%f285, %f271, %f268, %p144;
	setp.lt.f32 	%p145, %f270, %f273;
	selp.f32 	%f286, %f273, %f270, %p145;
	setp.lt.f32 	%p146, %f272, %f275;
	selp.f32 	%f287, %f275, %f272, %p146;
	setp.lt.f32 	%p147, %f274, %f277;
	selp.f32 	%f288, %f277, %f274, %p147;
	setp.lt.f32 	%p148, %f276, %f279;
	selp.f32 	%f289, %f279, %f276, %p148;
	setp.lt.f32 	%p149, %f278, %f281;
	selp.f32 	%f290, %f281, %f278, %p149;
	setp.lt.f32 	%p150, %f280, %f283;
	selp.f32 	%f291, %f283, %f280, %p150;
	setp.lt.f32 	%p151, %f284, %f285;
	selp.f32 	%f292, %f285, %f284, %p151;
	setp.lt.f32 	%p152, %f286, %f287;
	selp.f32 	%f293, %f287, %f286, %p152;
	setp.lt.f32 	%p153, %f288, %f289;
	selp.f32 	%f294, %f289, %f288, %p153;
	setp.lt.f32 	%p154, %f290, %f291;
	selp.f32 	%f295, %f291, %f290, %p154;
	setp.lt.f32 	%p155, %f292, %f293;
	selp.f32 	%f296, %f293, %f292, %p155;
	setp.lt.f32 	%p156, %f294, %f295;
	selp.f32 	%f297, %f295, %f294, %p156;
	setp.lt.f32 	%p157, %f296, %f297;
	selp.f32 	%f298, %f297, %f296, %p157;
	setp.lt.f32 	%p158, %f298, %f282;
	selp.f32 	%f430, %f282, %f298, %p158;
	sub.s32 	%r258, %r67, %r387;
	setp.lt.s32 	%p159, %r258, 4096;
	@%p159 bra 	$L__BB6_34;
	add.s32 	%r387, %r387, 4096;
	setp.le.s32 	%p160, %r387, %r14;
	@%p160 bra 	$L__BB6_24;
$L__BB6_26:
	setp.le.s32 	%p161, %r67, %r387;
	@%p161 bra 	$L__BB6_34;
	sub.s32 	%r18, %r67, %r387;
	setp.ge.s32 	%p162, %r13, %r18;
	@%p162 bra 	$L__BB6_34;
	not.b32 	%r259, %r13;
	add.s32 	%r260, %r67, %r259;
	sub.s32 	%r19, %r260, %r387;
	and.b32  	%r261, %r19, 768;
	setp.eq.s32 	%p163, %r261, 768;
	mov.u32 	%r391, %r13;
	@%p163 bra 	$L__BB6_31;
	add.s32 	%r389, %r13, %r387;
	shr.u32 	%r262, %r19, 8;
	add.s32 	%r263, %r262, 1;
	and.b32  	%r264, %r263, 3;
	neg.s32 	%r388, %r264;
	mov.u32 	%r391, %r13;
$L__BB6_30:
	.pragma "nounroll";
	mul.wide.u32 	%rd101, %r389, 4;
	add.s64 	%rd100, %rd16, %rd101;
	// begin inline asm
	ld.global.nc.u32 %r265, [%rd100];
	// end inline asm
	mov.b32 	%f300, %r265;
	setp.lt.f32 	%p164, %f430, %f300;
	selp.f32 	%f430, %f300, %f430, %p164;
	add.s32 	%r391, %r391, 256;
	add.s32 	%r389, %r389, 256;
	add.s32 	%r388, %r388, 1;
	setp.ne.s32 	%p165, %r388, 0;
	@%p165 bra 	$L__BB6_30;
$L__BB6_31:
	setp.lt.u32 	%p166, %r19, 768;
	@%p166 bra 	$L__BB6_34;
	cvt.u64.u32 	%rd102, %r391;
	cvt.u64.u32 	%rd103, %r387;
	add.s64 	%rd104, %rd102, %rd103;
	shl.b64 	%rd105, %rd104, 2;
	add.s64 	%rd106, %rd105, %rd16;
	add.s64 	%rd122, %rd106, 2048;
	add.s32 	%r392, %r391, %r387;
$L__BB6_33:
	mul.wide.u32 	%rd111, %r392, 4;
	add.s64 	%rd107, %rd16, %rd111;
	// begin inline asm
	ld.global.nc.u32 %r266, [%rd107];
	// end inline asm
	mov.b32 	%f301, %r266;
	setp.lt.f32 	%p167, %f430, %f301;
	selp.f32 	%f302, %f301, %f430, %p167;
	add.s64 	%rd108, %rd122, -1024;
	// begin inline asm
	ld.global.nc.u32 %r267, [%rd108];
	// end inline asm
	mov.b32 	%f303, %r267;
	setp.lt.f32 	%p168, %f302, %f303;
	selp.f32 	%f304, %f303, %f302, %p168;
	// begin inline asm
	ld.global.nc.u32 %r268, [%rd122];
	// end inline asm
	mov.b32 	%f305, %r268;
	setp.lt.f32 	%p169, %f304, %f305;
	selp.f32 	%f306, %f305, %f304, %p169;
	add.s64 	%rd110, %rd122, 1024;
	// begin inline asm
	ld.global.nc.u32 %r269, [%rd110];
	// end inline asm
	mov.b32 	%f307, %r269;
	setp.lt.f32 	%p170, %f306, %f307;
	selp.f32 	%f430, %f307, %f306, %p170;
	add.s32 	%r391, %r391, 1024;
	add.s64 	%rd122, %rd122, 4096;
	add.s32 	%r392, %r392, 1024;
	setp.lt.s32 	%p171, %r391, %r18;
	@%p171 bra 	$L__BB6_33;
$L__BB6_34:
	// begin inline asm
	mov.u32 %r270, %laneid;
	// end inline asm
	mov.b32 	%r272, %f430;
	mov.b32 	%r273, 1;
	mov.b32 	%r294, 31;
	mov.b32 	%r295, -1;
	// begin inline asm
	shfl.sync.down.b32 %r271, %r272, %r273, %r294, %r295;
	// end inline asm
	mov.b32 	%f308, %r271;
	setp.gt.s32 	%p172, %r270, 30;
	setp.lt.f32 	%p173, %f430, %f308;
	selp.f32 	%f309, %f308, %f430, %p173;
	selp.f32 	%f310, %f430, %f309, %p172;
	mov.b32 	%r277, %f310;
	mov.b32 	%r278, 2;
	// begin inline asm
	shfl.sync.down.b32 %r276, %r277, %r278, %r294, %r295;
	// end inline asm
	mov.b32 	%f311, %r276;
	setp.gt.s32 	%p174, %r270, 29;
	setp.lt.f32 	%p175, %f310, %f311;
	selp.f32 	%f312, %f311, %f310, %p175;
	selp.f32 	%f313, %f310, %f312, %p174;
	mov.b32 	%r282, %f313;
	mov.b32 	%r283, 4;
	// begin inline asm
	shfl.sync.down.b32 %r281, %r282, %r283, %r294, %r295;
	// end inline asm
	mov.b32 	%f314, %r281;
	setp.gt.s32 	%p176, %r270, 27;
	setp.lt.f32 	%p177, %f313, %f314;
	selp.f32 	%f315, %f314, %f313, %p177;
	selp.f32 	%f316, %f313, %f315, %p176;
	mov.b32 	%r287, %f316;
	mov.b32 	%r288, 8;
	// begin inline asm
	shfl.sync.down.b32 %r286, %r287, %r288, %r294, %r295;
	// end inline asm
	mov.b32 	%f317, %r286;
	setp.gt.s32 	%p178, %r270, 23;
	setp.lt.f32 	%p179, %f316, %f317;
	selp.f32 	%f318, %f317, %f316, %p179;
	selp.f32 	%f319, %f316, %f318, %p178;
	mov.b32 	%r292, %f319;
	mov.b32 	%r293, 16;
	// begin inline asm
	shfl.sync.down.b32 %r291, %r292, %r293, %r294, %r295;
	// end inline asm
	mov.b32 	%f320, %r291;
	setp.gt.s32 	%p180, %r270, 15;
	setp.lt.f32 	%p181, %f319, %f320;
	selp.f32 	%f26, %f320, %f319, %p181;
	selp.f32 	%f444, %f319, %f26, %p180;
	setp.ne.s32 	%p182, %r270, 0;
	@%p182 bra 	$L__BB6_36;
	shr.u32 	%r296, %r13, 3;
	and.b32  	%r297, %r296, 124;
	mov.u32 	%r298, _ZZN3cub18CUB_300001_SM_10006detail6reduce28DeviceReduceSingleTileKernelINS2_10policy_hubIfyN4cuda3__47maximumIfEEE10Policy1000EPfSB_iS8_ffNS5_3std3__410__identityEEEvT0_T1_T2_T3_T4_T6_E12temp_storage;
	add.s32 	%r299, %r298, %r297;
	st.shared.f32 	[%r299+8], %f26;
$L__BB6_36:
	bar.sync 	0;
	setp.ne.s32 	%p183, %r13, 0;
	@%p183 bra 	$L__BB6_72;
	ld.shared.f32 	%f321, [_ZZN3cub18CUB_300001_SM_10006detail6reduce28DeviceReduceSingleTileKernelINS2_10policy_hubIfyN4cuda3__47maximumIfEEE10Policy1000EPfSB_iS8_ffNS5_3std3__410__identityEEEvT0_T1_T2_T3_T4_T6_E12temp_storage+12];
	setp.lt.f32 	%p184, %f444, %f321;
	selp.f32 	%f322, %f321, %f444, %p184;
	ld.shared.f32 	%f323, [_ZZN3cub18CUB_300001_SM_10006detail6reduce28DeviceReduceSingleTileKernelINS2_10policy_hubIfyN4cuda3__47maximumIfEEE10Policy1000EPfSB_iS8_ffNS5_3std3__410__identityEEEvT0_T1_T2_T3_T4_T6_E12temp_storage+16];
	setp.lt.f32 	%p185, %f322, %f323;
	selp.f32 	%f324, %f323, %f322, %p185;
	ld.shared.f32 	%f325, [_ZZN3cub18CUB_300001_SM_10006detail6reduce28DeviceReduceSingleTileKernelINS2_10policy_hubIfyN4cuda3__47maximumIfEEE10Policy1000EPfSB_iS8_ffNS5_3std3__410__identityEEEvT0_T1_T2_T3_T4_T6_E12temp_storage+20];
	setp.lt.f32 	%p186, %f324, %f325;
	selp.f32 	%f326, %f325, %f324, %p186;
	ld.shared.f32 	%f327, [_ZZN3cub18CUB_300001_SM_10006detail6reduce28DeviceReduceSingleTileKernelINS2_10policy_hubIfyN4cuda3__47maximumIfEEE10Policy1000EPfSB_iS8_ffNS5_3std3__410__identityEEEvT0_T1_T2_T3_T4_T6_E12temp_storage+24];
	setp.lt.f32 	%p187, %f326, %f327;
	selp.f32 	%f328, %f327, %f326, %p187;
	ld.shared.f32 	%f329, [_ZZN3cub18CUB_300001_SM_10006detail6reduce28DeviceReduceSingleTileKernelINS2_10policy_hubIfyN4cuda3__47maximumIfEEE10Policy1000EPfSB_iS8_ffNS5_3std3__410__identityEEEvT0_T1_T2_T3_T4_T6_E12temp_storage+28];
	setp.lt.f32 	%p188, %f328, %f329;
	selp.f32 	%f330, %f329, %f328, %p188;
	ld.shared.f32 	%f331, [_ZZN3cub18CUB_300001_SM_10006detail6reduce28DeviceReduceSingleTileKernelINS2_10policy_hubIfyN4cuda3__47maximumIfEEE10Policy1000EPfSB_iS8_ffNS5_3std3__410__identityEEEvT0_T1_T2_T3_T4_T6_E12temp_storage+32];
	setp.lt.f32 	%p189, %f330, %f331;
	selp.f32 	%f332, %f331, %f330, %p189;
	ld.shared.f32 	%f333, [_ZZN3cub18CUB_300001_SM_10006detail6reduce28DeviceReduceSingleTileKernelINS2_10policy_hubIfyN4cuda3__47maximumIfEEE10Policy1000EPfSB_iS8_ffNS5_3std3__410__identityEEEvT0_T1_T2_T3_T4_T6_E12temp_storage+36];
	setp.lt.f32 	%p190, %f332, %f333;
	selp.f32 	%f444, %f333, %f332, %p190;
	bra.uni 	$L__BB6_72;
$L__BB6_38:
	setp.gt.s32 	%p3, %r67, 4095;
	@%p3 bra 	$L__BB6_56;
	mov.u32 	%r34, %tid.x;
	setp.ge.s32 	%p68, %r34, %r67;
	mov.f32 	%f436, 0f00000000;
	mov.u32 	%r397, %r34;
	@%p68 bra 	$L__BB6_41;
	mul.wide.u32 	%rd66, %r34, 4;
	add.s64 	%rd65, %rd16, %rd66;
	// begin inline asm
	ld.global.nc.u32 %r144, [%rd65];
	// end inline asm
	mov.b32 	%f436, %r144;
	add.s32 	%r397, %r34, 256;
$L__BB6_41:
	setp.ge.s32 	%p69, %r397, %r67;
	@%p69 bra 	$L__BB6_47;
	not.b32 	%r145, %r397;
	add.s32 	%r37, %r67, %r145;
	and.b32  	%r146, %r37, 768;
	setp.eq.s32 	%p70, %r146, 768;
	@%p70 bra 	$L__BB6_45;
	mul.wide.u32 	%rd67, %r397, 4;
	add.s64 	%rd123, %rd16, %rd67;
	shr.u32 	%r147, %r37, 8;
	add.s32 	%r148, %r147, 1;
	and.b32  	%r149, %r148, 3;
	neg.s32 	%r395, %r149;
$L__BB6_44:
	.pragma "nounroll";
	// begin inline asm
	ld.global.nc.u32 %r150, [%rd123];
	// end inline asm
	mov.b32 	%f157, %r150;
	setp.lt.f32 	%p71, %f436, %f157;
	selp.f32 	%f436, %f157, %f436, %p71;
	add.s32 	%r397, %r397, 256;
	add.s64 	%rd123, %rd123, 1024;
	add.s32 	%r395, %r395, 1;
	setp.ne.s32 	%p72, %r395, 0;
	@%p72 bra 	$L__BB6_44;
$L__BB6_45:
	setp.lt.u32 	%p73, %r37, 768;
	@%p73 bra 	$L__BB6_47;
$L__BB6_46:
	mul.wide.s32 	%rd73, %r397, 4;
	add.s64 	%rd69, %rd16, %rd73;
	// begin inline asm
	ld.global.nc.u32 %r151, [%rd69];
	// end inline asm
	mov.b32 	%f158, %r151;
	setp.lt.f32 	%p74, %f436, %f158;
	selp.f32 	%f159, %f158, %f436, %p74;
	add.s64 	%rd70, %rd69, 1024;
	// begin inline asm
	ld.global.nc.u32 %r152, [%rd70];
	// end inline asm
	mov.b32 	%f160, %r152;
	setp.lt.f32 	%p75, %f159, %f160;
	selp.f32 	%f161, %f160, %f159, %p75;
	add.s64 	%rd71, %rd69, 2048;
	// begin inline asm
	ld.global.nc.u32 %r153, [%rd71];
	// end inline asm
	mov.b32 	%f162, %r153;
	setp.lt.f32 	%p76, %f161, %f162;
	selp.f32 	%f163, %f162, %f161, %p76;
	add.s64 	%rd72, %rd69, 3072;
	// begin inline asm
	ld.global.nc.u32 %r154, [%rd72];
	// end inline asm
	mov.b32 	%f164, %r154;
	setp.lt.f32 	%p77, %f163, %f164;
	selp.f32 	%f436, %f164, %f163, %p77;
	add.s32 	%r397, %r397, 1024;
	setp.lt.s32 	%p78, %r397, %r67;
	@%p78 bra 	$L__BB6_46;
$L__BB6_47:
	setp.lt.s32 	%p79, %r67, 256;
	@%p79 bra 	$L__BB6_52;
	// begin inline asm
	mov.u32 %r193, %laneid;
	// end inline asm
	mov.b32 	%r195, %f436;
	mov.b32 	%r196, 1;
	mov.b32 	%r217, 31;
	mov.b32 	%r218, -1;
	// begin inline asm
	shfl.sync.down.b32 %r194, %r195, %r196, %r217, %r218;
	// end inline asm
	mov.b32 	%f212, %r194;
	setp.gt.s32 	%p107, %r193, 30;
	setp.lt.f32 	%p108, %f436, %f212;
	selp.f32 	%f213, %f212, %f436, %p108;
	selp.f32 	%f214, %f436, %f213, %p107;
	mov.b32 	%r200, %f214;
	mov.b32 	%r201, 2;
	// begin inline asm
	shfl.sync.down.b32 %r199, %r200, %r201, %r217, %r218;
	// end inline asm
	mov.b32 	%f215, %r199;
	setp.gt.s32 	%p109, %r193, 29;
	setp.lt.f32 	%p110, %f214, %f215;
	selp.f32 	%f216, %f215, %f214, %p110;
	selp.f32 	%f217, %f214, %f216, %p109;
	mov.b32 	%r205, %f217;
	mov.b32 	%r206, 4;
	// begin inline asm
	shfl.sync.down.b32 %r204, %r205, %r206, %r217, %r218;
	// end inline asm
	mov.b32 	%f218, %r204;
	setp.gt.s32 	%p111, %r193, 27;
	setp.lt.f32 	%p112, %f217, %f218;
	selp.f32 	%f219, %f218, %f217, %p112;
	selp.f32 	%f220, %f217, %f219, %p111;
	mov.b32 	%r210, %f220;
	mov.b32 	%r211, 8;
	// begin inline asm
	shfl.sync.down.b32 %r209, %r210, %r211, %r217, %r218;
	// end inline asm
	mov.b32 	%f221, %r209;
	setp.gt.s32 	%p113, %r193, 23;
	setp.lt.f32 	%p114, %f220, %f221;
	selp.f32 	%f222, %f221, %f220, %p114;
	selp.f32 	%f223, %f220, %f222, %p113;
	mov.b32 	%r215, %f223;
	mov.b32 	%r216, 16;
	// begin inline asm
	shfl.sync.down.b32 %r214, %r215, %r216, %r217, %r218;
	// end inline asm
	mov.b32 	%f224, %r214;
	setp.gt.s32 	%p115, %r193, 15;
	setp.lt.f32 	%p116, %f223, %f224;
	selp.f32 	%f38, %f224, %f223, %p116;
	selp.f32 	%f444, %f223, %f38, %p115;
	setp.ne.s32 	%p117, %r193, 0;
	@%p117 bra 	$L__BB6_50;
	shr.u32 	%r219, %r34, 3;
	and.b32  	%r220, %r219, 124;
	mov.u32 	%r221, _ZZN3cub18CUB_300001_SM_10006detail6reduce28DeviceReduceSingleTileKernelINS2_10policy_hubIfyN4cuda3__47maximumIfEEE10Policy1000EPfSB_iS8_ffNS5_3std3__410__identityEEEvT0_T1_T2_T3_T4_T6_E12temp_storage;
	add.s32 	%r222, %r221, %r220;
	st.shared.f32 	[%r222+8], %f38;
$L__BB6_50:
	bar.sync 	0;
	setp.ne.s32 	%p118, %r34, 0;
	@%p118 bra 	$L__BB6_72;
	ld.shared.f32 	%f225, [_ZZN3cub18CUB_300001_SM_10006detail6reduce28DeviceReduceSingleTileKernelINS2_10policy_hubIfyN4cuda3__47maximumIfEEE10Policy1000EPfSB_iS8_ffNS5_3std3__410__identityEEEvT0_T1_T2_T3_T4_T6_E12temp_storage+12];
	setp.lt.f32 	%p119, %f444, %f225;
	selp.f32 	%f226, %f225, %f444, %p119;
	ld.shared.f32 	%f227, [_ZZN3cub18CUB_300001_SM_10006detail6reduce28DeviceReduceSingleTileKernelINS2_10policy_hubIfyN4cuda3__47maximumIfEEE10Policy1000EPfSB_iS8_ffNS5_3std3__410__identityEEEvT0_T1_T2_T3_T4_T6_E12temp_storage+16];
	setp.lt.f32 	%p120, %f226, %f227;
	selp.f32 	%f228, %f227, %f226, %p120;
	ld.shared.f32 	%f229, [_ZZN3cub18CUB_300001_SM_10006detail6reduce28DeviceReduceSingleTileKernelINS2_10policy_hubIfyN4cuda3__47maximumIfEEE10Policy1000EPfSB_iS8_ffNS5_3std3__410__identityEEEvT0_T1_T2_T3_T4_T6_E12temp_storage+20];
	setp.lt.f32 	%p121, %f228, %f229;
	selp.f32 	%f230, %f229, %f228, %p121;
	ld.shared.f32 	%f231, [_ZZN3cub18CUB_300001_SM_10006detail6reduce28DeviceReduceSingleTileKernelINS2_10policy_hubIfyN4cuda3__47maximumIfEEE10Policy1000EPfSB_iS8_ffNS5_3std3__410__identityEEEvT0_T1_T2_T3_T4_T6_E12temp_storage+24];
	setp.lt.f32 	%p122, %f230, %f231;
	selp.f32 	%f232, %f231, %f230, %p122;
	ld.shared.f32 	%f233, [_ZZN3cub18CUB_300001_SM_10006detail6reduce28DeviceReduceSingleTileKernelINS2_10policy_hubIfyN4cuda3__47maximumIfEEE10Policy1000EPfSB_iS8_ffNS5_3std3__410__identityEEEvT0_T1_T2_T3_T4_T6_E12temp_storage+28];
	setp.lt.f32 	%p123, %f232, %f233;
	selp.f32 	%f234, %f233, %f232, %p123;
	ld.shared.f32 	%f235, [_ZZN3cub18CUB_300001_SM_10006detail6reduce28DeviceReduceSingleTileKernelINS2_10policy_hubIfyN4cuda3__47maximumIfEEE10Policy1000EPfSB_iS8_ffNS5_3std3__410__identityEEEvT0_T1_T2_T3_T4_T6_E12temp_storage+32];
	setp.lt.f32 	%p124, %f234, %f235;
	selp.f32 	%f236, %f235, %f234, %p124;
	ld.shared.f32 	%f237, [_ZZN3cub18CUB_300001_SM_10006detail6reduce28DeviceReduceSingleTileKernelINS2_10policy_hubIfyN4cuda3__47maximumIfEEE10Policy1000EPfSB_iS8_ffNS5_3std3__410__identityEEEvT0_T1_T2_T3_T4_T6_E12temp_storage+36];
	setp.lt.f32 	%p125, %f236, %f237;
	selp.f32 	%f444, %f237, %f236, %p125;
	bra.uni 	$L__BB6_72;
$L__BB6_52:
	// begin inline asm
	mov.u32 %r155, %laneid;
	// end inline asm
	and.b32  	%r181, %r34, 992;
	add.s32 	%r182, %r181, 32;
	setp.gt.s32 	%p80, %r182, %r67;
	not.b32 	%r183, %r181;
	add.s32 	%r184, %r67, %r183;
	selp.b32 	%r179, %r184, 31, %p80;
	mov.b32 	%r157, %f436;
	mov.b32 	%r158, 1;
	mov.b32 	%r180, -1;
	// begin inline asm
	shfl.sync.down.b32 %r156, %r157, %r158, %r179, %r180;
	// end inline asm
	mov.b32 	%f165, %r156;
	setp.lt.s32 	%p81, %r155, %r179;
	setp.lt.f32 	%p82, %f436, %f165;
	selp.f32 	%f166, %f165, %f436, %p82;
	selp.f32 	%f167, %f166, %f436, %p81;
	mov.b32 	%r162, %f167;
	mov.b32 	%r163, 2;
	// begin inline asm
	shfl.sync.down.b32 %r161, %r162, %r163, %r179, %r180;
	// end inline asm
	mov.b32 	%f168, %r161;
	add.s32 	%r185, %r155, 2;
	setp.gt.s32 	%p83, %r185, %r179;
	setp.lt.f32 	%p84, %f167, %f168;
	selp.f32 	%f169, %f168, %f167, %p84;
	selp.f32 	%f170, %f167, %f169, %p83;
	mov.b32 	%r167, %f170;
	mov.b32 	%r168, 4;
	// begin inline asm
	shfl.sync.down.b32 %r166, %r167, %r168, %r179, %r180;
	// end inline asm
	mov.b32 	%f171, %r166;
	add.s32 	%r186, %r155, 4;
	setp.gt.s32 	%p85, %r186, %r179;
	setp.lt.f32 	%p86, %f170, %f171;
	selp.f32 	%f172, %f171, %f170, %p86;
	selp.f32 	%f173, %f170, %f172, %p85;
	mov.b32 	%r172, %f173;
	mov.b32 	%r173, 8;
	// begin inline asm
	shfl.sync.down.b32 %r171, %r172, %r173, %r179, %r180;
	// end inline asm
	mov.b32 	%f174, %r171;
	add.s32 	%r187, %r155, 8;
	setp.gt.s32 	%p87, %r187, %r179;
	setp.lt.f32 	%p88, %f173, %f174;
	selp.f32 	%f175, %f174, %f173, %p88;
	selp.f32 	%f176, %f173, %f175, %p87;
	mov.b32 	%r177, %f176;
	mov.b32 	%r178, 16;
	// begin inline asm
	shfl.sync.down.b32 %r176, %r177, %r178, %r179, %r180;
	// end inline asm
	mov.b32 	%f177, %r176;
	add.s32 	%r188, %r155, 16;
	setp.gt.s32 	%p89, %r188, %r179;
	setp.lt.f32 	%p90, %f176, %f177;
	selp.f32 	%f178, %f177, %f176, %p90;
	selp.f32 	%f444, %f176, %f178, %p89;
	setp.ne.s32 	%p91, %r155, 0;
	@%p91 bra 	$L__BB6_54;
	shr.u32 	%r189, %r34, 3;
	and.b32  	%r190, %r189, 124;
	mov.u32 	%r191, _ZZN3cub18CUB_300001_SM_10006detail6reduce28DeviceReduceSingleTileKernelINS2_10policy_hubIfyN4cuda3__47maximumIfEEE10Policy1000EPfSB_iS8_ffNS5_3std3__410__identityEEEvT0_T1_T2_T3_T4_T6_E12temp_storage;
	add.s32 	%r192, %r191, %r190;
	st.shared.f32 	[%r192+8], %f444;
$L__BB6_54:
	bar.sync 	0;
	setp.ne.s32 	%p92, %r34, 0;
	@%p92 bra 	$L__BB6_72;
	setp.gt.s32 	%p93, %r67, 32;
	ld.shared.f32 	%f179, [_ZZN3cub18CUB_300001_SM_10006detail6reduce28DeviceReduceSingleTileKernelINS2_10policy_hubIfyN4cuda3__47maximumIfEEE10Policy1000EPfSB_iS8_ffNS5_3std3__410__identityEEEvT0_T1_T2_T3_T4_T6_E12temp_storage+12];
	setp.lt.f32 	%p94, %f444, %f179;
	selp.f32 	%f181, %f179, %f444, %p94;
	selp.f32 	%f182, %f181, %f444, %p93;
	setp.gt.s32 	%p95, %r67, 64;
	ld.shared.f32 	%f184, [_ZZN3cub18CUB_300001_SM_10006detail6reduce28DeviceReduceSingleTileKernelINS2_10policy_hubIfyN4cuda3__47maximumIfEEE10Policy1000EPfSB_iS8_ffNS5_3std3__410__identityEEEvT0_T1_T2_T3_T4_T6_E12temp_storage+16];
	setp.lt.f32 	%p96, %f182, %f184;
	selp.f32 	%f186, %f184, %f182, %p96;
	selp.f32 	%f187, %f186, %f182, %p95;
	setp.gt.s32 	%p97, %r67, 96;
	ld.shared.f32 	%f189, [_ZZN3cub18CUB_300001_SM_10006detail6reduce28DeviceReduceSingleTileKernelINS2_10policy_hubIfyN4cuda3__47maximumIfEEE10Policy1000EPfSB_iS8_ffNS5_3std3__410__identityEEEvT0_T1_T2_T3_T4_T6_E12temp_storage+20];
	setp.lt.f32 	%p98, %f187, %f189;
	selp.f32 	%f191, %f189, %f187, %p98;
	selp.f32 	%f192, %f191, %f187, %p97;
	setp.gt.s32 	%p99, %r67, 128;
	ld.shared.f32 	%f194, [_ZZN3cub18CUB_300001_SM_10006detail6reduce28DeviceReduceSingleTileKernelINS2_10policy_hubIfyN4cuda3__47maximumIfEEE10Policy1000EPfSB_iS8_ffNS5_3std3__410__identityEEEvT0_T1_T2_T3_T4_T6_E12temp_storage+24];
	setp.lt.f32 	%p100, %f192, %f194;
	selp.f32 	%f196, %f194, %f192, %p100;
	selp.f32 	%f197, %f196, %f192, %p99;
	setp.gt.s32 	%p101, %r67, 160;
	ld.shared.f32 	%f199, [_ZZN3cub18CUB_300001_SM_10006detail6reduce28DeviceReduceSingleTileKernelINS2_10policy_hubIfyN4cuda3__47maximumIfEEE10Policy1000EPfSB_iS8_ffNS5_3std3__410__identityEEEvT0_T1_T2_T3_T4_T6_E12temp_storage+28];
	setp.lt.f32 	%p102, %f197, %f199;
	selp.f32 	%f201, %f199, %f197, %p102;
	selp.f32 	%f202, %f201, %f197, %p101;
	setp.gt.s32 	%p103, %r67, 192;
	ld.shared.f32 	%f204, [_ZZN3cub18CUB_300001_SM_10006detail6reduce28DeviceReduceSingleTileKernelINS2_10policy_hubIfyN4cuda3__47maximumIfEEE10Policy1000EPfSB_iS8_ffNS5_3std3__410__identityEEEvT0_T1_T2_T3_T4_T6_E12temp_storage+32];
	setp.lt.f32 	%p104, %f202, %f204;
	selp.f32 	%f206, %f204, %f202, %p104;
	selp.f32 	%f207, %f206, %f202, %p103;
	setp.gt.s32 	%p105, %r67, 224;
	ld.shared.f32 	%f209, [_ZZN3cub18CUB_300001_SM_10006detail6reduce28DeviceReduceSingleTileKernelINS2_10policy_hubIfyN4cuda3__47maximumIfEEE10Policy1000EPfSB_iS8_ffNS5_3std3__410__identityEEEvT0_T1_T2_T3_T4_T6_E12temp_storage+36];
	setp.lt.f32 	%p106, %f207, %f209;
	selp.f32 	%f211, %f209, %f207, %p106;
	selp.f32 	%f444, %f211, %f207, %p105;
	bra.uni 	$L__BB6_72;
$L__BB6_56:
	mov.u32 	%r46, %tid.x;
	mul.wide.u32 	%rd35, %r46, 4;
	add.s64 	%rd19, %rd16, %rd35;
	// begin inline asm
	ld.global.nc.u32 %r68, [%rd19];
	// end inline asm
	mov.b32 	%f59, %r68;
	add.s64 	%rd20, %rd19, 1024;
	// begin inline asm
	ld.global.nc.u32 %r69, [%rd20];
	// end inline asm
	mov.b32 	%f60, %r69;
	add.s64 	%rd21, %rd19, 2048;
	// begin inline asm
	ld.global.nc.u32 %r70, [%rd21];
	// end inline asm
	mov.b32 	%f61, %r70;
	add.s64 	%rd22, %rd19, 3072;
	// begin inline asm
	ld.global.nc.u32 %r71, [%rd22];
	// end inline asm
	mov.b32 	%f62, %r71;
	add.s64 	%rd23, %rd19, 4096;
	// begin inline asm
	ld.global.nc.u32 %r72, [%rd23];
	// end inline asm
	mov.b32 	%f63, %r72;
	add.s64 	%rd24, %rd19, 5120;
	// begin inline asm
	ld.global.nc.u32 %r73, [%rd24];
	// end inline asm
	mov.b32 	%f64, %r73;
	add.s64 	%rd25, %rd19, 6144;
	// begin inline asm
	ld.global.nc.u32 %r74, [%rd25];
	// end inline asm
	mov.b32 	%f65, %r74;
	add.s64 	%rd26, %rd19, 7168;
	// begin inline asm
	ld.global.nc.u32 %r75, [%rd26];
	// end inline asm
	mov.b32 	%f66, %r75;
	add.s64 	%rd27, %rd19, 8192;
	// begin inline asm
	ld.global.nc.u32 %r76, [%rd27];
	// end inline asm
	mov.b32 	%f67, %r76;
	add.s64 	%rd28, %rd19, 9216;
	// begin inline asm
	ld.global.nc.u32 %r77, [%rd28];
	// end inline asm
	mov.b32 	%f68, %r77;
	add.s64 	%rd29, %rd19, 10240;
	// begin inline asm
	ld.global.nc.u32 %r78, [%rd29];
	// end inline asm
	mov.b32 	%f69, %r78;
	add.s64 	%rd30, %rd19, 11264;
	// begin inline asm
	ld.global.nc.u32 %r79, [%rd30];
	// end inline asm
	mov.b32 	%f70, %r79;
	add.s64 	%rd31, %rd19, 12288;
	// begin inline asm
	ld.global.nc.u32 %r80, [%rd31];
	// end inline asm
	mov.b32 	%f71, %r80;
	add.s64 	%rd32, %rd19, 13312;
	// begin inline asm
	ld.global.nc.u32 %r81, [%rd32];
	// end inline asm
	mov.b32 	%f72, %r81;
	add.s64 	%rd33, %rd19, 14336;
	// begin inline asm
	ld.global.nc.u32 %r82, [%rd33];
	// end inline asm
	mov.b32 	%f73, %r82;
	add.s64 	%rd34, %rd19, 15360;
	// begin inline asm
	ld.global.nc.u32 %r83, [%rd34];
	// end inline asm
	mov.b32 	%f74, %r83;
	setp.lt.f32 	%p4, %f59, %f60;
	selp.f32 	%f75, %f60, %f59, %p4;
	setp.lt.f32 	%p5, %f61, %f62;
	selp.f32 	%f76, %f62, %f61, %p5;
	setp.lt.f32 	%p6, %f63, %f64;
	selp.f32 	%f77, %f64, %f63, %p6;
	setp.lt.f32 	%p7, %f65, %f66;
	selp.f32 	%f78, %f66, %f65, %p7;
	setp.lt.f32 	%p8, %f67, %f68;
	selp.f32 	%f79, %f68, %f67, %p8;
	setp.lt.f32 	%p9, %f69, %f70;
	selp.f32 	%f80, %f70, %f69, %p9;
	setp.lt.f32 	%p10, %f71, %f72;
	selp.f32 	%f81, %f72, %f71, %p10;
	setp.lt.f32 	%p11, %f73, %f74;
	selp.f32 	%f82, %f74, %f73, %p11;
	setp.lt.f32 	%p12, %f75, %f76;
	selp.f32 	%f83, %f76, %f75, %p12;
	setp.lt.f32 	%p13, %f77, %f78;
	selp.f32 	%f84, %f78, %f77, %p13;
	setp.lt.f32 	%p14, %f79, %f80;
	selp.f32 	%f85, %f80, %f79, %p14;
	setp.lt.f32 	%p15, %f81, %f82;
	selp.f32 	%f86, %f82, %f81, %p15;
	setp.lt.f32 	%p16, %f83, %f84;
	selp.f32 	%f87, %f84, %f83, %p16;
	setp.lt.f32 	%p17, %f85, %f86;
	selp.f32 	%f88, %f86, %f85, %p17;
	setp.lt.f32 	%p18, %f87, %f88;
	selp.f32 	%f443, %f88, %f87, %p18;
	setp.lt.u32 	%p19, %r67, 8192;
	mov.b32 	%r400, 4096;
	@%p19 bra 	$L__BB6_60;
	add.s32 	%r47, %r67, -4096;
	mov.b32 	%r400, 4096;
$L__BB6_58:
	mul.wide.s32 	%rd52, %r400, 4;
	add.s64 	%rd36, %rd19, %rd52;
	// begin inline asm
	ld.global.nc.u32 %r86, [%rd36];
	// end inline asm
	mov.b32 	%f89, %r86;
	add.s64 	%rd37, %rd36, 1024;
	// begin inline asm
	ld.global.nc.u32 %r87, [%rd37];
	// end inline asm
	mov.b32 	%f90, %r87;
	add.s64 	%rd38, %rd36, 2048;
	// begin inline asm
	ld.global.nc.u32 %r88, [%rd38];
	// end inline asm
	mov.b32 	%f91, %r88;
	add.s64 	%rd39, %rd36, 3072;
	// begin inline asm
	ld.global.nc.u32 %r89, [%rd39];
	// end inline asm
	mov.b32 	%f92, %r89;
	add.s64 	%rd40, %rd36, 4096;
	// begin inline asm
	ld.global.nc.u32 %r90, [%rd40];
	// end inline asm
	mov.b32 	%f93, %r90;
	add.s64 	%rd41, %rd36, 5120;
	// begin inline asm
	ld.global.nc.u32 %r91, [%rd41];
	// end inline asm
	mov.b32 	%f94, %r91;
	add.s64 	%rd42, %rd36, 6144;
	// begin inline asm
	ld.global.nc.u32 %r92, [%rd42];
	// end inline asm
	mov.b32 	%f95, %r92;
	add.s64 	%rd43, %rd36, 7168;
	// begin inline asm
	ld.global.nc.u32 %r93, [%rd43];
	// end inline asm
	mov.b32 	%f96, %r93;
	add.s64 	%rd44, %rd36, 8192;
	// begin inline asm
	ld.global.nc.u32 %r94, [%rd44];
	// end inline asm
	mov.b32 	%f97, %r94;
	add.s64 	%rd45, %rd36, 9216;
	// begin inline asm
	ld.global.nc.u32 %r95, [%rd45];
	// end inline asm
	mov.b32 	%f98, %r95;
	add.s64 	%rd46, %rd36, 10240;
	// begin inline asm
	ld.global.nc.u32 %r96, [%rd46];
	// end inline asm
	mov.b32 	%f99, %r96;
	add.s64 	%rd47, %rd36, 11264;
	// begin inline asm
	ld.global.nc.u32 %r97, [%rd47];
	// end inline asm
	mov.b32 	%f100, %r97;
	add.s64 	%rd48, %rd36, 12288;
	// begin inline asm
	ld.global.nc.u32 %r98, [%rd48];
	// end inline asm
	mov.b32 	%f101, %r98;
	add.s64 	%rd49, %rd36, 13312;
	// begin inline asm
	ld.global.nc.u32 %r99, [%rd49];
	// end inline asm
	mov.b32 	%f102, %r99;
	add.s64 	%rd50, %rd36, 14336;
	// begin inline asm
	ld.global.nc.u32 %r100, [%rd50];
	// end inline asm
	mov.b32 	%f103, %r100;
	add.s64 	%rd51, %rd36, 15360;
	// begin inline asm
	ld.global.nc.u32 %r101, [%rd51];
	// end inline asm
	mov.b32 	%f104, %r101;
	setp.lt.f32 	%p20, %f443, %f89;
	selp.f32 	%f105, %f89, %f443, %p20;
	setp.lt.f32 	%p21, %f90, %f91;
	selp.f32 	%f106, %f91, %f90, %p21;
	setp.lt.f32 	%p22, %f92, %f93;
	selp.f32 	%f107, %f93, %f92, %p22;
	setp.lt.f32 	%p23, %f94, %f95;
	selp.f32 	%f108, %f95, %f94, %p23;
	setp.lt.f32 	%p24, %f96, %f97;
	selp.f32 	%f109, %f97, %f96, %p24;
	setp.lt.f32 	%p25, %f98, %f99;
	selp.f32 	%f110, %f99, %f98, %p25;
	setp.lt.f32 	%p26, %f100, %f101;
	selp.f32 	%f111, %f101, %f100, %p26;
	setp.lt.f32 	%p27, %f102, %f103;
	selp.f32 	%f112, %f103, %f102, %p27;
	setp.lt.f32 	%p28, %f105, %f106;
	selp.f32 	%f113, %f106, %f105, %p28;
	setp.lt.f32 	%p29, %f107, %f108;
	selp.f32 	%f114, %f108, %f107, %p29;
	setp.lt.f32 	%p30, %f109, %f110;
	selp.f32 	%f115, %f110, %f109, %p30;
	setp.lt.f32 	%p31, %f111, %f112;
	selp.f32 	%f116, %f112, %f111, %p31;
	setp.lt.f32 	%p32, %f113, %f114;
	selp.f32 	%f117, %f114, %f113, %p32;
	setp.lt.f32 	%p33, %f115, %f116;
	selp.f32 	%f118, %f116, %f115, %p33;
	setp.lt.f32 	%p34, %f117, %f118;
	selp.f32 	%f119, %f118, %f117, %p34;
	setp.lt.f32 	%p35, %f119, %f104;
	selp.f32 	%f443, %f104, %f119, %p35;
	sub.s32 	%r102, %r67, %r400;
	setp.lt.s32 	%p36, %r102, 4096;
	@%p36 bra 	$L__BB6_68;
	add.s32 	%r400, %r400, 4096;
	setp.le.s32 	%p37, %r400, %r47;
	@%p37 bra 	$L__BB6_58;
$L__BB6_60:
	setp.le.s32 	%p38, %r67, %r400;
	@%p38 bra 	$L__BB6_68;
	sub.s32 	%r51, %r67, %r400;
	setp.ge.s32 	%p39, %r46, %r51;
	@%p39 bra 	$L__BB6_68;
	not.b32 	%r103, %r46;
	add.s32 	%r104, %r67, %r103;
	sub.s32 	%r52, %r104, %r400;
	and.b32  	%r105, %r52, 768;
	setp.eq.s32 	%p40, %r105, 768;
	mov.u32 	%r404, %r46;
	@%p40 bra 	$L__BB6_65;
	add.s32 	%r402, %r46, %r400;
	shr.u32 	%r106, %r52, 8;
	add.s32 	%r107, %r106, 1;
	and.b32  	%r108, %r107, 3;
	neg.s32 	%r401, %r108;
	mov.u32 	%r404, %r46;
$L__BB6_64:
	.pragma "nounroll";
	mul.wide.u32 	%rd54, %r402, 4;
	add.s64 	%rd53, %rd16, %rd54;
	// begin inline asm
	ld.global.nc.u32 %r109, [%rd53];
	// end inline asm
	mov.b32 	%f121, %r109;
	setp.lt.f32 	%p41, %f443, %f121;
	selp.f32 	%f443, %f121, %f443, %p41;
	add.s32 	%r404, %r404, 256;
	add.s32 	%r402, %r402, 256;
	add.s32 	%r401, %r401, 1;
	setp.ne.s32 	%p42, %r401, 0;
	@%p42 bra 	$L__BB6_64;
$L__BB6_65:
	setp.lt.u32 	%p43, %r52, 768;
	@%p43 bra 	$L__BB6_68;
	cvt.u64.u32 	%rd55, %r404;
	cvt.u64.u32 	%rd56, %r400;
	add.s64 	%rd57, %rd55, %rd56;
	shl.b64 	%rd58, %rd57, 2;
	add.s64 	%rd59, %rd58, %rd16;
	add.s64 	%rd124, %rd59, 2048;
	add.s32 	%r405, %r404, %r400;
$L__BB6_67:
	mul.wide.u32 	%rd64, %r405, 4;
	add.s64 	%rd60, %rd16, %rd64;
	// begin inline asm
	ld.global.nc.u32 %r110, [%rd60];
	// end inline asm
	mov.b32 	%f122, %r110;
	setp.lt.f32 	%p44, %f443, %f122;
	selp.f32 	%f123, %f122, %f443, %p44;
	add.s64 	%rd61, %rd124, -1024;
	// begin inline asm
	ld.global.nc.u32 %r111, [%rd61];
	// end inline asm
	mov.b32 	%f124, %r111;
	setp.lt.f32 	%p45, %f123, %f124;
	selp.f32 	%f125, %f124, %f123, %p45;
	// begin inline asm
	ld.global.nc.u32 %r112, [%rd124];
	// end inline asm
	mov.b32 	%f126, %r112;
	setp.lt.f32 	%p46, %f125, %f126;
	selp.f32 	%f127, %f126, %f125, %p46;
	add.s64 	%rd63, %rd124, 1024;
	// begin inline asm
	ld.global.nc.u32 %r113, [%rd63];
	// end inline asm
	mov.b32 	%f128, %r113;
	setp.lt.f32 	%p47, %f127, %f128;
	selp.f32 	%f443, %f128, %f127, %p47;
	add.s32 	%r404, %r404, 1024;
	add.s64 	%rd124, %rd124, 4096;
	add.s32 	%r405, %r405, 1024;
	setp.lt.s32 	%p48, %r404, %r51;
	@%p48 bra 	$L__BB6_67;
$L__BB6_68:
	// begin inline asm
	mov.u32 %r114, %laneid;
	// end inline asm
	mov.b32 	%r116, %f443;
	mov.b32 	%r117, 1;
	mov.b32 	%r138, 31;
	mov.b32 	%r139, -1;
	// begin inline asm
	shfl.sync.down.b32 %r115, %r116, %r117, %r138, %r139;
	// end inline asm
	mov.b32 	%f129, %r115;
	setp.gt.s32 	%p49, %r114, 30;
	setp.lt.f32 	%p50, %f443, %f129;
	selp.f32 	%f130, %f129, %f443, %p50;
	selp.f32 	%f131, %f443, %f130, %p49;
	mov.b32 	%r121, %f131;
	mov.b32 	%r122, 2;
	// begin inline asm
	shfl.sync.down.b32 %r120, %r121, %r122, %r138, %r139;
	// end inline asm
	mov.b32 	%f132, %r120;
	setp.gt.s32 	%p51, %r114, 29;
	setp.lt.f32 	%p52, %f131, %f132;
	selp.f32 	%f133, %f132, %f131, %p52;
	selp.f32 	%f134, %f131, %f133, %p51;
	mov.b32 	%r126, %f134;
	mov.b32 	%r127, 4;
	// begin inline asm
	shfl.sync.down.b32 %r125, %r126, %r127, %r138, %r139;
	// end inline asm
	mov.b32 	%f135, %r125;
	setp.gt.s32 	%p53, %r114, 27;
	setp.lt.f32 	%p54, %f134, %f135;
	selp.f32 	%f136, %f135, %f134, %p54;
	selp.f32 	%f137, %f134, %f136, %p53;
	mov.b32 	%r131, %f137;
	mov.b32 	%r132, 8;
	// begin inline asm
	shfl.sync.down.b32 %r130, %r131, %r132, %r138, %r139;
	// end inline asm
	mov.b32 	%f138, %r130;
	setp.gt.s32 	%p55, %r114, 23;
	setp.lt.f32 	%p56, %f137, %f138;
	selp.f32 	%f139, %f138, %f137, %p56;
	selp.f32 	%f140, %f137, %f139, %p55;
	mov.b32 	%r136, %f140;
	mov.b32 	%r137, 16;
	// begin inline asm
	shfl.sync.down.b32 %r135, %r136, %r137, %r138, %r139;
	// end inline asm
	mov.b32 	%f141, %r135;
	setp.gt.s32 	%p57, %r114, 15;
	setp.lt.f32 	%p58, %f140, %f141;
	selp.f32 	%f54, %f141, %f140, %p58;
	selp.f32 	%f444, %f140, %f54, %p57;
	setp.ne.s32 	%p59, %r114, 0;
	@%p59 bra 	$L__BB6_70;
	shr.u32 	%r140, %r46, 3;
	and.b32  	%r141, %r140, 124;
	mov.u32 	%r142, _ZZN3cub18CUB_300001_SM_10006detail6reduce28DeviceReduceSingleTileKernelINS2_10policy_hubIfyN4cuda3__47maximumIfEEE10Policy1000EPfSB_iS8_ffNS5_3std3__410__identityEEEvT0_T1_T2_T3_T4_T6_E12temp_storage;
	add.s32 	%r143, %r142, %r141;
	st.shared.f32 	[%r143+8], %f54;
$L__BB6_70:
	bar.sync 	0;
	setp.ne.s32 	%p60, %r46, 0;
	@%p60 bra 	$L__BB6_72;
	ld.shared.f32 	%f142, [_ZZN3cub18CUB_300001_SM_10006detail6reduce28DeviceReduceSingleTileKernelINS2_10policy_hubIfyN4cuda3__47maximumIfEEE10Policy1000EPfSB_iS8_ffNS5_3std3__410__identityEEEvT0_T1_T2_T3_T4_T6_E12temp_storage+12];
	setp.lt.f32 	%p61, %f444, %f142;
	selp.f32 	%f143, %f142, %f444, %p61;
	ld.shared.f32 	%f144, [_ZZN3cub18CUB_300001_SM_10006detail6reduce28DeviceReduceSingleTileKernelINS2_10policy_hubIfyN4cuda3__47maximumIfEEE10Policy1000EPfSB_iS8_ffNS5_3std3__410__identityEEEvT0_T1_T2_T3_T4_T6_E12temp_storage+16];
	setp.lt.f32 	%p62, %f143, %f144;
	selp.f32 	%f145, %f144, %f143, %p62;
	ld.shared.f32 	%f146, [_ZZN3cub18CUB_300001_SM_10006detail6reduce28DeviceReduceSingleTileKernelINS2_10policy_hubIfyN4cuda3__47maximumIfEEE10Policy1000EPfSB_iS8_ffNS5_3std3__410__identityEEEvT0_T1_T2_T3_T4_T6_E12temp_storage+20];
	setp.lt.f32 	%p63, %f145, %f146;
	selp.f32 	%f147, %f146, %f145, %p63;
	ld.shared.f32 	%f148, [_ZZN3cub18CUB_300001_SM_10006detail6reduce28DeviceReduceSingleTileKernelINS2_10policy_hubIfyN4cuda3__47maximumIfEEE10Policy1000EPfSB_iS8_ffNS5_3std3__410__identityEEEvT0_T1_T2_T3_T4_T6_E12temp_storage+24];
	setp.lt.f32 	%p64, %f147, %f148;
	selp.f32 	%f149, %f148, %f147, %p64;
	ld.shared.f32 	%f150, [_ZZN3cub18CUB_300001_SM_10006detail6reduce28DeviceReduceSingleTileKernelINS2_10policy_hubIfyN4cuda3__47maximumIfEEE10Policy1000EPfSB_iS8_ffNS5_3std3__410__identityEEEvT0_T1_T2_T3_T4_T6_E12temp_storage+28];
	setp.lt.f32 	%p65, %f149, %f150;
	selp.f32 	%f151, %f150, %f149, %p65;
	ld.shared.f32 	%f152, [_ZZN3cub18CUB_300001_SM_10006detail6reduce28DeviceReduceSingleTileKernelINS2_10policy_hubIfyN4cuda3__47maximumIfEEE10Policy1000EPfSB_iS8_ffNS5_3std3__410__identityEEEvT0_T1_T2_T3_T4_T6_E12temp_storage+32];
	setp.lt.f32 	%p66, %f151, %f152;
	selp.f32 	%f153, %f152, %f151, %p66;
	ld.shared.f32 	%f154, [_ZZN3cub18CUB_300001_SM_10006detail6reduce28DeviceReduceSingleTileKernelINS2_10policy_hubIfyN4cuda3__47maximumIfEEE10Policy1000EPfSB_iS8_ffNS5_3std3__410__identityEEEvT0_T1_T2_T3_T4_T6_E12temp_storage+36];
	setp.lt.f32 	%p67, %f153, %f154;
	selp.f32 	%f444, %f154, %f153, %p67;
$L__BB6_72:
	mov.u32 	%r379, %tid.x;
	setp.ne.s32 	%p249, %r379, 0;
	@%p249 bra 	$L__BB6_74;
	setp.lt.f32 	%p250, %f58, %f444;
	selp.f32 	%f417, %f444, %f58, %p250;
	st.global.f32 	[%rd1], %f417;
$L__BB6_74:
	ret;

}


// ===== COMPILED SASS (sm_100) =====

	.target	sm_100

	.elftype	@"ET_EXEC"


//--------------------- .note.nv.tkinfo           --------------------------
	.section	.note.nv.tkinfo,"",@"SHT_NOTE"
	.sectionflags	@"SHF_NOTE_NV_TKINFO"
	.tkinfo
        /*0018*/ 	.word	0x00000002
        /*0030*/ 	.string	""
        /*0030*/ 	.string	"ptxas"
        /*0030*/ 	.string	"Cuda compilation tools, release 13.0, V13.0.88"
        /*0030*/ 	.string	"Build cuda_13.0.r13.0/compiler.36424714_0"
        /*0030*/ 	.string	"-arch sm_100 -m 64 "



//--------------------- .note.nv.cuinfo           --------------------------
	.section	.note.nv.cuinfo,"",@"SHT_NOTE"
	.sectionflags	@"SHF_NOTE_NV_CUINFO"
        /*0018*/ 	.short	0x0002
        /*001a*/ 	.short	0x0064
        /*001c*/ 	.short	0x0082
	.zero		2


//--------------------- .nv.info                  --------------------------
	.section	.nv.info,"",@"SHT_CUDA_INFO"
	.align	4


	//----- nvinfo : EIATTR_REGCOUNT
	.align		4
        /*0000*/ 	.byte	0x04, 0x2f
        /*0002*/ 	.short	(.L_44 - .L_43)
	.align		4
.L_43:
        /*0004*/ 	.word	index@(_ZN3cub18CUB_300001_SM_10006detail11EmptyKernelIvEEvv)
        /*0008*/ 	.word	0x00000004


	//----- nvinfo : EIATTR_FRAME_SIZE
	.align		4
.L_44:
        /*000c*/ 	.byte	0x04, 0x11
        /*000e*/ 	.short	(.L_46 - .L_45)
	.align		4
.L_45:
        /*0010*/ 	.word	index@(_ZN3cub18CUB_300001_SM_10006detail11EmptyKernelIvEEvv)
        /*0014*/ 	.word	0x00000000


	//----- nvinfo : EIATTR_REGCOUNT
	.align		4
.L_46:
        /*0018*/ 	.byte	0x04, 0x2f
        /*001a*/ 	.short	(.L_48 - .L_47)
	.align		4
.L_47:
        /*001c*/ 	.word	index@(_ZN3cub18CUB_300001_SM_10006detail6reduce28DeviceReduceSingleTileKernelINS2_10policy_hubIfjN4cuda3__47maximumIfEEE10Policy1000EN6thrust24THRUST_300001_SM_1000_NS18transform_iteratorINSC_12zip_functionI8abs_diffIfEEENSC_12zip_iteratorINS5_3std3__45tupleIJNSC_6detail15normal_iteratorINSC_10device_ptrIfEEEESQ_EEEEENSC_11use_defaultEST_EEPfjS8_ffNSK_10__identityEEEvT0_T1_T2_T3_T4_T6_)
        /*0020*/ 	.word	0x00000038


	//----- nvinfo : EIATTR_FRAME_SIZE
	.align		4
.L_48:
        /*0024*/ 	.byte	0x04, 0x11
        /*0026*/ 	.short	(.L_50 - .L_49)
	.align		4
.L_49:
        /*0028*/ 	.word	index@(_ZN3cub18CUB_300001_SM_10006detail6reduce28DeviceReduceSingleTileKernelINS2_10policy_hubIfjN4cuda3__47maximumIfEEE10Policy1000EN6thrust24THRUST_300001_SM_1000_NS18transform_iteratorINSC_12zip_functionI8abs_diffIfEEENSC_12zip_iteratorINS5_3std3__45tupleIJNSC_6detail15normal_iteratorINSC_10device_ptrIfEEEESQ_EEEEENSC_11use_defaultEST_EEPfjS8_ffNSK_10__identityEEEvT0_T1_T2_T3_T4_T6_)
        /*002c*/ 	.word	0x00000000


	//----- nvinfo : EIATTR_REGCOUNT
	.align		4
.L_50:
        /*0030*/ 	.byte	0x04, 0x2f
        /*0032*/ 	.short	(.L_52 - .L_51)
	.align		4
.L_51:
        /*0034*/ 	.word	index@(_ZN3cub18CUB_300001_SM_10006detail6reduce18DeviceReduceKernelINS2_10policy_hubIfjN4cuda3__47maximumIfEEE10Policy1000EN6thrust24THRUST_300001_SM_1000_NS18transform_iteratorINSC_12zip_functionI8abs_diffIfEEENSC_12zip_iteratorINS5_3std3__45tupleIJNSC_6detail15normal_iteratorINSC_10device_ptrIfEEEESQ_EEEEENSC_11use_defaultEST_EEjS8_fNSK_10__identityEEEvT0_PT3_T1_NS0_13GridEvenShareISZ_EET2_T4_)
        /*0038*/ 	.word	0x00000028


	//----- nvinfo : EIATTR_FRAME_SIZE
	.align		4
.L_52:
        /*003c*/ 	.byte	0x04, 0x11
        /*003e*/ 	.short	(.L_54 - .L_53)
	.align		4
.L_53:
        /*0040*/ 	.word	index@(_ZN3cub18CUB_300001_SM_10006detail6reduce18DeviceReduceKernelINS2_10policy_hubIfjN4cuda3__47maximumIfEEE10Policy1000EN6thrust24THRUST_300001_SM_1000_NS18transform_iteratorINSC_12zip_functionI8abs_diffIfEEENSC_12zip_iteratorINS5_3std3__45tupleIJNSC_6detail15normal_iteratorINSC_10device_ptrIfEEEESQ_EEEEENSC_11use_defaultEST_EEjS8_fNSK_10__identityEEEvT0_PT3_T1_NS0_13GridEvenShareISZ_EET2_T4_)
        /*0044*/ 	.word	0x00000000


	//----- nvinfo : EIATTR_REGCOUNT
	.align		4
.L_54:
        /*0048*/ 	.byte	0x04, 0x2f
        /*004a*/ 	.short	(.L_56 - .L_55)
	.align		4
.L_55:
        /*004c*/ 	.word	index@(_ZN3cub18CUB_300001_SM_10006detail6reduce28DeviceReduceSingleTileKernelINS2_10policy_hubIfjN4cuda3__47maximumIfEEE10Policy1000EPfSB_iS8_ffNS5_3std3__410__identityEEEvT0_T1_T2_T3_T4_T6_)
        /*0050*/ 	.word	0x0000001e


	//----- nvinfo : EIATTR_FRAME_SIZE
	.align		4
.L_56:
        /*0054*/ 	.byte	0x04, 0x11
        /*0056*/ 	.short	(.L_58 - .L_57)
	.align		4
.L_57:
        /*0058*/ 	.word	index@(_ZN3cub18CUB_300001_SM_10006detail6reduce28DeviceReduceSingleTileKernelINS2_10policy_hubIfjN4cuda3__47maximumIfEEE10Policy1000EPfSB_iS8_ffNS5_3std3__410__identityEEEvT0_T1_T2_T3_T4_T6_)
        /*005c*/ 	.word	0x00000000


	//----- nvinfo : EIATTR_REGCOUNT
	.align		4
.L_58:
        /*0060*/ 	.byte	0x04, 0x2f
        /*0062*/ 	.short	(.L_60 - .L_59)
	.align		4
.L_59:
        /*0064*/ 	.word	index@(_ZN3cub18CUB_300001_SM_10006detail6reduce28DeviceReduceSingleTileKernelINS2_10policy_hubIfyN4cuda3__47maximumIfEEE10Policy1000EN6thrust24THRUST_300001_SM_1000_NS18transform_iteratorINSC_12zip_functionI8abs_diffIfEEENSC_12zip_iteratorINS5_3std3__45tupleIJNSC_6detail15normal_iteratorINSC_10device_ptrIfEEEESQ_EEEEENSC_11use_defaultEST_EEPfyS8_ffNSK_10__identityEEEvT0_T1_T2_T3_T4_T6_)
        /*0068*/ 	.word	0x00000030


	//----- nvinfo : EIATTR_FRAME_SIZE
	.align		4
.L_60:
        /*006c*/ 	.byte	0x04, 0x11
        /*006e*/ 	.short	(.L_62 - .L_61)
	.align		4
.L_61:
        /*0070*/ 	.word	index@(_ZN3cub18CUB_300001_SM_10006detail6reduce28DeviceReduceSingleTileKernelINS2_10policy_hubIfyN4cuda3__47maximumIfEEE10Policy1000EN6thrust24THRUST_300001_SM_1000_NS18transform_iteratorINSC_12zip_functionI8abs_diffIfEEENSC_12zip_iteratorINS5_3std3__45tupleIJNSC_6detail15normal_iteratorINSC_10device_ptrIfEEEESQ_EEEEENSC_11use_defaultEST_EEPfyS8_ffNSK_10__identityEEEvT0_T1_T2_T3_T4_T6_)
        /*0074*/ 	.word	0x00000000


	//----- nvinfo : EIATTR_REGCOUNT
	.align		4
.L_62:
        /*0078*/ 	.byte	0x04, 0x2f
        /*007a*/ 	.short	(.L_64 - .L_63)
	.align		4
.L_63:
        /*007c*/ 	.word	index@(_ZN3cub18CUB_300001_SM_10006detail6reduce18DeviceReduceKernelINS2_10policy_hubIfyN4cuda3__47maximumIfEEE10Policy1000EN6thrust24THRUST_300001_SM_1000_NS18transform_iteratorINSC_12zip_functionI8abs_diffIfEEENSC_12zip_iteratorINS5_3std3__45tupleIJNSC_6detail15normal_iteratorINSC_10device_ptrIfEEEESQ_EEEEENSC_11use_defaultEST_EEyS8_fNSK_10__identityEEEvT0_PT3_T1_NS0_13GridEvenShareISZ_EET2_T4_)
        /*0080*/ 	.word	0x0000001f


	//----- nvinfo : EIATTR_FRAME_SIZE
	.align		4
.L_64:
        /*0084*/ 	.byte	0x04, 0x11
        /*0086*/ 	.short	(.L_66 - .L_65)
	.align		4
.L_65:
        /*0088*/ 	.word	index@(_ZN3cub18CUB_300001_SM_10006detail6reduce18DeviceReduceKernelINS2_10policy_hubIfyN4cuda3__47maximumIfEEE10Policy1000EN6thrust24THRUST_300001_SM_1000_NS18transform_iteratorINSC_12zip_functionI8abs_diffIfEEENSC_12zip_iteratorINS5_3std3__45tupleIJNSC_6detail15normal_iteratorINSC_10device_ptrIfEEEESQ_EEEEENSC_11use_defaultEST_EEyS8_fNSK_10__identityEEEvT0_PT3_T1_NS0_13GridEvenShareISZ_EET2_T4_)
        /*008c*/ 	.word	0x00000000


	//----- nvinfo : EIATTR_REGCOUNT
	.align		4
.L_66:
        /*0090*/ 	.byte	0x04, 0x2f
        /*0092*/ 	.short	(.L_68 - .L_67)
	.align		4
.L_67:
        /*0094*/ 	.word	index@(_ZN3cub18CUB_300001_SM_10006detail6reduce28DeviceReduceSingleTileKernelINS2_10policy_hubIfyN4cuda3__47maximumIfEEE10Policy1000EPfSB_iS8_ffNS5_3std3__410__identityEEEvT0_T1_T2_T3_T4_T6_)
        /*0098*/ 	.word	0x0000001e


	//----- nvinfo : EIATTR_FRAME_SIZE
	.align		4
.L_68:
        /*009c*/ 	.byte	0x04, 0x11
        /*009e*/ 	.short	(.L_70 - .L_69)
	.align		4
.L_69:
        /*00a0*/ 	.word	index@(_ZN3cub18CUB_300001_SM_10006detail6reduce28DeviceReduceSingleTileKernelINS2_10policy_hubIfyN4cuda3__47maximumIfEEE10Policy1000EPfSB_iS8_ffNS5_3std3__410__identityEEEvT0_T1_T2_T3_T4_T6_)
        /*00a4*/ 	.word	0x00000000


	//----- nvinfo : EIATTR_MIN_STACK_SIZE
	.align		4
.L_70:
        /*00a8*/ 	.byte	0x04, 0x12
        /*00aa*/ 	.short	(.L_72 - .L_71)
	.align		4
.L_71:
        /*00ac*/ 	.word	index@(_ZN3cub18CUB_300001_SM_10006detail6reduce28DeviceReduceSingleTileKernelINS2_10policy_hubIfyN4cuda3__47maximumIfEEE10Policy1000EPfSB_iS8_ffNS5_3std3__410__identityEEEvT0_T1_T2_T3_T4_T6_)
        /*00b0*/ 	.word	0x00000000


	//----- nvinfo : EIATTR_MIN_STACK_SIZE
	.align		4
.L_72:
        /*00b4*/ 	.byte	0x04, 0x12
        /*00b6*/ 	.short	(.L_74 - .L_73)
	.align		4
.L_73:
        /*00b8*/ 	.word	index@(_ZN3cub18CUB_300001_SM_10006detail6reduce18DeviceReduceKernelINS2_10policy_hubIfyN4cuda3__47maximumIfEEE10Policy1000EN6thrust24THRUST_300001_SM_1000_NS18transform_iteratorINSC_12zip_functionI8abs_diffIfEEENSC_12zip_iteratorINS5_3std3__45tupleIJNSC_6detail15normal_iteratorINSC_10device_ptrIfEEEESQ_EEEEENSC_11use_defaultEST_EEyS8_fNSK_10__identityEEEvT0_PT3_T1_NS0_13GridEvenShareISZ_EET2_T4_)
        /*00bc*/ 	.word	0x00000000


	//----- nvinfo : EIATTR_MIN_STACK_SIZE
	.align		4
.L_74:
        /*00c0*/ 	.byte	0x04, 0x12
        /*00c2*/ 	.short	(.L_76 - .L_75)
	.align		4
.L_75:
        /*00c4*/ 	.word	index@(_ZN3cub18CUB_300001_SM_10006detail6reduce28DeviceReduceSingleTileKernelINS2_10policy_hubIfyN4cuda3__47maximumIfEEE10Policy1000EN6thrust24THRUST_300001_SM_1000_NS18transform_iteratorINSC_12zip_functionI8abs_diffIfEEENSC_12zip_iteratorINS5_3std3__45tupleIJNSC_6detail15normal_iteratorINSC_10device_ptrIfEEEESQ_EEEEENSC_11use_defaultEST_EEPfyS8_ffNSK_10__identityEEEvT0_T1_T2_T3_T4_T6_)
        /*00c8*/ 	.word	0x00000000


	//----- nvinfo : EIATTR_MIN_STACK_SIZE
	.align		4
.L_76:
        /*00cc*/ 	.byte	0x04, 0x12
        /*00ce*/ 	.short	(.L_78 - .L_77)
	.align		4
.L_77:
        /*00d0*/ 	.word	index@(_ZN3cub18CUB_300001_SM_10006detail6reduce28DeviceReduceSingleTileKernelINS2_10policy_hubIfjN4cuda3__47maximumIfEEE10Policy1000EPfSB_iS8_ffNS5_3std3__410__identityEEEvT0_T1_T2_T3_T4_T6_)
        /*00d4*/ 	.word	0x00000000


	//----- nvinfo : EIATTR_MIN_STACK_SIZE
	.align		4
.L_78:
        /*00d8*/ 	.byte	0x04, 0x12
        /*00da*/ 	.short	(.L_80 - .L_79)
	.align		4
.L_79:
        /*00dc*/ 	.word	index@(_ZN3cub18CUB_300001_SM_10006detail6reduce18DeviceReduceKernelINS2_10policy_hubIfjN4cuda3__47maximumIfEEE10Policy1000EN6thrust24THRUST_300001_SM_1000_NS18transform_iteratorINSC_12zip_functionI8abs_diffIfEEENSC_12zip_iteratorINS5_3std3__45tupleIJNSC_6detail15normal_iteratorINSC_10device_ptrIfEEEESQ_EEEEENSC_11use_defaultEST_EEjS8_fNSK_10__identityEEEvT0_PT3_T1_NS0_13GridEvenShareISZ_EET2_T4_)
        /*00e0*/ 	.word	0x00000000


	//----- nvinfo : EIATTR_MIN_STACK_SIZE
	.align		4
.L_80:
        /*00e4*/ 	.byte	0x04, 0x12
        /*00e6*/ 	.short	(.L_82 - .L_81)
	.align		4
.L_81:
        /*00e8*/ 	.word	index@(_ZN3cub18CUB_300001_SM_10006detail6reduce28DeviceReduceSingleTileKernelINS2_10policy_hubIfjN4cuda3__47maximumIfEEE10Policy1000EN6thrust24THRUST_300001_SM_1000_NS18transform_iteratorINSC_12zip_functionI8abs_diffIfEEENSC_12zip_iteratorINS5_3std3__45tupleIJNSC_6detail15normal_iteratorINSC_10device_ptrIfEEEESQ_EEEEENSC_11use_defaultEST_EEPfjS8_ffNSK_10__identityEEEvT0_T1_T2_T3_T4_T6_)
        /*00ec*/ 	.word	0x00000000


	//----- nvinfo : EIATTR_MIN_STACK_SIZE
	.align		4
.L_82:
        /*00f0*/ 	.byte	0x04, 0x12
        /*00f2*/ 	.short	(.L_84 - .L_83)
	.align		4
.L_83:
        /*00f4*/ 	.word	index@(_ZN3cub18CUB_300001_SM_10006detail11EmptyKernelIvEEvv)
        /*00f8*/ 	.word	0x00000000
.L_84:


//--------------------- .nv.compat                --------------------------
	.section	.nv.compat,"",@"SHT_CUDA_COMPAT_INFO"
	.align	4
        /*0000*/ 	.byte	0x02, 0x09, 0x00, 0x00, 0x02, 0x02, 0x01, 0x00, 0x02, 0x05, 0x05, 0x00, 0x03, 0x07, 0x01, 0x01
        /*0010*/ 	.byte	0x02, 0x03, 0x00, 0x00, 0x02, 0x06, 0x01, 0x00, 0x04, 0x0b, 0x08, 0x00, 0x09, 0x00, 0x00, 0x00
        /*0020*/ 	.byte	0x00, 0x00, 0x00, 0x00


//--------------------- .nv.info._ZN3cub18CUB_300001_SM_10006detail6reduce28DeviceReduceSingleTileKernelINS2_10policy_hubIfyN4cuda3__47maximumIfEEE10Policy1000EPfSB_iS8_ffNS5_3std3__410__identityEEEvT0_T1_T2_T3_T4_T6_ --------------------------
	.section	.nv.info._ZN3cub18CUB_300001_SM_10006detail6reduce28DeviceReduceSingleTileKernelINS2_10policy_hubIfyN4cuda3__47maximumIfEEE10Policy1000EPfSB_iS8_ffNS5_3std3__410__identityEEEvT0_T1_T2_T3_T4_T6_,"",@"SHT_CUDA_INFO"
	.sectionflags	@""
	.align	4


	//----- nvinfo : EIATTR_CUDA_API_VERSION
	.align		4
        /*0000*/ 	.byte	0x04, 0x37
        /*0002*/ 	.short	(.L_86 - .L_85)
.L_85:
        /*0004*/ 	.word	0x00000082


	//----- nvinfo : EIATTR_KPARAM_INFO
	.align		4
.L_86:
        /*0008*/ 	.byte	0x04, 0x17
        /*000a*/ 	.short	(.L_88 - .L_87)
.L_87:
        /*000c*/ 	.word	0x00000000
        /*0010*/ 	.short	0x0005
        /*0012*/ 	.short	0x001c
        /*0014*/ 	.byte	0x00, 0xf0, 0x05, 0x00


	//----- nvinfo : EIATTR_KPARAM_INFO
	.align		4
.L_88:
        /*0018*/ 	.byte	0x04, 0x17
        /*001a*/ 	.short	(.L_90 - .L_89)
.L_89:
        /*001c*/ 	.word	0x00000000
        /*0020*/ 	.short	0x0004
        /*0022*/ 	.short	0x0018
        /*0024*/ 	.byte	0x00, 0xf0, 0x11, 0x00


	//----- nvinfo : EIATTR_KPARAM_INFO
	.align		4
.L_90:
        /*0028*/ 	.byte	0x04, 0x17
        /*002a*/ 	.short	(.L_92 - .L_91)
.L_91:
        /*002c*/ 	.word	0x00000000
        /*0030*/ 	.short	0x0003
        /*0032*/ 	.short	0x0014
        /*0034*/ 	.byte	0x00, 0xf0, 0x05, 0x00


	//----- nvinfo : EIATTR_KPARAM_INFO
	.align		4
.L_92:
        /*0038*/ 	.byte	0x04, 0x17
        /*003a*/ 	.short	(.L_94 - .L_93)
.L_93:
        /*003c*/ 	.word	0x00000000
        /*0040*/ 	.short	0x0002
        /*0042*/ 	.short	0x0010
        /*0044*/ 	.byte	0x00, 0xf0, 0x11, 0x00


	//----- nvinfo : EIATTR_KPARAM_INFO
	.align		4
.L_94:
        /*0048*/ 	.byte	0x04, 0x17
        /*004a*/ 	.short	(.L_96 - .L_95)
.L_95:
        /*004c*/ 	.word	0x00000000
        /*0050*/ 	.short	0x0001
        /*0052*/ 	.short	0x0008
        /*0054*/ 	.byte	0x00, 0xf5, 0x21, 0x00


	//----- nvinfo : EIATTR_KPARAM_INFO
	.align		4
.L_96:
        /*0058*/ 	.byte	0x04, 0x17
        /*005a*/ 	.short	(.L_98 - .L_97)
.L_97:
        /*005c*/ 	.word	0x00000000
        /*0060*/ 	.short	0x0000
        /*0062*/ 	.short	0x0000
        /*0064*/ 	.byte	0x00, 0xf5, 0x21, 0x00


	//----- nvinfo : EIATTR_SPARSE_MMA_MASK
	.align		4
.L_98:
        /*0068*/ 	.byte	0x03, 0x50
        /*006a*/ 	.short	0x0000


	//----- nvinfo : EIATTR_MAXREG_COUNT
	.align		4
        /*006c*/ 	.byte	0x03, 0x1b
        /*006e*/ 	.short	0x00ff


	//----- nvinfo : EIATTR_NUM_BARRIERS
	.align		4
        /*0070*/ 	.byte	0x02, 0x4c
        /*0072*/ 	.byte	0x01
	.zero		1


	//----- nvinfo : EIATTR_MERCURY_ISA_VERSION
	.align		4
        /*0074*/ 	.byte	0x03, 0x5f
        /*0076*/ 	.short	0x0101


	//----- nvinfo : EIATTR_COOP_GROUP_MASK_REGIDS
	.align		4
        /*0078*/ 	.byte	0x04, 0x29
        /*007a*/ 	.short	(.L_100 - .L_99)


	//   ....[0]....
.L_99:
        /*007c*/ 	.word	0xffffffff


	//   ....[1]....
        /*0080*/ 	.word	0xffffffff


	//   ....[2]....
        /*0084*/ 	.word	0xffffffff


	//   ....[3]....
        /*0088*/ 	.word	0xffffffff


	//   ....[4]....
        /*008c*/ 	.word	0xffffffff


	//   ....[5]....
        /*0090*/ 	.word	0xffffffff


	//   ....[6]....
        /*0094*/ 	.word	0xffffffff


	//   ....[7]....
        /*0098*/ 	.word	0xffffffff


	//   ....[8]....
        /*009c*/ 	.word	0xffffffff


	//   ....[9]....
        /*00a0*/ 	.word	0xffffffff


	//   ....[10]....
        /*00a4*/ 	.word	0xffffffff


	//   ....[11]....
        /*00a8*/ 	.word	0xffffffff


	//   ....[12]....
        /*00ac*/ 	.word	0xffffffff


	//   ....[13]....
        /*00b0*/ 	.word	0xffffffff


	//   ....[14]....
        /*00b4*/ 	.word	0xffffffff


	//   ....[15]....
        /*00b8*/ 	.word	0xffffffff


	//   ....[16]....
        /*00bc*/ 	.word	0xffffffff


	//   ....[17]....
        /*00c0*/ 	.word	0xffffffff


	//   ....[18]....
        /*00c4*/ 	.word	0xffffffff


	//   ....[19]....
        /*00c8*/ 	.word	0xffffffff


	//   ....[20]....
        /*00cc*/ 	.word	0xffffffff


	//   ....[21]....
        /*00d0*/ 	.word	0xffffffff


	//   ....[22]....
        /*00d4*/ 	.word	0xffffffff


	//   ....[23]....
        /*00d8*/ 	.word	0xffffffff


	//   ....[24]....
        /*00dc*/ 	.word	0xffffffff


	//   ....[25]....
        /*00e0*/ 	.word	0xffffffff


	//   ....[26]....
        /*00e4*/ 	.word	0xffffffff


	//   ....[27]....
        /*00e8*/ 	.word	0xffffffff


	//   ....[28]....
        /*00ec*/ 	.word	0xffffffff


	//   ....[29]....
        /*00f0*/ 	.word	0xffffffff


	//----- nvinfo : EIATTR_COOP_GROUP_INSTR_OFFSETS
	.align		4
.L_100:
        /*00f4*/ 	.byte	0x04, 0x28
        /*00f6*/ 	.short	(.L_102 - .L_101)


	//   ....[0]....
.L_101:
        /*00f8*/ 	.word	0x00000b50


	//   ....[1]....
        /*00fc*/ 	.word	0x00000bc0


	//   ....[2]....
        /*0100*/ 	.word	0x00000c40


	//   ....[3]....
        /*0104*/ 	.word	0x00000ca0


	//   ....[4]....
        /*0108*/ 	.word	0x00000ce0


	//   ....[5]....
        /*010c*/ 	.word	0x00000f20


	//   ....[6]....
        /*0110*/ 	.word	0x00000f90


	//   ....[7]....
        /*0114*/ 	.word	0x00000fe0


	//   ....[8]....
        /*0118*/ 	.word	0x00001040


	//   ....[9]....
        /*011c*/ 	.word	0x000010b0


	//   ....[10]....
        /*0120*/ 	.word	0x000022f0


	//   ....[11]....
        /*0124*/ 	.word	0x00002380


	//   ....[12]....
        /*0128*/ 	.word	0x000023e0


	//   ....[13]....
        /*012c*/ 	.word	0x00002430


	//   ....[14]....
        /*0130*/ 	.word	0x00002470


	//   ....[15]....
        /*0134*/ 	.word	0x00003080


	//   ....[16]....
        /*0138*/ 	.word	0x000030f0


	//   ....[17]....
        /*013c*/ 	.word	0x00003170


	//   ....[18]....
        /*0140*/ 	.word	0x000031d0


	//   ....[19]....
        /*0144*/ 	.word	0x00003210


	//   ....[20]....
        /*0148*/ 	.word	0x00003450


	//   ....[21]....
        /*014c*/ 	.word	0x000034c0


	//   ....[22]....
        /*0150*/ 	.word	0x00003510


	//   ....[23]....
        /*0154*/ 	.word	0x00003570


	//   ....[24]....
        /*0158*/ 	.word	0x000035f0


	//   ....[25]....
        /*015c*/ 	.word	0x000049a0


	//   ....[26]....
        /*0160*/ 	.word	0x00004a30


	//   ....[27]....
        /*0164*/ 	.word	0x00004a90


	//   ....[28]....
        /*0168*/ 	.word	0x00004ae0


	//   ....[29]....
        /*016c*/ 	.word	0x00004b20


	//----- nvinfo : EIATTR_VRC_CTA_INIT_COUNT
	.align		4
.L_102:
        /*0170*/ 	.byte	0x02, 0x4a
	.zero		1
	.zero		1


	//----- nvinfo : EIATTR_EXIT_INSTR_OFFSETS
	.align		4
        /*0174*/ 	.byte	0x04, 0x1c
        /*0176*/ 	.short	(.L_104 - .L_103)


	//   ....[0]....
.L_103:
        /*0178*/ 	.word	0x00000080


	//   ....[1]....
        /*017c*/ 	.word	0x000000c0


	//   ....[2]....
        /*0180*/ 	.word	0x00004cf0


	//   ....[3]....
        /*0184*/ 	.word	0x00004d50


	//----- nvinfo : EIATTR_MAX_THREADS
	.align		4
.L_104:
        /*0188*/ 	.byte	0x04, 0x05
        /*018a*/ 	.short	(.L_106 - .L_105)
.L_105:
        /*018c*/ 	.word	0x00000100
        /*0190*/ 	.word	0x00000001
        /*0194*/ 	.word	0x00000001


	//----- nvinfo : EIATTR_CRS_STACK_SIZE
	.align		4
.L_106:
        /*0198*/ 	.byte	0x04, 0x1e
        /*019a*/ 	.short	(.L_108 - .L_107)
.L_107:
        /*019c*/ 	.word	0x00000000


	//----- nvinfo : EIATTR_CBANK_PARAM_SIZE
	.align		4
.L_108:
        /*01a0*/ 	.byte	0x03, 0x19
        /*01a2*/ 	.short	0x001d


	//----- nvinfo : EIATTR_PARAM_CBANK
	.align		4
        /*01a4*/ 	.byte	0x04, 0x0a
        /*01a6*/ 	.short	(.L_110 - .L_109)
	.align		4
.L_109:
        /*01a8*/ 	.word	index@(.nv.constant0._ZN3cub18CUB_300001_SM_10006detail6reduce28DeviceReduceSingleTileKernelINS2_10policy_hubIfyN4cuda3__47maximumIfEEE10Policy1000EPfSB_iS8_ffNS5_3std3__410__identityEEEvT0_T1_T2_T3_T4_T6_)
        /*01ac*/ 	.short	0x0380
        /*01ae*/ 	.short	0x001d


	//----- nvinfo : EIATTR_SW_WAR
	.align		4
.L_110:
        /*01b0*/ 	.byte	0x04, 0x36
        /*01b2*/ 	.short	(.L_112 - .L_111)
.L_111:
        /*01b4*/ 	.word	0x00000008
.L_112:


//--------------------- .nv.info._ZN3cub18CUB_300001_SM_10006detail6reduce18DeviceReduceKernelINS2_10policy_hubIfyN4cuda3__47maximumIfEEE10Policy1000EN6thrust24THRUST_300001_SM_1000_NS18transform_iteratorINSC_12zip_functionI8abs_diffIfEEENSC_12zip_iteratorINS5_3std3__45tupleIJNSC_6detail15normal_iteratorINSC_10device_ptrIfEEEESQ_EEEEENSC_11use_defaultEST_EEyS8_fNSK_10__identityEEEvT0_PT3_T1_NS0_13GridEvenShareISZ_EET2_T4_ --------------------------
	.section	.nv.info._ZN3cub18CUB_300001_SM_10006detail6reduce18DeviceReduceKernelINS2_10policy_hubIfyN4cuda3__47maximumIfEEE10Policy1000EN6thrust24THRUST_300001_SM_1000_NS18transform_iteratorINSC_12zip_functionI8abs_diffIfEEENSC_12zip_iteratorINS5_3std3__45tupleIJNSC_6detail15normal_iteratorINSC_10device_ptrIfEEEESQ_EEEEENSC_11use_defaultEST_EEyS8_fNSK_10__identityEEEvT0_PT3_T1_NS0_13GridEvenShareISZ_EET2_T4_,"",@"SHT_CUDA_INFO"
	.sectionflags	@""
	.align	4


	//----- nvinfo : EIATTR_CUDA_API_VERSION
	.align		4
        /*0000*/ 	.byte	0x04, 0x37
        /*0002*/ 	.short	(.L_114 - .L_113)
.L_113:
        /*0004*/ 	.word	0x00000082


	//----- nvinfo : EIATTR_KPARAM_INFO
	.align		4
.L_114:
        /*0008*/ 	.byte	0x04, 0x17
        /*000a*/ 	.short	(.L_116 - .L_115)
.L_115:
        /*000c*/ 	.word	0x00000000
        /*0010*/ 	.short	0x0005
        /*0012*/ 	.short	0x0071
        /*0014*/ 	.byte	0x00, 0xf0, 0x05, 0x00


	//----- nvinfo : EIATTR_KPARAM_INFO
	.align		4
.L_116:
        /*0018*/ 	.byte	0x04, 0x17
        /*001a*/ 	.short	(.L_118 - .L_117)
.L_117:
        /*001c*/ 	.word	0x00000000
        /*0020*/ 	.short	0x0004
        /*0022*/ 	.short	0x0070
        /*0024*/ 	.byte	0x00, 0xf0, 0x05, 0x00


	//----- nvinfo : EIATTR_KPARAM_INFO
	.align		4
.L_118:
        /*0028*/ 	.byte	0x04, 0x17
        /*002a*/ 	.short	(.L_120 - .L_119)
.L_119:
        /*002c*/ 	.word	0x00000000
        /*0030*/ 	.short	0x0003
        /*0032*/ 	.short	0x0028
        /*0034*/ 	.byte	0x00, 0xf0, 0x21, 0x01


	//----- nvinfo : EIATTR_KPARAM_INFO
	.align		4
.L_120:
        /*0038*/ 	.byte	0x04, 0x17
        /*003a*/ 	.short	(.L_122 - .L_121)
.L_121:
        /*003c*/ 	.word	0x00000000
        /*0040*/ 	.short	0x0002
        /*0042*/ 	.short	0x0020
        /*0044*/ 	.byte	0x00, 0xf0, 0x21, 0x00


	//----- nvinfo : EIATTR_KPARAM_INFO
	.align		4
.L_122:
        /*0048*/ 	.byte	0x04, 0x17
        /*004a*/ 	.short	(.L_124 - .L_123)
.L_123:
        /*004c*/ 	.word	0x00000000
        /*0050*/ 	.short	0x0001
        /*0052*/ 	.short	0x0018
        /*0054*/ 	.byte	0x00, 0xf5, 0x21, 0x00


	//----- nvinfo : EIATTR_KPARAM_INFO
	.align		4
.L_124:
        /*0058*/ 	.byte	0x04, 0x17
        /*005a*/ 	.short	(.L_126 - .L_125)
.L_125:
        /*005c*/ 	.word	0x00000000
        /*0060*/ 	.short	0x0000
        /*0062*/ 	.short	0x0000
        /*0064*/ 	.byte	0x00, 0xf0, 0x61, 0x00


	//----- nvinfo : EIATTR_SPARSE_MMA_MASK
	.align		4
.L_126:
        /*0068*/ 	.byte	0x03, 0x50
        /*006a*/ 	.short	0x0000


	//----- nvinfo : EIATTR_MAXREG_COUNT
	.align		4
        /*006c*/ 	.byte	0x03, 0x1b
        /*006e*/ 	.short	0x00ff


	//----- nvinfo : EIATTR_NUM_BARRIERS
	.align		4
        /*0070*/ 	.byte	0x02, 0x4c
        /*0072*/ 	.byte	0x01
	.zero		1


	//----- nvinfo : EIATTR_MERCURY_ISA_VERSION
	.align		4
        /*0074*/ 	.byte	0x03, 0x5f
        /*0076*/ 	.short	0x0101


	//----- nvinfo : EIATTR_COOP_GROUP_MASK_REGIDS
	.align		4
        /*0078*/ 	.byte	0x04, 0x29
        /*007a*/ 	.short	(.L_128 - .L_127)


	//   ....[0]....
.L_127:
        /*007c*/ 	.word	0xffffffff


	//   ....[1]....
        /*0080*/ 	.word	0xffffffff


	//   ....[2]....
        /*0084*/ 	.word	0xffffffff


	//   ....[3]....
        /*0088*/ 	.word	0xffffffff


	//   ....[4]....
        /*008c*/ 	.word	0xffffffff


	//   ....[5]....
        /*0090*/ 	.word	0xffffffff


	//   ....[6]....
        /*0094*/ 	.word	0xffffffff


	//   ....[7]....
        /*0098*/ 	.word	0xffffffff


	//   ....[8]....
        /*009c*/ 	.word	0xffffffff


	//   ....[9]....
        /*00a0*/ 	.word	0xffffffff


	//   ....[10]....
        /*00a4*/ 	.word	0xffffffff


	//   ....[11]....
        /*00a8*/ 	.word	0xffffffff


	//   ....[12]....
        /*00ac*/ 	.word	0xffffffff


	//   ....[13]....
        /*00b0*/ 	.word	0xffffffff


	//   ....[14]....
        /*00b4*/ 	.word	0xffffffff


	//----- nvinfo : EIATTR_COOP_GROUP_INSTR_OFFSETS
	.align		4
.L_128:
        /*00b8*/ 	.byte	0x04, 0x28
        /*00ba*/ 	.short	(.L_130 - .L_129)


	//   ....[0]....
.L_129:
        /*00bc*/ 	.word	0x00000bb0


	//   ....[1]....
        /*00c0*/ 	.word	0x00000c20


	//   ....[2]....
        /*00c4*/ 	.word	0x00000ca0


	//   ....[3]....
        /*00c8*/ 	.word	0x00000d00


	//   ....[4]....
        /*00cc*/ 	.word	0x00000d40


	//   ....[5]....
        /*00d0*/ 	.word	0x00000f80


	//   ....[6]....
        /*00d4*/ 	.word	0x00001020


	//   ....[7]....
        /*00d8*/ 	.word	0x00001080


	//   ....[8]....
        /*00dc*/ 	.word	0x000010d0


	//   ....[9]....
        /*00e0*/ 	.word	0x00001120


	//   ....[10]....
        /*00e4*/ 	.word	0x00002c00


	//   ....[11]....
        /*00e8*/ 	.word	0x00002c90


	//   ....[12]....
        /*00ec*/ 	.word	0x00002cf0


	//   ....[13]....
        /*00f0*/ 	.word	0x00002d40


	//   ....[14]....
        /*00f4*/ 	.word	0x00002d80


	//----- nvinfo : EIATTR_VRC_CTA_INIT_COUNT
	.align		4
.L_130:
        /*00f8*/ 	.byte	0x02, 0x4a
	.zero		1
	.zero		1


	//----- nvinfo : EIATTR_EXIT_INSTR_OFFSETS
	.align		4
        /*00fc*/ 	.byte	0x04, 0x1c
        /*00fe*/ 	.short	(.L_132 - .L_131)


	//   ....[0]....
.L_131:
        /*0100*/ 	.word	0x00002f50


	//   ....[1]....
        /*0104*/ 	.word	0x00002fb0


	//----- nvinfo : EIATTR_MAX_THREADS
	.align		4
.L_132:
        /*0108*/ 	.byte	0x04, 0x05
        /*010a*/ 	.short	(.L_134 - .L_133)
.L_133:
        /*010c*/ 	.word	0x00000100
        /*0110*/ 	.word	0x00000001
        /*0114*/ 	.word	0x00000001


	//----- nvinfo : EIATTR_CRS_STACK_SIZE
	.align		4
.L_134:
        /*0118*/ 	.byte	0x04, 0x1e
        /*011a*/ 	.short	(.L_136 - .L_135)
.L_135:
        /*011c*/ 	.word	0x00000000


	//----- nvinfo : EIATTR_CBANK_PARAM_SIZE
	.align		4
.L_136:
        /*0120*/ 	.byte	0x03, 0x19
        /*0122*/ 	.short	0x0072


	//----- nvinfo : EIATTR_PARAM_CBANK
	.align		4
        /*0124*/ 	.byte	0x04, 0x0a
        /*0126*/ 	.short	(.L_138 - .L_137)
	.align		4
.L_137:
        /*0128*/ 	.word	index@(.nv.constant0._ZN3cub18CUB_300001_SM_10006detail6reduce18DeviceReduceKernelINS2_10policy_hubIfyN4cuda3__47maximumIfEEE10Policy1000EN6thrust24THRUST_300001_SM_1000_NS18transform_iteratorINSC_12zip_functionI8abs_diffIfEEENSC_12zip_iteratorINS5_3std3__45tupleIJNSC_6detail15normal_iteratorINSC_10device_ptrIfEEEESQ_EEEEENSC_11use_defaultEST_EEyS8_fNSK_10__identityEEEvT0_PT3_T1_NS0_13GridEvenShareISZ_EET2_T4_)
        /*012c*/ 	.short	0x0380
        /*012e*/ 	.short	0x0072


	//----- nvinfo : EIATTR_SW_WAR
	.align		4
.L_138:
        /*0130*/ 	.byte	0x04, 0x36
        /*0132*/ 	.short	(.L_140 - .L_139)
.L_139:
        /*0134*/ 	.word	0x00000008
.L_140:


//--------------------- .nv.info._ZN3cub18CUB_300001_SM_10006detail6reduce28DeviceReduceSingleTileKernelINS2_10policy_hubIfyN4cuda3__47maximumIfEEE10Policy1000EN6thrust24THRUST_300001_SM_1000_NS18transform_iteratorINSC_12zip_functionI8abs_diffIfEEENSC_12zip_iteratorINS5_3std3__45tupleIJNSC_6detail15normal_iteratorINSC_10device_ptrIfEEEESQ_EEEEENSC_11use_defaultEST_EEPfyS8_ffNSK_10__identityEEEvT0_T1_T2_T3_T4_T6_ --------------------------
	.section	.nv.info._ZN3cub18CUB_300001_SM_10006detail6reduce28DeviceReduceSingleTileKernelINS2_10policy_hubIfyN4cuda3__47maximumIfEEE10Policy1000EN6thrust24THRUST_300001_SM_1000_NS18transform_iteratorINSC_12zip_functionI8abs_diffIfEEENSC_12zip_iteratorINS5_3std3__45tupleIJNSC_6detail15normal_iteratorINSC_10device_ptrIfEEEESQ_EEEEENSC_11use_defaultEST_EEPfyS8_ffNSK_10__identityEEEvT0_T1_T2_T3_T4_T6_,"",@"SHT_CUDA_INFO"
	.sectionflags	@""
	.align	4


	//----- nvinfo : EIATTR_CUDA_API_VERSION
	.align		4
        /*0000*/ 	.byte	0x04, 0x37
        /*0002*/ 	.short	(.L_142 - .L_141)
.L_141:
        /*0004*/ 	.word	0x00000082


	//----- nvinfo : EIATTR_KPARAM_INFO
	.align		4
.L_142:
        /*0008*/ 	.byte	0x04, 0x17
        /*000a*/ 	.short	(.L_144 - .L_143)
.L_143:
        /*000c*/ 	.word	0x00000000
        /*0010*/ 	.short	0x0005
        /*0012*/ 	.short	0x0030
        /*0014*/ 	.byte	0x00, 0xf0, 0x05, 0x00


	//----- nvinfo : EIATTR_KPARAM_INFO
	.align		4
.L_144:
        /*0018*/ 	.byte	0x04, 0x17
        /*001a*/ 	.short	(.L_146 - .L_145)
.L_145:
        /*001c*/ 	.word	0x00000000
        /*0020*/ 	.short	0x0004
        /*0022*/ 	.short	0x002c
        /*0024*/ 	.byte	0x00, 0xf0, 0x11, 0x00


	//----- nvinfo : EIATTR_KPARAM_INFO
	.align		4
.L_146:
        /*0028*/ 	.byte	0x04, 0x17
        /*002a*/ 	.short	(.L_148 - .L_147)
.L_147:
        /*002c*/ 	.word	0x00000000
        /*0030*/ 	.short	0x0003
        /*0032*/ 	.short	0x0028
        /*0034*/ 	.byte	0x00, 0xf0, 0x05, 0x00


	//----- nvinfo : EIATTR_KPARAM_INFO
	.align		4
.L_148:
        /*0038*/ 	.byte	0x04, 0x17
        /*003a*/ 	.short	(.L_150 - .L_149)
.L_149:
        /*003c*/ 	.word	0x00000000
        /*0040*/ 	.short	0x0002
        /*0042*/ 	.short	0x0020
        /*0044*/ 	.byte	0x00, 0xf0, 0x21, 0x00


	//----- nvinfo : EIATTR_KPARAM_INFO
	.align		4
.L_150:
        /*0048*/ 	.byte	0x04, 0x17
        /*004a*/ 	.short	(.L_152 - .L_151)
.L_151:
        /*004c*/ 	.word	0x00000000
        /*0050*/ 	.short	0x0001
        /*0052*/ 	.short	0x0018
        /*0054*/ 	.byte	0x00, 0xf5, 0x21, 0x00


	//----- nvinfo : EIATTR_KPARAM_INFO
	.align		4
.L_152:
        /*0058*/ 	.byte	0x04, 0x17
        /*005a*/ 	.short	(.L_154 - .L_153)
.L_153:
        /*005c*/ 	.word	0x00000000
        /*0060*/ 	.short	0x0000
        /*0062*/ 	.short	0x0000
        /*0064*/ 	.byte	0x00, 0xf0, 0x61, 0x00


	//----- nvinfo : EIATTR_SPARSE_MMA_MASK
	.align		4
.L_154:
        /*0068*/ 	.byte	0x03, 0x50
        /*006a*/ 	.short	0x0000


	//----- nvinfo : EIATTR_MAXREG_COUNT
	.align		4
        /*006c*/ 	.byte	0x03, 0x1b
        /*006e*/ 	.short	0x00ff


	//----- nvinfo : EIATTR_NUM_BARRIERS
	.align		4
        /*0070*/ 	.byte	0x02, 0x4c
        /*0072*/ 	.byte	0x01
	.zero		1


	//----- nvinfo : EIATTR_MERCURY_ISA_VERSION
	.align		4
        /*0074*/ 	.byte	0x03, 0x5f
        /*0076*/ 	.short	0x0101


	//----- nvinfo : EIATTR_COOP_GROUP_MASK_REGIDS
	.align		4
        /*0078*/ 	.byte	0x04, 0x29
        /*007a*/ 	.short	(.L_156 - .L_155)


	//   ....[0]....
.L_155:
        /*007c*/ 	.word	0xffffffff


	//   ....[1]....
        /*0080*/ 	.word	0xffffffff


	//   ....[2]....
        /*0084*/ 	.word	0xffffffff


	//   ....[3]....
        /*0088*/ 	.word	0xffffffff


	//   ....[4]....
        /*008c*/ 	.word	0xffffffff


	//   ....[5]....
        /*0090*/ 	.word	0xffffffff


	//   ....[6]....
        /*0094*/ 	.word	0xffffffff


	//   ....[7]....
        /*0098*/ 	.word	0xffffffff


	//   ....[8]....
        /*009c*/ 	.word	0xffffffff


	//   ....[9]....
        /*00a0*/ 	.word	0xffffffff


	//   ....[10]....
        /*00a4*/ 	.word	0xffffffff


	//   ....[11]....
        /*00a8*/ 	.word	0xffffffff


	//   ....[12]....
        /*00ac*/ 	.word	0xffffffff


	//   ....[13]....
        /*00b0*/ 	.word	0xffffffff


	//   ....[14]....
        /*00b4*/ 	.word	0xffffffff


	//----- nvinfo : EIATTR_COOP_GROUP_INSTR_OFFSETS
	.align		4
.L_156:
        /*00b8*/ 	.byte	0x04, 0x28
        /*00ba*/ 	.short	(.L_158 - .L_157)


	//   ....[0]....
.L_157:
        /*00bc*/ 	.word	0x00000f90


	//   ....[1]....
        /*00c0*/ 	.word	0x00001000


	//   ....[2]....
        /*00c4*/ 	.word	0x00001080


	//   ....[3]....
        /*00c8*/ 	.word	0x000010e0


	//   ....[4]....
        /*00cc*/ 	.word	0x00001110


	//   ....[5]....
        /*00d0*/ 	.word	0x00001360


	//   ....[6]....
        /*00d4*/ 	.word	0x00001400


	//   ....[7]....
        /*00d8*/ 	.word	0x00001460


	//   ....[8]....
        /*00dc*/ 	.word	0x000014b0


	//   ....[9]....
        /*00e0*/ 	.word	0x00001500


	//   ....[10]....
        /*00e4*/ 	.word	0x00002d70


	//   ....[11]....
        /*00e8*/ 	.word	0x00002e00


	//   ....[12]....
        /*00ec*/ 	.word	0x00002e60


	//   ....[13]....
        /*00f0*/ 	.word	0x00002eb0


	//   ....[14]....
        /*00f4*/ 	.word	0x00002ee0


	//----- nvinfo : EIATTR_VRC_CTA_INIT_COUNT
	.align		4
.L_158:
        /*00f8*/ 	.byte	0x02, 0x4a
	.zero		1
	.zero		1


	//----- nvinfo : EIATTR_EXIT_INSTR_OFFSETS
	.align		4
        /*00fc*/ 	.byte	0x04, 0x1c
        /*00fe*/ 	.short	(.L_160 - .L_159)


	//   ....[0]....
.L_159:
        /*0100*/ 	.word	0x000000a0


	//   ....[1]....
        /*0104*/ 	.word	0x000000e0


	//   ....[2]....
        /*0108*/ 	.word	0x000030c0


	//   ....[3]....
        /*010c*/ 	.word	0x00003120


	//----- nvinfo : EIATTR_MAX_THREADS
	.align		4
.L_160:
        /*0110*/ 	.byte	0x04, 0x05
        /*0112*/ 	.short	(.L_162 - .L_161)
.L_161:
        /*0114*/ 	.word	0x00000100
        /*0118*/ 	.word	0x00000001
        /*011c*/ 	.word	0x00000001


	//----- nvinfo : EIATTR_CRS_STACK_SIZE
	.align		4
.L_162:
        /*0120*/ 	.byte	0x04, 0x1e
        /*0122*/ 	.short	(.L_164 - .L_163)
.L_163:
        /*0124*/ 	.word	0x00000000


	//----- nvinfo : EIATTR_CBANK_PARAM_SIZE
	.align		4
.L_164:
        /*0128*/ 	.byte	0x03, 0x19
        /*012a*/ 	.short	0x0031


	//----- nvinfo : EIATTR_PARAM_CBANK
	.align		4
        /*012c*/ 	.byte	0x04, 0x0a
        /*012e*/ 	.short	(.L_166 - .L_165)
	.align		4
.L_165:
        /*0130*/ 	.word	index@(.nv.constant0._ZN3cub18CUB_300001_SM_10006detail6reduce28DeviceReduceSingleTileKernelINS2_10policy_hubIfyN4cuda3__47maximumIfEEE10Policy1000EN6thrust24THRUST_300001_SM_1000_NS18transform_iteratorINSC_12zip_functionI8abs_diffIfEEENSC_12zip_iteratorINS5_3std3__45tupleIJNSC_6detail15normal_iteratorINSC_10device_ptrIfEEEESQ_EEEEENSC_11use_defaultEST_EEPfyS8_ffNSK_10__identityEEEvT0_T1_T2_T3_T4_T6_)
        /*0134*/ 	.short	0x0380
        /*0136*/ 	.short	0x0031


	//----- nvinfo : EIATTR_SW_WAR
	.align		4
.L_166:
        /*0138*/ 	.byte	0x04, 0x36
        /*013a*/ 	.short	(.L_168 - .L_167)
.L_167:
        /*013c*/ 	.word	0x00000008
.L_168:


//--------------------- .nv.info._ZN3cub18CUB_300001_SM_10006detail6reduce28DeviceReduceSingleTileKernelINS2_10policy_hubIfjN4cuda3__47maximumIfEEE10Policy1000EPfSB_iS8_ffNS5_3std3__410__identityEEEvT0_T1_T2_T3_T4_T6_ --------------------------
	.section	.nv.info._ZN3cub18CUB_300001_SM_10006detail6reduce28DeviceReduceSingleTileKernelINS2_10policy_hubIfjN4cuda3__47maximumIfEEE10Policy1000EPfSB_iS8_ffNS5_3std3__410__identityEEEvT0_T1_T2_T3_T4_T6_,"",@"SHT_CUDA_INFO"
	.sectionflags	@""
	.align	4


	//----- nvinfo : EIATTR_CUDA_API_VERSION
	.align		4
        /*0000*/ 	.byte	0x04, 0x37
        /*0002*/ 	.short	(.L_170 - .L_169)
.L_169:
        /*0004*/ 	.word	0x00000082


	//----- nvinfo : EIATTR_KPARAM_INFO
	.align		4
.L_170:
        /*0008*/ 	.byte	0x04, 0x17
        /*000a*/ 	.short	(.L_172 - .L_171)
.L_171:
        /*000c*/ 	.word	0x00000000
        /*0010*/ 	.short	0x0005
        /*0012*/ 	.short	0x001c
        /*0014*/ 	.byte	0x00, 0xf0, 0x05, 0x00


	//----- nvinfo : EIATTR_KPARAM_INFO
	.align		4
.L_172:
        /*0018*/ 	.byte	0x04, 0x17
        /*001a*/ 	.short	(.L_174 - .L_173)
.L_173:
        /*001c*/ 	.word	0x00000000
        /*0020*/ 	.short	0x0004
        /*0022*/ 	.short	0x0018
        /*0024*/ 	.byte	0x00, 0xf0, 0x11, 0x00


	//----- nvinfo : EIATTR_KPARAM_INFO
	.align		4
.L_174:
        /*0028*/ 	.byte	0x04, 0x17
        /*002a*/ 	.short	(.L_176 - .L_175)
.L_175:
        /*002c*/ 	.word	0x00000000
        /*0030*/ 	.short	0x0003
        /*0032*/ 	.short	0x0014
        /*0034*/ 	.byte	0x00, 0xf0, 0x05, 0x00


	//----- nvinfo : EIATTR_KPARAM_INFO
	.align		4
.L_176:
        /*0038*/ 	.byte	0x04, 0x17
        /*003a*/ 	.short	(.L_178 - .L_177)
.L_177:
        /*003c*/ 	.word	0x00000000
        /*0040*/ 	.short	0x0002
        /*0042*/ 	.short	0x0010
        /*0044*/ 	.byte	0x00, 0xf0, 0x11, 0x00


	//----- nvinfo : EIATTR_KPARAM_INFO
	.align		4
.L_178:
        /*0048*/ 	.byte	0x04, 0x17
        /*004a*/ 	.short	(.L_180 - .L_179)
.L_179:
        /*004c*/ 	.word	0x00000000
        /*0050*/ 	.short	0x0001
        /*0052*/ 	.short	0x0008
        /*0054*/ 	.byte	0x00, 0xf5, 0x21, 0x00


	//----- nvinfo : EIATTR_KPARAM_INFO
	.align		4
.L_180:
        /*0058*/ 	.byte	0x04, 0x17
        /*005a*/ 	.short	(.L_182 - .L_181)
.L_181:
        /*005c*/ 	.word	0x00000000
        /*0060*/ 	.short	0x0000
        /*0062*/ 	.short	0x0000
        /*0064*/ 	.byte	0x00, 0xf5, 0x21, 0x00


	//----- nvinfo : EIATTR_SPARSE_MMA_MASK
	.align		4
.L_182:
        /*0068*/ 	.byte	0x03, 0x50
        /*006a*/ 	.short	0x0000


	//----- nvinfo : EIATTR_MAXREG_COUNT
	.align		4
        /*006c*/ 	.byte	0x03, 0x1b
        /*006e*/ 	.short	0x00ff


	//----- nvinfo : EIATTR_NUM_BARRIERS
	.align		4
        /*0070*/ 	.byte	0x02, 0x4c
        /*0072*/ 	.byte	0x01
	.zero		1


	//----- nvinfo : EIATTR_MERCURY_ISA_VERSION
	.align		4
        /*0074*/ 	.byte	0x03, 0x5f
        /*0076*/ 	.short	0x0101


	//----- nvinfo : EIATTR_COOP_GROUP_MASK_REGIDS
	.align		4
        /*0078*/ 	.byte	0x04, 0x29
        /*007a*/ 	.short	(.L_184 - .L_183)


	//   ....[0]....
.L_183:
        /*007c*/ 	.word	0xffffffff


	//   ....[1]....
        /*0080*/ 	.word	0xffffffff


	//   ....[2]....
        /*0084*/ 	.word	0xffffffff


	//   ....[3]....
        /*0088*/ 	.word	0xffffffff


	//   ....[4]....
        /*008c*/ 	.word	0xffffffff


	//   ....[5]....
        /*0090*/ 	.word	0xffffffff


	//   ....[6]....
        /*0094*/ 	.word	0xffffffff


	//   ....[7]....
        /*0098*/ 	.word	0xffffffff


	//   ....[8]....
        /*009c*/ 	.word	0xffffffff


	//   ....[9]....
        /*00a0*/ 	.word	0xffffffff


	//   ....[10]....
        /*00a4*/ 	.word	0xffffffff


	//   ....[11]....
        /*00a8*/ 	.word	0xffffffff


	//   ....[12]....
        /*00ac*/ 	.word	0xffffffff


	//   ....[13]....
        /*00b0*/ 	.word	0xffffffff


	//   ....[14]....
        /*00b4*/ 	.word	0xffffffff


	//   ....[15]....
        /*00b8*/ 	.word	0xffffffff


	//   ....[16]....
        /*00bc*/ 	.word	0xffffffff


	//   ....[17]....
        /*00c0*/ 	.word	0xffffffff


	//   ....[18]....
        /*00c4*/ 	.word	0xffffffff


	//   ....[19]....
        /*00c8*/ 	.word	0xffffffff


	//   ....[20]....
        /*00cc*/ 	.word	0xffffffff


	//   ....[21]....
        /*00d0*/ 	.word	0xffffffff


	//   ....[22]....
        /*00d4*/ 	.word	0xffffffff


	//   ....[23]....
        /*00d8*/ 	.word	0xffffffff


	//   ....[24]....
        /*00dc*/ 	.word	0xffffffff


	//   ....[25]....
        /*00e0*/ 	.word	0xffffffff


	//   ....[26]....
        /*00e4*/ 	.word	0xffffffff


	//   ....[27]....
        /*00e8*/ 	.word	0xffffffff


	//   ....[28]....
        /*00ec*/ 	.word	0xffffffff


	//   ....[29]....
        /*00f0*/ 	.word	0xffffffff


	//----- nvinfo : EIATTR_COOP_GROUP_INSTR_OFFSETS
	.align		4
.L_184:
        /*00f4*/ 	.byte	0x04, 0x28
        /*00f6*/ 	.short	(.L_186 - .L_185)


	//   ....[0]....
.L_185:
        /*00f8*/ 	.word	0x00000b50


	//   ....[1]....
        /*00fc*/ 	.word	0x00000bc0


	//   ....[2]....
        /*0100*/ 	.word	0x00000c40


	//   ....[3]....
        /*0104*/ 	.word	0x00000ca0


	//   ....[4]....
        /*0108*/ 	.word	0x00000ce0


	//   ....[5]....
        /*010c*/ 	.word	0x00000f20


	//   ....[6]....
        /*0110*/ 	.word	0x00000f90


	//   ....[7]....
        /*0114*/ 	.word	0x00000fe0


	//   ....[8]....
        /*0118*/ 	.word	0x00001040


	//   ....[9]....
        /*011c*/ 	.word	0x000010b0


	//   ....[10]....
        /*0120*/ 	.word	0x000022f0


	//   ....[11]....
        /*0124*/ 	.word	0x00002380


	//   ....[12]....
        /*0128*/ 	.word	0x000023e0


	//   ....[13]....
        /*012c*/ 	.word	0x00002430


	//   ....[14]....
        /*0130*/ 	.word	0x00002470


	//   ....[15]....
        /*0134*/ 	.word	0x00003080


	//   ....[16]....
        /*0138*/ 	.word	0x000030f0


	//   ....[17]....
        /*013c*/ 	.word	0x00003170


	//   ....[18]....
        /*0140*/ 	.word	0x000031d0


	//   ....[19]....
        /*0144*/ 	.word	0x00003210


	//   ....[20]....
        /*0148*/ 	.word	0x00003450


	//   ....[21]....
        /*014c*/ 	.word	0x000034c0


	//   ....[22]....
        /*0150*/ 	.word	0x00003510


	//   ....[23]....
        /*0154*/ 	.word	0x00003570


	//   ....[24]....
        /*0158*/ 	.word	0x000035f0


	//   ....[25]....
        /*015c*/ 	.word	0x000049a0


	//   ....[26]....
        /*0160*/ 	.word	0x00004a30


	//   ....[27]....
        /*0164*/ 	.word	0x00004a90


	//   ....[28]....
        /*0168*/ 	.word	0x00004ae0


	//   ....[29]....
        /*016c*/ 	.word	0x00004b20


	//----- nvinfo : EIATTR_VRC_CTA_INIT_COUNT
	.align		4
.L_186:
        /*0170*/ 	.byte	0x02, 0x4a
	.zero		1
	.zero		1


	//----- nvinfo : EIATTR_EXIT_INSTR_OFFSETS
	.align		4
        /*0174*/ 	.byte	0x04, 0x1c
        /*0176*/ 	.short	(.L_188 - .L_187)


	//   ....[0]....
.L_187:
        /*0178*/ 	.word	0x00000080


	//   ....[1]....
        /*017c*/ 	.word	0x000000c0


	//   ....[2]....
        /*0180*/ 	.word	0x00004cf0


	//   ....[3]....
        /*0184*/ 	.word	0x00004d50


	//----- nvinfo : EIATTR_MAX_THREADS
	.align		4
.L_188:
        /*0188*/ 	.byte	0x04, 0x05
        /*018a*/ 	.short	(.L_190 - .L_189)
.L_189:
        /*018c*/ 	.word	0x00000100
        /*0190*/ 	.word	0x00000001
        /*0194*/ 	.word	0x00000001


	//----- nvinfo : EIATTR_CRS_STACK_SIZE
	.align		4
.L_190:
        /*0198*/ 	.byte	0x04, 0x1e
        /*019a*/ 	.short	(.L_192 - .L_191)
.L_191:
        /*019c*/ 	.word	0x00000000


	//----- nvinfo : EIATTR_CBANK_PARAM_SIZE
	.align		4
.L_192:
        /*01a0*/ 	.byte	0x03, 0x19
        /*01a2*/ 	.short	0x001d


	//----- nvinfo : EIATTR_PARAM_CBANK
	.align		4
        /*01a4*/ 	.byte	0x04, 0x0a
        /*01a6*/ 	.short	(.L_194 - .L_193)
	.align		4
.L_193:
        /*01a8*/ 	.word	index@(.nv.constant0._ZN3cub18CUB_300001_SM_10006detail6reduce28DeviceReduceSingleTileKernelINS2_10policy_hubIfjN4cuda3__47maximumIfEEE10Policy1000EPfSB_iS8_ffNS5_3std3__410__identityEEEvT0_T1_T2_T3_T4_T6_)
        /*01ac*/ 	.short	0x0380
        /*01ae*/ 	.short	0x001d


	//----- nvinfo : EIATTR_SW_WAR
	.align		4
.L_194:
        /*01b0*/ 	.byte	0x04, 0x36
        /*01b2*/ 	.short	(.L_196 - .L_195)
.L_195:
        /*01b4*/ 	.word	0x00000008
.L_196:


//--------------------- .nv.info._ZN3cub18CUB_300001_SM_10006detail6reduce18DeviceReduceKernelINS2_10policy_hubIfjN4cuda3__47maximumIfEEE10Policy1000EN6thrust24THRUST_300001_SM_1000_NS18transform_iteratorINSC_12zip_functionI8abs_diffIfEEENSC_12zip_iteratorINS5_3std3__45tupleIJNSC_6detail15normal_iteratorINSC_10device_ptrIfEEEESQ_EEEEENSC_11use_defaultEST_EEjS8_fNSK_10__identityEEEvT0_PT3_T1_NS0_13GridEvenShareISZ_EET2_T4_ --------------------------
	.section	.nv.info._ZN3cub18CUB_300001_SM_10006detail6reduce18DeviceReduceKernelINS2_10policy_hubIfjN4cuda3__47maximumIfEEE10Policy1000EN6thrust24THRUST_300001_SM_1000_NS18transform_iteratorINSC_12zip_functionI8abs_diffIfEEENSC_12zip_iteratorINS5_3std3__45tupleIJNSC_6detail15normal_iteratorINSC_10device_ptrIfEEEESQ_EEEEENSC_11use_defaultEST_EEjS8_fNSK_10__identityEEEvT0_PT3_T1_NS0_13GridEvenShareISZ_EET2_T4_,"",@"SHT_CUDA_INFO"
	.sectionflags	@""
	.align	4


	//----- nvinfo : EIATTR_CUDA_API_VERSION
	.align		4
        /*0000*/ 	.byte	0x04, 0x37
        /*0002*/ 	.short	(.L_198 - .L_197)
.L_197:
        /*0004*/ 	.word	0x00000082


	//----- nvinfo : EIATTR_KPARAM_INFO
	.align		4
.L_198:
        /*0008*/ 	.byte	0x04, 0x17
        /*000a*/ 	.short	(.L_200 - .L_199)
.L_199:
        /*000c*/ 	.word	0x00000000
        /*0010*/ 	.short	0x0005
        /*0012*/ 	.short	0x004d
        /*0014*/ 	.byte	0x00, 0xf0, 0x05, 0x00


	//----- nvinfo : EIATTR_KPARAM_INFO
	.align		4
.L_200:
        /*0018*/ 	.byte	0x04, 0x17
        /*001a*/ 	.short	(.L_202 - .L_201)
.L_201:
        /*001c*/ 	.word	0x00000000
        /*0020*/ 	.short	0x0004
        /*0022*/ 	.short	0x004c
        /*0024*/ 	.byte	0x00, 0xf0, 0x05, 0x00


	//----- nvinfo : EIATTR_KPARAM_INFO
	.align		4
.L_202:
        /*0028*/ 	.byte	0x04, 0x17
        /*002a*/ 	.short	(.L_204 - .L_203)
.L_203:
        /*002c*/ 	.word	0x00000000
        /*0030*/ 	.short	0x0003
        /*0032*/ 	.short	0x0024
        /*0034*/ 	.byte	0x00, 0xf0, 0xa1, 0x00


	//----- nvinfo : EIATTR_KPARAM_INFO
	.align		4
.L_204:
        /*0038*/ 	.byte	0x04, 0x17
        /*003a*/ 	.short	(.L_206 - .L_205)
.L_205:
        /*003c*/ 	.word	0x00000000
        /*0040*/ 	.short	0x0002
        /*0042*/ 	.short	0x0020
        /*0044*/ 	.byte	0x00, 0xf0, 0x11, 0x00


	//----- nvinfo : EIATTR_KPARAM_INFO
	.align		4
.L_206:
        /*0048*/ 	.byte	0x04, 0x17
        /*004a*/ 	.short	(.L_208 - .L_207)
.L_207:
        /*004c*/ 	.word	0x00000000
        /*0050*/ 	.short	0x0001
        /*0052*/ 	.short	0x0018
        /*0054*/ 	.byte	0x00, 0xf5, 0x21, 0x00


	//----- nvinfo : EIATTR_KPARAM_INFO
	.align		4
.L_208:
        /*0058*/ 	.byte	0x04, 0x17
        /*005a*/ 	.short	(.L_210 - .L_209)
.L_209:
        /*005c*/ 	.word	0x00000000
        /*0060*/ 	.short	0x0000
        /*0062*/ 	.short	0x0000
        /*0064*/ 	.byte	0x00, 0xf0, 0x61, 0x00


	//----- nvinfo : EIATTR_SPARSE_MMA_MASK
	.align		4
.L_210:
        /*0068*/ 	.byte	0x03, 0x50
        /*006a*/ 	.short	0x0000


	//----- nvinfo : EIATTR_MAXREG_COUNT
	.align		4
        /*006c*/ 	.byte	0x03, 0x1b
        /*006e*/ 	.short	0x00ff


	//----- nvinfo : EIATTR_NUM_BARRIERS
	.align		4
        /*0070*/ 	.byte	0x02, 0x4c
        /*0072*/ 	.byte	0x01
	.zero		1


	//----- nvinfo : EIATTR_MERCURY_ISA_VERSION
	.align		4
        /*0074*/ 	.byte	0x03, 0x5f
        /*0076*/ 	.short	0x0101


	//----- nvinfo : EIATTR_COOP_GROUP_MASK_REGIDS
	.align		4
        /*0078*/ 	.byte	0x04, 0x29
        /*007a*/ 	.short	(.L_212 - .L_211)


	//   ....[0]....
.L_211:
        /*007c*/ 	.word	0xffffffff


	//   ....[1]....
        /*0080*/ 	.word	0xffffffff


	//   ....[2]....
        /*0084*/ 	.word	0xffffffff


	//   ....[3]....
        /*0088*/ 	.word	0xffffffff


	//   ....[4]....
        /*008c*/ 	.word	0xffffffff


	//   ....[5]....
        /*0090*/ 	.word	0xffffffff


	//   ....[6]....
        /*0094*/ 	.word	0xffffffff


	//   ....[7]....
        /*0098*/ 	.word	0xffffffff


	//   ....[8]....
        /*009c*/ 	.word	0xffffffff


	//   ....[9]....
        /*00a0*/ 	.word	0xffffffff


	//   ....[10]....
        /*00a4*/ 	.word	0xffffffff


	//   ....[11]....
        /*00a8*/ 	.word	0xffffffff


	//   ....[12]....
        /*00ac*/ 	.word	0xffffffff


	//   ....[13]....
        /*00b0*/ 	.word	0xffffffff


	//   ....[14]....
        /*00b4*/ 	.word	0xffffffff


	//----- nvinfo : EIATTR_COOP_GROUP_INSTR_OFFSETS
	.align		4
.L_212:
        /*00b8*/ 	.byte	0x04, 0x28
        /*00ba*/ 	.short	(.L_214 - .L_213)


	//   ....[0]....
.L_213:
        /*00bc*/ 	.word	0x00001420


	//   ....[1]....
        /*00c0*/ 	.word	0x00001490


	//   ....[2]....
        /*00c4*/ 	.word	0x00001510


	//   ....[3]....
        /*00c8*/ 	.word	0x00001570


	//   ....[4]....
        /*00cc*/ 	.word	0x000015b0


	//   ....[5]....
        /*00d0*/ 	.word	0x000017f0


	//   ....[6]....
        /*00d4*/ 	.word	0x00001860


	//   ....[7]....
        /*00d8*/ 	.word	0x000018b0


	//   ....[8]....
        /*00dc*/ 	.word	0x00001900


	//   ....[9]....
        /*00e0*/ 	.word	0x00001990


	//   ....[10]....
        /*00e4*/ 	.word	0x00003b00


	//   ....[11]....
        /*00e8*/ 	.word	0x00003b90


	//   ....[12]....
        /*00ec*/ 	.word	0x00003bf0


	//   ....[13]....
        /*00f0*/ 	.word	0x00003c40


	//   ....[14]....
        /*00f4*/ 	.word	0x00003c80


	//----- nvinfo : EIATTR_VRC_CTA_INIT_COUNT
	.align		4
.L_214:
        /*00f8*/ 	.byte	0x02, 0x4a
	.zero		1
	.zero		1


	//----- nvinfo : EIATTR_EXIT_INSTR_OFFSETS
	.align		4
        /*00fc*/ 	.byte	0x04, 0x1c
        /*00fe*/ 	.short	(.L_216 - .L_215)


	//   ....[0]....
.L_215:
        /*0100*/ 	.word	0x00003e50


	//   ....[1]....
        /*0104*/ 	.word	0x00003eb0


	//----- nvinfo : EIATTR_MAX_THREADS
	.align		4
.L_216:
        /*0108*/ 	.byte	0x04, 0x05
        /*010a*/ 	.short	(.L_218 - .L_217)
.L_217:
        /*010c*/ 	.word	0x00000100
        /*0110*/ 	.word	0x00000001
        /*0114*/ 	.word	0x00000001


	//----- nvinfo : EIATTR_CRS_STACK_SIZE
	.align		4
.L_218:
        /*0118*/ 	.byte	0x04, 0x1e
        /*011a*/ 	.short	(.L_220 - .L_219)
.L_219:
        /*011c*/ 	.word	0x00000000


	//----- nvinfo : EIATTR_CBANK_PARAM_SIZE
	.align		4
.L_220:
        /*0120*/ 	.byte	0x03, 0x19
        /*0122*/ 	.short	0x004e


	//----- nvinfo : EIATTR_PARAM_CBANK
	.align		4
        /*0124*/ 	.byte	0x04, 0x0a
        /*0126*/ 	.short	(.L_222 - .L_221)
	.align		4
.L_221:
        /*0128*/ 	.word	index@(.nv.constant0._ZN3cub18CUB_300001_SM_10006detail6reduce18DeviceReduceKernelINS2_10policy_hubIfjN4cuda3__47maximumIfEEE10Policy1000EN6thrust24THRUST_300001_SM_1000_NS18transform_iteratorINSC_12zip_functionI8abs_diffIfEEENSC_12zip_iteratorINS5_3std3__45tupleIJNSC_6detail15normal_iteratorINSC_10device_ptrIfEEEESQ_EEEEENSC_11use_defaultEST_EEjS8_fNSK_10__identityEEEvT0_PT3_T1_NS0_13GridEvenShareISZ_EET2_T4_)
        /*012c*/ 	.short	0x0380
        /*012e*/ 	.short	0x004e


	//----- nvinfo : EIATTR_SW_WAR
	.align		4
.L_222:
        /*0130*/ 	.byte	0x04, 0x36
        /*0132*/ 	.short	(.L_224 - .L_223)
.L_223:
        /*0134*/ 	.word	0x00000008
.L_224:


//--------------------- .nv.info._ZN3cub18CUB_300001_SM_10006detail6reduce28DeviceReduceSingleTileKernelINS2_10policy_hubIfjN4cuda3__47maximumIfEEE10Policy1000EN6thrust24THRUST_300001_SM_1000_NS18transform_iteratorINSC_12zip_functionI8abs_diffIfEEENSC_12zip_iteratorINS5_3std3__45tupleIJNSC_6detail15normal_iteratorINSC_10device_ptrIfEEEESQ_EEEEENSC_11use_defaultEST_EEPfjS8_ffNSK_10__identityEEEvT0_T1_T2_T3_T4_T6_ --------------------------
	.section	.nv.info._ZN3cub18CUB_300001_SM_10006detail6reduce28DeviceReduceSingleTileKernelINS2_10policy_hubIfjN4cuda3__47maximumIfEEE10Policy1000EN6thrust24THRUST_300001_SM_1000_NS18transform_iteratorINSC_12zip_functionI8abs_diffIfEEENSC_12zip_iteratorINS5_3std3__45tupleIJNSC_6detail15normal_iteratorINSC_10device_ptrIfEEEESQ_EEEEENSC_11use_defaultEST_EEPfjS8_ffNSK_10__identityEEEvT0_T1_T2_T3_T4_T6_,"",@"SHT_CUDA_INFO"
	.sectionflags	@""
	.align	4


	//----- nvinfo : EIATTR_CUDA_API_VERSION
	.align		4
        /*0000*/ 	.byte	0x04, 0x37
        /*0002*/ 	.short	(.L_226 - .L_225)
.L_225:
        /*0004*/ 	.word	0x00000082


	//----- nvinfo : EIATTR_KPARAM_INFO
	.align		4
.L_226:
        /*0008*/ 	.byte	0x04, 0x17
        /*000a*/ 	.short	(.L_228 - .L_227)
.L_227:
        /*000c*/ 	.word	0x00000000
        /*0010*/ 	.short	0x0005
        /*0012*/ 	.short	0x002c
        /*0014*/ 	.byte	0x00, 0xf0, 0x05, 0x00


	//----- nvinfo : EIATTR_KPARAM_INFO
	.align		4
.L_228:
        /*0018*/ 	.byte	0x04, 0x17
        /*001a*/ 	.short	(.L_230 - .L_229)
.L_229:
        /*001c*/ 	.word	0x00000000
        /*0020*/ 	.short	0x0004
        /*0022*/ 	.short	0x0028
        /*0024*/ 	.byte	0x00, 0xf0, 0x11, 0x00


	//----- nvinfo : EIATTR_KPARAM_INFO
	.align		4
.L_230:
        /*0028*/ 	.byte	0x04, 0x17
        /*002a*/ 	.short	(.L_232 - .L_231)
.L_231:
        /*002c*/ 	.word	0x00000000
        /*0030*/ 	.short	0x0003
        /*0032*/ 	.short	0x0024
        /*0034*/ 	.byte	0x00, 0xf0, 0x05, 0x00


	//----- nvinfo : EIATTR_KPARAM_INFO
	.align		4
.L_232:
        /*0038*/ 	.byte	0x04, 0x17
        /*003a*/ 	.short	(.L_234 - .L_233)
.L_233:
        /*003c*/ 	.word	0x00000000
        /*0040*/ 	.short	0x0002
        /*0042*/ 	.short	0x0020
        /*0044*/ 	.byte	0x00, 0xf0, 0x11, 0x00


	//----- nvinfo : EIATTR_KPARAM_INFO
	.align		4
.L_234:
        /*0048*/ 	.byte	0x04, 0x17
        /*004a*/ 	.short	(.L_236 - .L_235)
.L_235:
        /*004c*/ 	.word	0x00000000
        /*0050*/ 	.short	0x0001
        /*0052*/ 	.short	0x0018
        /*0054*/ 	.byte	0x00, 0xf5, 0x21, 0x00


	//----- nvinfo : EIATTR_KPARAM_INFO
	.align		4
.L_236:
        /*0058*/ 	.byte	0x04, 0x17
        /*005a*/ 	.short	(.L_238 - .L_237)
.L_237:
        /*005c*/ 	.word	0x00000000
        /*0060*/ 	.short	0x0000
        /*0062*/ 	.short	0x0000
        /*0064*/ 	.byte	0x00, 0xf0, 0x61, 0x00


	//----- nvinfo : EIATTR_SPARSE_MMA_MASK
	.align		4
.L_238:
        /*0068*/ 	.byte	0x03, 0x50
        /*006a*/ 	.short	0x0000


	//----- nvinfo : EIATTR_MAXREG_COUNT
	.align		4
        /*006c*/ 	.byte	0x03, 0x1b
        /*006e*/ 	.short	0x00ff


	//----- nvinfo : EIATTR_NUM_BARRIERS
	.align		4
        /*0070*/ 	.byte	0x02, 0x4c
        /*0072*/ 	.byte	0x01
	.zero		1


	//----- nvinfo : EIATTR_MERCURY_ISA_VERSION
	.align		4
        /*0074*/ 	.byte	0x03, 0x5f
        /*0076*/ 	.short	0x0101


	//----- nvinfo : EIATTR_COOP_GROUP_MASK_REGIDS
	.align		4
        /*0078*/ 	.byte	0x04, 0x29
        /*007a*/ 	.short	(.L_240 - .L_239)


	//   ....[0]....
.L_239:
        /*007c*/ 	.word	0xffffffff


	//   ....[1]....
        /*0080*/ 	.word	0xffffffff


	//   ....[2]....
        /*0084*/ 	.word	0xffffffff


	//   ....[3]....
        /*0088*/ 	.word	0xffffffff


	//   ....[4]....
        /*008c*/ 	.word	0xffffffff


	//   ....[5]....
        /*0090*/ 	.word	0xffffffff


	//   ....[6]....
        /*0094*/ 	.word	0xffffffff


	//   ....[7]....
        /*0098*/ 	.word	0xffffffff


	//   ....[8]....
        /*009c*/ 	.word	0xffffffff


	//   ....[9]....
        /*00a0*/ 	.word	0xffffffff


	//   ....[10]....
        /*00a4*/ 	.word	0xffffffff


	//   ....[11]....
        /*00a8*/ 	.word	0xffffffff


	//   ....[12]....
        /*00ac*/ 	.word	0xffffffff


	//   ....[13]....
        /*00b0*/ 	.word	0xffffffff


	//   ....[14]....
        /*00b4*/ 	.word	0xffffffff


	//----- nvinfo : EIATTR_COOP_GROUP_INSTR_OFFSETS
	.align		4
.L_240:
        /*00b8*/ 	.byte	0x04, 0x28
        /*00ba*/ 	.short	(.L_242 - .L_241)


	//   ....[0]....
.L_241:
        /*00bc*/ 	.word	0x00001000


	//   ....[1]....
        /*00c0*/ 	.word	0x00001070


	//   ....[2]....
        /*00c4*/ 	.word	0x000010f0


	//   ....[3]....
        /*00c8*/ 	.word	0x00001150


	//   ....[4]....
        /*00cc*/ 	.word	0x00001190


	//   ....[5]....
        /*00d0*/ 	.word	0x000013d0


	//   ....[6]....
        /*00d4*/ 	.word	0x00001470


	//   ....[7]....
        /*00d8*/ 	.word	0x000014d0


	//   ....[8]....
        /*00dc*/ 	.word	0x00001520


	//   ....[9]....
        /*00e0*/ 	.word	0x00001570


	//   ....[10]....
        /*00e4*/ 	.word	0x00003510


	//   ....[11]....
        /*00e8*/ 	.word	0x000035a0


	//   ....[12]....
        /*00ec*/ 	.word	0x00003600


	//   ....[13]....
        /*00f0*/ 	.word	0x00003650


	//   ....[14]....
        /*00f4*/ 	.word	0x00003690


	//----- nvinfo : EIATTR_VRC_CTA_INIT_COUNT
	.align		4
.L_242:
        /*00f8*/ 	.byte	0x02, 0x4a
	.zero		1
	.zero		1


	//----- nvinfo : EIATTR_EXIT_INSTR_OFFSETS
	.align		4
        /*00fc*/ 	.byte	0x04, 0x1c
        /*00fe*/ 	.short	(.L_244 - .L_243)


	//   ....[0]....
.L_243:
        /*0100*/ 	.word	0x00000080


	//   ....[1]....
        /*0104*/ 	.word	0x000000c0


	//   ....[2]....
        /*0108*/ 	.word	0x00003860


	//   ....[3]....
        /*010c*/ 	.word	0x000038c0


	//----- nvinfo : EIATTR_MAX_THREADS
	.align		4
.L_244:
        /*0110*/ 	.byte	0x04, 0x05
        /*0112*/ 	.short	(.L_246 - .L_245)
.L_245:
        /*0114*/ 	.word	0x00000100
        /*0118*/ 	.word	0x00000001
        /*011c*/ 	.word	0x00000001


	//----- nvinfo : EIATTR_CRS_STACK_SIZE
	.align		4
.L_246:
        /*0120*/ 	.byte	0x04, 0x1e
        /*0122*/ 	.short	(.L_248 - .L_247)
.L_247:
        /*0124*/ 	.word	0x00000000


	//----- nvinfo : EIATTR_CBANK_PARAM_SIZE
	.align		4
.L_248:
        /*0128*/ 	.byte	0x03, 0x19
        /*012a*/ 	.short	0x002d


	//----- nvinfo : EIATTR_PARAM_CBANK
	.align		4
        /*012c*/ 	.byte	0x04, 0x0a
        /*012e*/ 	.short	(.L_250 - .L_249)
	.align		4
.L_249:
        /*0130*/ 	.word	index@(.nv.constant0._ZN3cub18CUB_300001_SM_10006detail6reduce28DeviceReduceSingleTileKernelINS2_10policy_hubIfjN4cuda3__47maximumIfEEE10Policy1000EN6thrust24THRUST_300001_SM_1000_NS18transform_iteratorINSC_12zip_functionI8abs_diffIfEEENSC_12zip_iteratorINS5_3std3__45tupleIJNSC_6detail15normal_iteratorINSC_10device_ptrIfEEEESQ_EEEEENSC_11use_defaultEST_EEPfjS8_ffNSK_10__identityEEEvT0_T1_T2_T3_T4_T6_)
        /*0134*/ 	.short	0x0380
        /*0136*/ 	.short	0x002d


	//----- nvinfo : EIATTR_SW_WAR
	.align		4
.L_250:
        /*0138*/ 	.byte	0x04, 0x36
        /*013a*/ 	.short	(.L_252 - .L_251)
.L_251:
        /*013c*/ 	.word	0x00000008
.L_252:


//--------------------- .nv.info._ZN3cub18CUB_300001_SM_10006detail11EmptyKernelIvEEvv --------------------------
	.section	.nv.info._ZN3cub18CUB_300001_SM_10006detail11EmptyKernelIvEEvv,"",@"SHT_CUDA_INFO"
	.sectionflags	@""
	.align	4


	//----- nvinfo : EIATTR_CUDA_API_VERSION
	.align		4
        /*0000*/ 	.byte	0x04, 0x37
        /*0002*/ 	.short	(.L_254 - .L_253)
.L_253:
        /*0004*/ 	.word	0x00000082


	//----- nvinfo : EIATTR_SPARSE_MMA_MASK
	.align		4
.L_254:
        /*0008*/ 	.byte	0x03, 0x50
        /*000a*/ 	.short	0x0000


	//----- nvinfo : EIATTR_MAXREG_COUNT
	.align		4
        /*000c*/ 	.byte	0x03, 0x1b
        /*000e*/ 	.short	0x00ff


	//----- nvinfo : EIATTR_MERCURY_ISA_VERSION
	.align		4
        /*0010*/ 	.byte	0x03, 0x5f
        /*0012*/ 	.short	0x0101


	//----- nvinfo : EIATTR_VRC_CTA_INIT_COUNT
	.align		4
        /*0014*/ 	.byte	0x02, 0x4a
	.zero		1
	.zero		1


	//----- nvinfo : EIATTR_EXIT_INSTR_OFFSETS
	.align		4
        /*0018*/ 	.byte	0x04, 0x1c
        /*001a*/ 	.short	(.L_256 - .L_255)


	//   ....[0]....
.L_255:
        /*001c*/ 	.word	0x00000010


	//----- nvinfo : EIATTR_SW_WAR
	.align		4
.L_256:
        /*0020*/ 	.byte	0x04, 0x36
        /*0022*/ 	.short	(.L_258 - .L_257)
.L_257:
        /*0024*/ 	.word	0x00000008
.L_258:


//--------------------- .nv.callgraph             --------------------------
	.section	.nv.callgraph,"",@"SHT_CUDA_CALLGRAPH"
	.align	4
	.sectionentsize	8
	.align		4
        /*0000*/ 	.word	0x00000000
	.align		4
        /*0004*/ 	.word	0xffffffff
	.align		4
        /*0008*/ 	.word	0x00000000
	.align		4
        /*000c*/ 	.word	0xfffffffe
	.align		4
        /*0010*/ 	.word	0x00000000
	.align		4
        /*0014*/ 	.word	0xfffffffd
	.align		4
        /*0018*/ 	.word	0x00000000
	.align		4
        /*001c*/ 	.word	0xfffffffc


//--------------------- .nv.constant4             --------------------------
	.section	.nv.constant4,"a",@progbits
	.align	8
	.align		8
.nv.constant4:
        /*0000*/ 	.dword	_ZN30_INTERNAL_5199ad91_4_k_cu_main4cuda3std3__45__cpo5beginE
	.align		8
        /*0008*/ 	.dword	_ZN30_INTERNAL_5199ad91_4_k_cu_main4cuda3std3__45__cpo3endE
	.align		8
        /*0010*/ 	.dword	_ZN30_INTERNAL_5199ad91_4_k_cu_main4cuda3std3__45__cpo6cbeginE
	.align		8
        /*0018*/ 	.dword	_ZN30_INTERNAL_5199ad91_4_k_cu_main4cuda3std3__45__cpo4cendE
	.align		8
        /*0020*/ 	.dword	_ZN30_INTERNAL_5199ad91_4_k_cu_main4cuda3std3__45__cpo6rbeginE
	.align		8
        /*0028*/ 	.dword	_ZN30_INTERNAL_5199ad91_4_k_cu_main4cuda3std3__45__cpo4rendE
	.align		8
        /*0030*/ 	.dword	_ZN30_INTERNAL_5199ad91_4_k_cu_main4cuda3std3__45__cpo7crbeginE
	.align		8
        /*0038*/ 	.dword	_ZN30_INTERNAL_5199ad91_4_k_cu_main4cuda3std3__45__cpo5crendE
	.align		8
        /*0040*/ 	.dword	_ZN30_INTERNAL_5199ad91_4_k_cu_main4cuda3std3__432_GLOBAL__N__5199ad91_4_k_cu_main6ignoreE
	.align		8
        /*0048*/ 	.dword	_ZN30_INTERNAL_5199ad91_4_k_cu_main4cuda3std3__419piecewise_constructE
	.align		8
        /*0050*/ 	.dword	_ZN30_INTERNAL_5199ad91_4_k_cu_main4cuda3std3__48in_placeE
	.align		8
        /*0058*/ 	.dword	_ZN30_INTERNAL_5199ad91_4_k_cu_main4cuda3std3__420unreachable_sentinelE
	.align		8
        /*0060*/ 	.dword	_ZN30_INTERNAL_5199ad91_4_k_cu_main4cuda3std3__47nulloptE
	.align		8
        /*0068*/ 	.dword	_ZN30_INTERNAL_5199ad91_4_k_cu_main4cuda3std3__48unexpectE
	.align		8
        /*0070*/ 	.dword	_ZN30_INTERNAL_5199ad91_4_k_cu_main4cuda3std6ranges3__45__cpo4swapE
	.align		8
        /*0078*/ 	.dword	_ZN30_INTERNAL_5199ad91_4_k_cu_main4cuda3std6ranges3__45__cpo9iter_moveE
	.align		8
        /*0080*/ 	.dword	_ZN30_INTERNAL_5199ad91_4_k_cu_main4cuda3std6ranges3__45__cpo5beginE
	.align		8
        /*0088*/ 	.dword	_ZN30_INTERNAL_5199ad91_4_k_cu_main4cuda3std6ranges3__45__cpo3endE
	.align		8
        /*0090*/ 	.dword	_ZN30_INTERNAL_5199ad91_4_k_cu_main4cuda3std6ranges3__45__cpo6cbeginE
	.align		8
        /*0098*/ 	.dword	_ZN30_INTERNAL_5199ad91_4_k_cu_main4cuda3std6ranges3__45__cpo4cendE
	.align		8
        /*00a0*/ 	.dword	_ZN30_INTERNAL_5199ad91_4_k_cu_main4cuda3std6ranges3__45__cpo7advanceE
	.align		8
        /*00a8*/ 	.dword	_ZN30_INTERNAL_5199ad91_4_k_cu_main4cuda3std6ranges3__45__cpo9iter_swapE
	.align		8
        /*00b0*/ 	.dword	_ZN30_INTERNAL_5199ad91_4_k_cu_main4cuda3std6ranges3__45__cpo4nextE
	.align		8
        /*00b8*/ 	.dword	_ZN30_INTERNAL_5199ad91_4_k_cu_main4cuda3std6ranges3__45__cpo4prevE
	.align		8
        /*00c0*/ 	.dword	_ZN30_INTERNAL_5199ad91_4_k_cu_main4cuda3std6ranges3__45__cpo4dataE
	.align		8
        /*00c8*/ 	.dword	_ZN30_INTERNAL_5199ad91_4_k_cu_main4cuda3std6ranges3__45__cpo5cdataE
	.align		8
        /*00d0*/ 	.dword	_ZN30_INTERNAL_5199ad91_4_k_cu_main4cuda3std6ranges3__45__cpo4sizeE
	.align		8
        /*00d8*/ 	.dword	_ZN30_INTERNAL_5199ad91_4_k_cu_main4cuda3std6ranges3__45__cpo5ssizeE
	.align		8
        /*00e0*/ 	.dword	_ZN30_INTERNAL_5199ad91_4_k_cu_main4cuda3std6ranges3__45__cpo8distanceE
	.align		8
        /*00e8*/ 	.dword	_ZN30_INTERNAL_5199ad91_4_k_cu_main6thrust24THRUST_300001_SM_1000_NS8cuda_cub3parE
	.align		8
        /*00f0*/ 	.dword	_ZN30_INTERNAL_5199ad91_4_k_cu_main6thrust24THRUST_300001_SM_1000_NS8cuda_cub10par_nosyncE
	.align		8
        /*00f8*/ 	.dword	_ZN30_INTERNAL_5199ad91_4_k_cu_main6thrust24THRUST_300001_SM_1000_NS6system6detail10sequential3seqE
	.align		8
        /*0100*/ 	.dword	_ZN30_INTERNAL_5199ad91_4_k_cu_main6thrust24THRUST_300001_SM_1000_NS12placeholders2_1E
	.align		8
        /*0108*/ 	.dword	_ZN30_INTERNAL_5199ad91_4_k_cu_main6thrust24THRUST_300001_SM_1000_NS12placeholders2_2E
	.align		8
        /*0110*/ 	.dword	_ZN30_INTERNAL_5199ad91_4_k_cu_main6thrust24THRUST_300001_SM_1000_NS12placeholders2_3E
	.align		8
        /*0118*/ 	.dword	_ZN30_INTERNAL_5199ad91_4_k_cu_main6thrust24THRUST_300001_SM_1000_NS12placeholders2_4E
	.align		8
        /*0120*/ 	.dword	_ZN30_INTERNAL_5199ad91_4_k_cu_main6thrust24THRUST_300001_SM_1000_NS12placeholders2_5E
	.align		8
        /*0128*/ 	.dword	_ZN30_INTERNAL_5199ad91_4_k_cu_main6thrust24THRUST_300001_SM_1000_NS12placeholders2_6E
	.align		8
        /*0130*/ 	.dword	_ZN30_INTERNAL_5199ad91_4_k_cu_main6thrust24THRUST_300001_SM_1000_NS12placeholders2_7E
	.align		8
        /*0138*/ 	.dword	_ZN30_INTERNAL_5199ad91_4_k_cu_main6thrust24THRUST_300001_SM_1000_NS12placeholders2_8E
	.align		8
        /*0140*/ 	.dword	_ZN30_INTERNAL_5199ad91_4_k_cu_main6thrust24THRUST_300001_SM_1000_NS12placeholders2_9E
	.align		8
        /*0148*/ 	.dword	_ZN30_INTERNAL_5199ad91_4_k_cu_main6thrust24THRUST_300001_SM_1000_NS12placeholders3_10E
	.align		8
        /*0150*/ 	.dword	_ZN30_INTERNAL_5199ad91_4_k_cu_main6thrust24THRUST_300001_SM_1000_NS3seqE


//--------------------- .text._ZN3cub18CUB_300001_SM_10006detail6reduce28DeviceReduceSingleTileKernelINS2_10policy_hubIfyN4cuda3__47maximumIfEEE10Policy1000EPfSB_iS8_ffNS5_3std3__410__identityEEEvT0_T1_T2_T3_T4_T6_ --------------------------
	.section	.text._ZN3cub18CUB_300001_SM_10006detail6reduce28DeviceReduceSingleTileKernelINS2_10policy_hubIfyN4cuda3__47maximumIfEEE10Policy1000EPfSB_iS8_ffNS5_3std3__410__identityEEEvT0_T1_T2_T3_T4_T6_,"ax",@progbits
	.align	128
        .global         _ZN3cub18CUB_300001_SM_10006detail6reduce28DeviceReduceSingleTileKernelINS2_10policy_hubIfyN4cuda3__47maximumIfEEE10Policy1000EPfSB_iS8_ffNS5_3std3__410__identityEEEvT0_T1_T2_T3_T4_T6_
        .type           _ZN3cub18CUB_300001_SM_10006detail6reduce28DeviceReduceSingleTileKernelINS2_10policy_hubIfyN4cuda3__47maximumIfEEE10Policy1000EPfSB_iS8_ffNS5_3std3__410__identityEEEvT0_T1_T2_T3_T4_T6_,@function
        .size           _ZN3cub18CUB_300001_SM_10006detail6reduce28DeviceReduceSingleTileKernelINS2_10policy_hubIfyN4cuda3__47maximumIfEEE10Policy1000EPfSB_iS8_ffNS5_3std3__410__identityEEEvT0_T1_T2_T3_T4_T6_,(.L_x_233 - _ZN3cub18CUB_300001_SM_10006detail6reduce28DeviceReduceSingleTileKernelINS2_10policy_hubIfyN4cuda3__47maximumIfEEE10Policy1000EPfSB_iS8_ffNS5_3std3__410__identityEEEvT0_T1_T2_T3_T4_T6_)
        .other          _ZN3cub18CUB_300001_SM_10006detail6reduce28DeviceReduceSingleTileKernelINS2_10policy_hubIfyN4cuda3__47maximumIfEEE10Policy1000EPfSB_iS8_ffNS5_3std3__410__identityEEEvT0_T1_T2_T3_T4_T6_,@"STO_CUDA_ENTRY STV_DEFAULT"
_ZN3cub18CUB_300001_SM_10006detail6reduce28DeviceReduceSingleTileKernelINS2_10policy_hubIfyN4cuda3__47maximumIfEEE10Policy1000EPfSB_iS8_ffNS5_3std3__410__identityEEEvT0_T1_T2_T3_T4_T6_:
.text._ZN3cub18CUB_300001_SM_10006detail6reduce28DeviceReduceSingleTileKernelINS2_10policy_hubIfyN4cuda3__47maximumIfEEE10Policy1000EPfSB_iS8_ffNS5_3std3__410__identityEEEvT0_T1_T2_T3_T4_T6_:
[----:B------:R-:W-:Y:S01]  /*0000*/  LDC R1, c[0x0][0x37c] ;  /* 0x0000df00ff017b82 */ /* 0x000fe20000000800 */
[----:B------:R-:W0:Y:S01]  /*0010*/  LDCU UR4, c[0x0][0x390] ;  /* 0x00007200ff0477ac */ /* 0x000e220008000800 */
[----:B------:R-:W1:Y:S01]  /*0020*/  LDCU.64 UR6, c[0x0][0x358] ;  /* 0x00006b00ff0677ac */ /* 0x000e620008000a00 */
[----:B0-----:R-:W-:-:S05]  /*0030*/  IMAD.U32 R20, RZ, RZ, UR4 ;  /* 0x00000004ff147e24 */ /* 0x001fca000f8e00ff */
[----:B------:R-:W-:-:S13]  /*0040*/  ISETP.NE.AND P0, PT, R20, RZ, PT ;  /* 0x000000ff1400720c */ /* 0x000fda0003f05270 */
[----:B-1----:R-:W-:Y:S05]  /*0050*/  @P0 BRA `(.L_x_0) ;  /* 0x00000000001c0947 */ /* 0x002fea0003800000 */
[----:B------:R-:W0:Y:S02]  /*0060*/  S2R R0, SR_TID.X ;  /* 0x0000000000007919 */ /* 0x000e240000002100 */
[----:B0-----:R-:W-:-:S13]  /*0070*/  ISETP.NE.AND P0, PT, R0, RZ, PT ;  /* 0x000000ff0000720c */ /* 0x001fda0003f05270 */
[----:B------:R-:W-:Y:S05]  /*0080*/  @P0 EXIT ;  /* 0x000000000000094d */ /* 0x000fea0003800000 */
[----:B------:R-:W0:Y:S08]  /*0090*/  LDC R5, c[0x0][0x398] ;  /* 0x0000e600ff057b82 */ /* 0x000e300000000800 */
[----:B------:R-:W0:Y:S02]  /*00a0*/  LDC.64 R2, c[0x0][0x388] ;  /* 0x0000e200ff027b82 */ /* 0x000e240000000a00 */
[----:B0-----:R-:W-:Y:S01]  /*00b0*/  STG.E desc[UR6][R2.64], R5 ;  /* 0x0000000502007986 */ /* 0x001fe2000c101906 */
[----:B------:R-:W-:Y:S05]  /*00c0*/  EXIT ;  /* 0x000000000000794d */ /* 0x000fea0003800000 */
.L_x_0:
[----:B------:R-:W0:Y:S01]  /*00d0*/  LDCU UR4, c[0x0][0x380] ;  /* 0x00007000ff0477ac */ /* 0x000e220008000800 */
[----:B------:R-:W-:Y:S01]  /*00e0*/  BSSY.RECONVERGENT B0, `(.L_x_1) ;  /* 0x00004c0000007945 */ /* 0x000fe20003800200 */
[----:B0-----:R-:W-:-:S09]  /*00f0*/  ULOP3.LUT UP0, URZ, UR4, 0xf, URZ, 0xc0, !UPT ;  /* 0x0000000f04ff7892 */ /* 0x001fd2000f80c0ff */
[----:B------:R-:W-:Y:S05]  /*0100*/  BRA.U UP0, `(.L_x_2) ;  /* 0x00000025004c7547 */ /* 0x000fea000b800000 */
[----:B------:R-:W-:-:S13]  /*0110*/  ISETP.GT.AND P0, PT, R20, 0xfff, PT ;  /* 0x00000fff1400780c */ /* 0x000fda0003f04270 */
[----:B------:R-:W-:Y:S05]  /*0120*/  @P0 BRA `(.L_x_3) ;  /* 0x00000010007c0947 */ /* 0x000fea0003800000 */
[----:B------:R-:W0:Y:S01]  /*0130*/  S2R R7, SR_TID.X ;  /* 0x0000000000077919 */ /* 0x000e220000002100 */
[----:B------:R-:W-:Y:S01]  /*0140*/  BSSY.RECONVERGENT B1, `(.L_x_4) ;  /* 0x0000009000017945 */ /* 0x000fe20003800200 */
[----:B------:R-:W-:Y:S01]  /*0150*/  IMAD.MOV.U32 R0, RZ, RZ, RZ ;  /* 0x000000ffff007224 */ /* 0x000fe200078e00ff */
[----:B0-----:R-:W-:Y:S01]  /*0160*/  ISETP.GE.AND P0, PT, R7, R20, PT ;  /* 0x000000140700720c */ /* 0x001fe20003f06270 */
[----:B------:R-:W-:-:S12]  /*0170*/  IMAD.MOV.U32 R9, RZ, RZ, R7 ;  /* 0x000000ffff097224 */ /* 0x000fd800078e0007 */
[----:B------:R-:W-:Y:S05]  /*0180*/  @P0 BRA `(.L_x_5) ;  /* 0x0000000000100947 */ /* 0x000fea0003800000 */
[----:B------:R-:W0:Y:S02]  /*0190*/  LDC.64 R2, c[0x0][0x380] ;  /* 0x0000e000ff027b82 */ /* 0x000e240000000a00 */
[----:B0-----:R-:W-:-:S05]  /*01a0*/  IMAD.WIDE.U32 R2, R7, 0x4, R2 ;  /* 0x0000000407027825 */ /* 0x001fca00078e0002 */
[----:B------:R0:W5:Y:S01]  /*01b0*/  LDG.E.CONSTANT R0, desc[UR6][R2.64] ;  /* 0x0000000602007981 */ /* 0x000162000c1e9900 */
[----:B------:R-:W-:-:S07]  /*01c0*/  VIADD R9, R7, 0x100 ;  /* 0x0000010007097836 */ /* 0x000fce0000000000 */
.L_x_5:
[----:B------:R-:W-:Y:S05]  /*01d0*/  BSYNC.RECONVERGENT B1 ;  /* 0x0000000000017941 */ /* 0x000fea0003800200 */
.L_x_4:
[----:B------:R-:W-:Y:S01]  /*01e0*/  ISETP.GE.AND P0, PT, R9, R20, PT ;  /* 0x000000140900720c */ /* 0x000fe20003f06270 */
[----:B------:R-:W-:-:S12]  /*01f0*/  BSSY.RECONVERGENT B1, `(.L_x_6) ;  /* 0x0000091000017945 */ /* 0x000fd80003800200 */
[----:B------:R-:W-:Y:S05]  /*0200*/  @P0 BRA `(.L_x_7) ;  /* 0x00000008003c0947 */ /* 0x000fea0003800000 */
[----:B0-----:R-:W-:Y:S01]  /*0210*/  LOP3.LUT R3, RZ, R9, RZ, 0x33, !PT ;  /* 0x00000009ff037212 */ /* 0x001fe200078e33ff */
[----:B------:R-:W-:Y:S04]  /*0220*/  BSSY.RECONVERGENT B2, `(.L_x_8) ;  /* 0x0000016000027945 */ /* 0x000fe80003800200 */
[----:B------:R-:W-:-:S05]  /*0230*/  IMAD.IADD R4, R3, 0x1, R20 ;  /* 0x0000000103047824 */ /* 0x000fca00078e0214 */
[C---:B------:R-:W-:Y:S02]  /*0240*/  LOP3.LUT R2, R4.reuse, 0x300, RZ, 0xc0, !PT ;  /* 0x0000030004027812 */ /* 0x040fe400078ec0ff */
[----:B------:R-:W-:Y:S02]  /*0250*/  ISETP.GE.U32.AND P0, PT, R4, 0x300, PT ;  /* 0x000003000400780c */ /* 0x000fe40003f06070 */
[----:B------:R-:W-:-:S13]  /*0260*/  ISETP.NE.AND P1, PT, R2, 0x300, PT ;  /* 0x000003000200780c */ /* 0x000fda0003f25270 */
[----:B------:R-:W-:Y:S05]  /*0270*/  @!P1 BRA `(.L_x_9) ;  /* 0x0000000000409947 */ /* 0x000fea0003800000 */
[----:B------:R-:W0:Y:S01]  /*0280*/  LDC.64 R2, c[0x0][0x380] ;  /* 0x0000e000ff027b82 */ /* 0x000e220000000a00 */
[----:B------:R-:W-:-:S04]  /*0290*/  LEA.HI R4, R4, 0x1, RZ, 0x18 ;  /* 0x0000000104047811 */ /* 0x000fc800078fc0ff */
[----:B------:R-:W-:-:S05]  /*02a0*/  LOP3.LUT R4, R4, 0x3, RZ, 0xc0, !PT ;  /* 0x0000000304047812 */ /* 0x000fca00078ec0ff */
[----:B------:R-:W-:Y:S02]  /*02b0*/  IMAD.MOV R4, RZ, RZ, -R4 ;  /* 0x000000ffff047224 */ /* 0x000fe400078e0a04 */
[----:B0-----:R-:W-:-:S04]  /*02c0*/  IMAD.WIDE.U32 R2, R9, 0x4, R2 ;  /* 0x0000000409027825 */ /* 0x001fc800078e0002 */
[----:B------:R-:W-:-:S07]  /*02d0*/  IMAD.MOV.U32 R5, RZ, RZ, R3 ;  /* 0x000000ffff057224 */ /* 0x000fce00078e0003 */
.L_x_10:
[----:B------:R-:W-:-:S06]  /*02e0*/  IMAD.MOV.U32 R3, RZ, RZ, R5 ;  /* 0x000000ffff037224 */ /* 0x000fcc00078e0005 */
[----:B------:R0:W2:Y:S01]  /*02f0*/  LDG.E.CONSTANT R3, desc[UR6][R2.64] ;  /* 0x0000000602037981 */ /* 0x0000a2000c1e9900 */
[----:B------:R-:W-:Y:S02]  /*0300*/  VIADD R4, R4, 0x1 ;  /* 0x0000000104047836 */ /* 0x000fe40000000000 */
[----:B------:R-:W-:-:S03]  /*0310*/  VIADD R9, R9, 0x100 ;  /* 0x0000010009097836 */ /* 0x000fc60000000000 */
[----:B------:R-:W-:Y:S02]  /*0320*/  ISETP.NE.AND P2, PT, R4, RZ, PT ;  /* 0x000000ff0400720c */ /* 0x000fe40003f45270 */
[----:B0-----:R-:W-:-:S05]  /*0330*/  IADD3 R2, P3, PT, R2, 0x400, RZ ;  /* 0x0000040002027810 */ /* 0x001fca0007f7e0ff */
[----:B------:R-:W-:Y:S01]  /*0340*/  IMAD.X R5, RZ, RZ, R5, P3 ;  /* 0x000000ffff057224 */ /* 0x000fe200018e0605 */
[----:B--2--5:R-:W-:-:S04]  /*0350*/  FSETP.GEU.AND P1, PT, R0, R3, PT ;  /* 0x000000030000720b */ /* 0x024fc80003f2e000 */
[----:B------:R-:W-:Y:S01]  /*0360*/  FSEL R0, R3, R0, !P1 ;  /* 0x0000000003007208 */ /* 0x000fe20004800000 */
[----:B------:R-:W-:Y:S08]  /*0370*/  @P2 BRA `(.L_x_10) ;  /* 0xfffffffc00d82947 */ /* 0x000ff0000383ffff */
.L_x_9:
[----:B------:R-:W-:Y:S05]  /*0380*/  BSYNC.RECONVERGENT B2 ;  /* 0x0000000000027941 */ /* 0x000fea0003800200 */
.L_x_8:
[----:B------:R-:W-:Y:S05]  /*0390*/  @!P0 BRA `(.L_x_7) ;  /* 0x0000000400d88947 */ /* 0x000fea0003800000 */
[----:B------:R-:W-:Y:S01]  /*03a0*/  IMAD.IADD R2, R20, 0x1, -R9 ;  /* 0x0000000114027824 */ /* 0x000fe200078e0a09 */
[----:B------:R-:W-:Y:S01]  /*03b0*/  BSSY.RECONVERGENT B2, `(.L_x_11) ;  /* 0x0000041000027945 */ /* 0x000fe20003800200 */
[----:B------:R-:W-:-:S03]  /*03c0*/  PLOP3.LUT P0, PT, PT, PT, PT, 0x80, 0x8 ;  /* 0x000000000008781c */ /* 0x000fc60003f0f070 */
[----:B------:R-:W-:-:S13]  /*03d0*/  ISETP.GT.AND P1, PT, R2, 0xc00, PT ;  /* 0x00000c000200780c */ /* 0x000fda0003f24270 */
[----:B------:R-:W-:Y:S05]  /*03e0*/  @!P1 BRA `(.L_x_12) ;  /* 0x0000000000f49947 */ /* 0x000fea0003800000 */
[----:B------:R-:W-:Y:S01]  /*03f0*/  PLOP3.LUT P0, PT, PT, PT, PT, 0x8, 0x80 ;  /* 0x000000000080781c */ /* 0x000fe20003f0e170 */
[----:B------:R-:W-:-:S12]  /*0400*/  VIADD R6, R20, 0xfffff400 ;  /* 0xfffff40014067836 */ /* 0x000fd80000000000 */
.L_x_13:
[----:B------:R-:W0:Y:S02]  /*0410*/  LDC.64 R2, c[0x0][0x380] ;  /* 0x0000e000ff027b82 */ /* 0x000e240000000a00 */
[----:B0-----:R-:W-:-:S05]  /*0420*/  IMAD.WIDE R22, R9, 0x4, R2 ;  /* 0x0000000409167825 */ /* 0x001fca00078e0202 */
[----:B------:R-:W2:Y:S04]  /*0430*/  LDG.E.CONSTANT R11, desc[UR6][R22.64] ;  /* 0x00000006160b7981 */ /* 0x000ea8000c1e9900 */
[----:B------:R-:W3:Y:S04]  /*0440*/  LDG.E.CONSTANT R8, desc[UR6][R22.64+0x400] ;  /* 0x0004000616087981 */ /* 0x000ee8000c1e9900 */
[----:B------:R-:W4:Y:S01]  /*0450*/  LDG.E.CONSTANT R10, desc[UR6][R22.64+0x800] ;  /* 0x00080006160a7981 */ /* 0x000f22000c1e9900 */
[----:B------:R-:W-:-:S03]  /*0460*/  VIADD R27, R9, 0x400 ;  /* 0x00000400091b7836 */ /* 0x000fc60000000000 */
[----:B------:R0:W4:Y:S01]  /*0470*/  LDG.E.CONSTANT R15, desc[UR6][R22.64+0xc00] ;  /* 0x000c0006160f7981 */ /* 0x000122000c1e9900 */
[----:B------:R-:W-:-:S05]  /*0480*/  IMAD.WIDE R26, R27, 0x4, R2 ;  /* 0x000000041b1a7825 */ /* 0x000fca00078e0202 */
[----:B------:R-:W4:Y:S04]  /*0490*/  LDG.E.CONSTANT R14, desc[UR6][R26.64] ;  /* 0x000000061a0e7981 */ /* 0x000f28000c1e9900 */
[----:B------:R-:W4:Y:S04]  /*04a0*/  LDG.E.CONSTANT R13, desc[UR6][R26.64+0x400] ;  /* 0x000400061a0d7981 */ /* 0x000f28000c1e9900 */
[----:B------:R-:W4:Y:S01]  /*04b0*/  LDG.E.CONSTANT R12, desc[UR6][R26.64+0x800] ;  /* 0x000800061a0c7981 */ /* 0x000f22000c1e9900 */
[----:B------:R-:W-:-:S03]  /*04c0*/  VIADD R5, R9, 0x800 ;  /* 0x0000080009057836 */ /* 0x000fc60000000000 */
[----:B------:R-:W4:Y:S01]  /*04d0*/  LDG.E.CONSTANT R19, desc[UR6][R26.64+0xc00] ;  /* 0x000c00061a137981 */ /* 0x000f22000c1e9900 */
[----:B------:R-:W-:-:S05]  /*04e0*/  IMAD.WIDE R4, R5, 0x4, R2 ;  /* 0x0000000405047825 */ /* 0x000fca00078e0202 */
[----:B------:R-:W4:Y:S04]  /*04f0*/  LDG.E.CONSTANT R18, desc[UR6][R4.64] ;  /* 0x0000000604127981 */ /* 0x000f28000c1e9900 */
[----:B------:R-:W4:Y:S04]  /*0500*/  LDG.E.CONSTANT R17, desc[UR6][R4.64+0x400] ;  /* 0x0004000604117981 */ /* 0x000f28000c1e9900 */
[----:B------:R-:W4:Y:S01]  /*0510*/  LDG.E.CONSTANT R16, desc[UR6][R4.64+0x800] ;  /* 0x0008000604107981 */ /* 0x000f22000c1e9900 */
[----:B0-----:R-:W-:-:S03]  /*0520*/  VIADD R23, R9, 0xc00 ;  /* 0x00000c0009177836 */ /* 0x001fc60000000000 */
[----:B------:R-:W4:Y:S01]  /*0530*/  LDG.E.CONSTANT R21, desc[UR6][R4.64+0xc00] ;  /* 0x000c000604157981 */ /* 0x000f22000c1e9900 */
[----:B------:R-:W-:-:S05]  /*0540*/  IMAD.WIDE R2, R23, 0x4, R2 ;  /* 0x0000000417027825 */ /* 0x000fca00078e0202 */
[----:B------:R-:W4:Y:S04]  /*0550*/  LDG.E.CONSTANT R24, desc[UR6][R2.64] ;  /* 0x0000000602187981 */ /* 0x000f28000c1e9900 */
[----:B------:R-:W4:Y:S04]  /*0560*/  LDG.E.CONSTANT R23, desc[UR6][R2.64+0x400] ;  /* 0x0004000602177981 */ /* 0x000f28000c1e9900 */
[----:B------:R-:W4:Y:S04]  /*0570*/  LDG.E.CONSTANT R22, desc[UR6][R2.64+0x800] ;  /* 0x0008000602167981 */ /* 0x000f28000c1e9900 */
[----:B------:R-:W4:Y:S01]  /*0580*/  LDG.E.CONSTANT R25, desc[UR6][R2.64+0xc00] ;  /* 0x000c000602197981 */ /* 0x000f22000c1e9900 */
[----:B------:R-:W-:-:S05]  /*0590*/  VIADD R9, R9, 0x1000 ;  /* 0x0000100009097836 */ /* 0x000fca0000000000 */
[----:B------:R-:W-:Y:S02]  /*05a0*/  ISETP.GE.AND P2, PT, R9, R6, PT ;  /* 0x000000060900720c */ /* 0x000fe40003f46270 */
[----:B--2--5:R-:W-:-:S04]  /*05b0*/  FSETP.GEU.AND P1, PT, R0, R11, PT ;  /* 0x0000000b0000720b */ /* 0x024fc80003f2e000 */
[----:B------:R-:W-:-:S04]  /*05c0*/  FSEL R11, R11, R0, !P1 ;  /* 0x000000000b0b7208 */ /* 0x000fc80004800000 */
[----:B---3--:R-:W-:-:S04]  /*05d0*/  FSETP.GEU.AND P1, PT, R11, R8, PT ;  /* 0x000000080b00720b */ /* 0x008fc80003f2e000 */
[----:B------:R-:W-:-:S04]  /*05e0*/  FSEL R11, R8, R11, !P1 ;  /* 0x0000000b080b7208 */ /* 0x000fc80004800000 */
[----:B----4-:R-:W-:-:S04]  /*05f0*/  FSETP.GEU.AND P1, PT, R11, R10, PT ;  /* 0x0000000a0b00720b */ /* 0x010fc80003f2e000 */
[----:B------:R-:W-:-:S04]  /*0600*/  FSEL R10, R10, R11, !P1 ;  /* 0x0000000b0a0a7208 */ /* 0x000fc80004800000 */
[----:B------:R-:W-:-:S04]  /*0610*/  FSETP.GEU.AND P1, PT, R10, R15, PT ;  /* 0x0000000f0a00720b */ /* 0x000fc80003f2e000 */
        /* <DEDUP_REMOVED lines=24> */
[----:B------:R-:W-:Y:S01]  /*07a0*/  FSEL R0, R25, R0, !P1 ;  /* 0x0000000019007208 */ /* 0x000fe20004800000 */
[----:B------:R-:W-:Y:S08]  /*07b0*/  @!P2 BRA `(.L_x_13) ;  /* 0xfffffffc0014a947 */ /* 0x000ff0000383ffff */
.L_x_12:
[----:B------:R-:W-:Y:S05]  /*07c0*/  BSYNC.RECONVERGENT B2 ;  /* 0x0000000000027941 */ /* 0x000fea0003800200 */
.L_x_11:
[----:B------:R-:W-:Y:S01]  /*07d0*/  IMAD.IADD R2, R20, 0x1, -R9 ;  /* 0x0000000114027824 */ /* 0x000fe200078e0a09 */
[----:B------:R-:W-:Y:S04]  /*07e0*/  BSSY.RECONVERGENT B2, `(.L_x_14) ;  /* 0x0000021000027945 */ /* 0x000fe80003800200 */
[----:B------:R-:W-:-:S13]  /*07f0*/  ISETP.GT.AND P1, PT, R2, 0x400, PT ;  /* 0x000004000200780c */ /* 0x000fda0003f24270 */
[----:B------:R-:W-:Y:S05]  /*0800*/  @!P1 BRA `(.L_x_15) ;  /* 0x0000000000789947 */ /* 0x000fea0003800000 */
[----:B------:R-:W0:Y:S02]  /*0810*/  LDC.64 R4, c[0x0][0x380] ;  /* 0x0000e000ff047b82 */ /* 0x000e240000000a00 */
[----:B0-----:R-:W-:-:S05]  /*0820*/  IMAD.WIDE R2, R9, 0x4, R4 ;  /* 0x0000000409027825 */ /* 0x001fca00078e0204 */
[----:B------:R-:W2:Y:S04]  /*0830*/  LDG.E.CONSTANT R11, desc[UR6][R2.64] ;  /* 0x00000006020b7981 */ /* 0x000ea8000c1e9900 */
[----:B------:R-:W3:Y:S04]  /*0840*/  LDG.E.CONSTANT R13, desc[UR6][R2.64+0x400] ;  /* 0x00040006020d7981 */ /* 0x000ee8000c1e9900 */
[----:B------:R-:W4:Y:S01]  /*0850*/  LDG.E.CONSTANT R15, desc[UR6][R2.64+0x800] ;  /* 0x00080006020f7981 */ /* 0x000f22000c1e9900 */
[----:B------:R-:W-:-:S03]  /*0860*/  VIADD R19, R9, 0x400 ;  /* 0x0000040009137836 */ /* 0x000fc60000000000 */
[----:B------:R-:W4:Y:S01]  /*0870*/  LDG.E.CONSTANT R17, desc[UR6][R2.64+0xc00] ;  /* 0x000c000602117981 */ /* 0x000f22000c1e9900 */
[----:B------:R-:W-:-:S05]  /*0880*/  IMAD.WIDE R4, R19, 0x4, R4 ;  /* 0x0000000413047825 */ /* 0x000fca00078e0204 */
[----:B------:R-:W4:Y:S04]  /*0890*/  LDG.E.CONSTANT R19, desc[UR6][R4.64] ;  /* 0x0000000604137981 */ /* 0x000f28000c1e9900 */
[----:B------:R-:W4:Y:S04]  /*08a0*/  LDG.E.CONSTANT R21, desc[UR6][R4.64+0x400] ;  /* 0x0004000604157981 */ /* 0x000f28000c1e9900 */
[----:B------:R-:W4:Y:S04]  /*08b0*/  LDG.E.CONSTANT R23, desc[UR6][R4.64+0x800] ;  /* 0x0008000604177981 */ /* 0x000f28000c1e9900 */
[----:B------:R-:W4:Y:S01]  /*08c0*/  LDG.E.CONSTANT R25, desc[UR6][R4.64+0xc00] ;  /* 0x000c000604197981 */ /* 0x000f22000c1e9900 */
[----:B------:R-:W-:Y:S01]  /*08d0*/  VIADD R9, R9, 0x800 ;  /* 0x0000080009097836 */ /* 0x000fe20000000000 */
        /* <DEDUP_REMOVED lines=13> */
[----:B------:R-:W-:Y:S02]  /*09b0*/  FSEL R0, R23, R0, !P0 ;  /* 0x0000000017007208 */ /* 0x000fe40004000000 */
[----:B------:R-:W-:Y:S02]  /*09c0*/  PLOP3.LUT P0, PT, PT, PT, PT, 0x8, 0x80 ;  /* 0x000000000080781c */ /* 0x000fe40003f0e170 */
[----:B------:R-:W-:-:S04]  /*09d0*/  FSETP.GEU.AND P1, PT, R0, R25, PT ;  /* 0x000000190000720b */ /* 0x000fc80003f2e000 */
[----:B------:R-:W-:-:S09]  /*09e0*/  FSEL R0, R25, R0, !P1 ;  /* 0x0000000019007208 */ /* 0x000fd20004800000 */
.L_x_15:
[----:B------:R-:W-:Y:S05]  /*09f0*/  BSYNC.RECONVERGENT B2 ;  /* 0x0000000000027941 */ /* 0x000fea0003800200 */
.L_x_14:
[----:B------:R-:W-:-:S13]  /*0a00*/  ISETP.LT.OR P0, PT, R9, R20, P0 ;  /* 0x000000140900720c */ /* 0x000fda0000701670 */
[----:B------:R-:W-:Y:S05]  /*0a10*/  @!P0 BRA `(.L_x_7) ;  /* 0x0000000000388947 */ /* 0x000fea0003800000 */
[----:B------:R-:W0:Y:S02]  /*0a20*/  LDC.64 R2, c[0x0][0x380] ;  /* 0x0000e000ff027b82 */ /* 0x000e240000000a00 */
[----:B0-----:R-:W-:-:S05]  /*0a30*/  IMAD.WIDE R2, R9, 0x4, R2 ;  /* 0x0000000409027825 */ /* 0x001fca00078e0202 */
[----:B------:R-:W2:Y:S04]  /*0a40*/  LDG.E.CONSTANT R5, desc[UR6][R2.64] ;  /* 0x0000000602057981 */ /* 0x000ea8000c1e9900 */
[----:B------:R-:W3:Y:S04]  /*0a50*/  LDG.E.CONSTANT R9, desc[UR6][R2.64+0x400] ;  /* 0x0004000602097981 */ /* 0x000ee8000c1e9900 */
[----:B------:R-:W4:Y:S04]  /*0a60*/  LDG.E.CONSTANT R11, desc[UR6][R2.64+0x800] ;  /* 0x00080006020b7981 */ /* 0x000f28000c1e9900 */
[----:B------:R-:W4:Y:S01]  /*0a70*/  LDG.E.CONSTANT R13, desc[UR6][R2.64+0xc00] ;  /* 0x000c0006020d7981 */ /* 0x000f22000c1e9900 */
[----:B--2--5:R-:W-:-:S04]  /*0a80*/  FSETP.GEU.AND P0, PT, R0, R5, PT ;  /* 0x000000050000720b */ /* 0x024fc80003f0e000 */
[----:B------:R-:W-:-:S04]  /*0a90*/  FSEL R0, R5, R0, !P0 ;  /* 0x0000000005007208 */ /* 0x000fc80004000000 */
[----:B---3--:R-:W-:-:S04]  /*0aa0*/  FSETP.GEU.AND P0, PT, R0, R9, PT ;  /* 0x000000090000720b */ /* 0x008fc80003f0e000 */
[----:B------:R-:W-:-:S04]  /*0ab0*/  FSEL R0, R9, R0, !P0 ;  /* 0x0000000009007208 */ /* 0x000fc80004000000 */
[----:B----4-:R-:W-:-:S04]  /*0ac0*/  FSETP.GEU.AND P0, PT, R0, R11, PT ;  /* 0x0000000b0000720b */ /* 0x010fc80003f0e000 */
[----:B------:R-:W-:-:S04]  /*0ad0*/  FSEL R0, R11, R0, !P0 ;  /* 0x000000000b007208 */ /* 0x000fc80004000000 */
[----:B------:R-:W-:-:S04]  /*0ae0*/  FSETP.GEU.AND P0, PT, R0, R13, PT ;  /* 0x0000000d0000720b */ /* 0x000fc80003f0e000 */
[----:B------:R-:W-:-:S09]  /*0af0*/  FSEL R0, R13, R0, !P0 ;  /* 0x000000000d007208 */ /* 0x000fd20004000000 */
.L_x_7:
[----:B------:R-:W-:Y:S05]  /*0b00*/  BSYNC.RECONVERGENT B1 ;  /* 0x0000000000017941 */ /* 0x000fea0003800200 */
.L_x_6:
[----:B------:R-:W-:Y:S01]  /*0b10*/  ISETP.GE.AND P0, PT, R20, 0x100, PT ;  /* 0x000001001400780c */ /* 0x000fe20003f06270 */
[----:B-----5:R-:W-:-:S12]  /*0b20*/  IMAD.MOV.U32 R9, RZ, RZ, R0 ;  /* 0x000000ffff097224 */ /* 0x020fd800078e0000 */
[----:B------:R-:W-:Y:S05]  /*0b30*/  @!P0 BRA `(.L_x_16) ;  /* 0x0000000000dc8947 */ /* 0x000fea0003800000 */
[----:B------:R-:W1:Y:S01]  /*0b40*/  S2R R6, SR_LANEID ;  /* 0x0000000000067919 */ /* 0x000e620000000000 */
[----:B------:R-:W2:Y:S02]  /*0b50*/  SHFL.DOWN PT, R0, R9, 0x1, 0x1f ;  /* 0x08201f0009007f89 */ /* 0x000ea400000e0000 */
[C---:B--2---:R-:W-:Y:S02]  /*0b60*/  FSETP.GEU.AND P1, PT, R9.reuse, R0, PT ;  /* 0x000000000900720b */ /* 0x044fe40003f2e000 */
[----:B-1----:R-:W-:Y:S02]  /*0b70*/  ISETP.GT.AND P0, PT, R6, 0x1e, PT ;  /* 0x0000001e0600780c */ /* 0x002fe40003f04270 */
[----:B------:R-:W-:Y:S02]  /*0b80*/  FSEL R0, R0, R9, !P1 ;  /* 0x0000000900007208 */ /* 0x000fe40004800000 */
[----:B------:R-:W-:Y:S02]  /*0b90*/  ISETP.NE.AND P2, PT, R6, RZ, PT ;  /* 0x000000ff0600720c */ /* 0x000fe40003f45270 */
[----:B------:R-:W-:-:S02]  /*0ba0*/  FSEL R0, R9, R0, P0 ;  /* 0x0000000009007208 */ /* 0x000fc40000000000 */
[----:B------:R-:W-:-:S03]  /*0bb0*/  ISETP.GT.AND P0, PT, R6, 0x1d, PT ;  /* 0x0000001d0600780c */ /* 0x000fc60003f04270 */
[----:B0-----:R-:W0:Y:S06]  /*0bc0*/  SHFL.DOWN PT, R3, R0, 0x2, 0x1f ;  /* 0x08401f0000037f89 */ /* 0x001e2c00000e0000 */
[----:B------:R-:W1:Y:S01]  /*0bd0*/  @!P2 S2R R5, SR_CgaCtaId ;  /* 0x000000000005a919 */ /* 0x000e620000008800 */
[----:B------:R-:W-:Y:S02]  /*0be0*/  @!P2 MOV R4, 0x400 ;  /* 0x000004000004a802 */ /* 0x000fe40000000f00 */
[----:B------:R-:W-:-:S04]  /*0bf0*/  @!P2 SHF.R.U32.HI R2, RZ, 0x3, R7 ;  /* 0x00000003ff02a819 */ /* 0x000fc80000011607 */
[----:B------:R-:W-:Y:S02]  /*0c00*/  @!P2 LOP3.LUT R2, R2, 0x7c, RZ, 0xc0, !PT ;  /* 0x0000007c0202a812 */ /* 0x000fe400078ec0ff */
[----:B0-----:R-:W-:-:S04]  /*0c10*/  FSETP.GEU.AND P1, PT, R0, R3, PT ;  /* 0x000000030000720b */ /* 0x001fc80003f2e000 */
[----:B------:R-:W-:Y:S02]  /*0c20*/  @!P0 FSEL R0, R3, R0, !P1 ;  /* 0x0000000003008208 */ /* 0x000fe40004800000 */
[----:B------:R-:W-:-:S03]  /*0c30*/  ISETP.GT.AND P0, PT, R6, 0x1b, PT ;  /* 0x0000001b0600780c */ /* 0x000fc60003f04270 */
[----:B------:R-:W0:Y:S01]  /*0c40*/  SHFL.DOWN PT, R3, R0, 0x4, 0x1f ;  /* 0x08801f0000037f89 */ /* 0x000e2200000e0000 */
[----:B-1----:R-:W-:-:S05]  /*0c50*/  @!P2 LEA R5, R5, R4, 0x18 ;  /* 0x000000040505a211 */ /* 0x002fca00078ec0ff */
[----:B------:R-:W-:Y:S01]  /*0c60*/  @!P2 IMAD.IADD R2, R2, 0x1, R5 ;  /* 0x000000010202a824 */ /* 0x000fe200078e0205 */
[----:B0-----:R-:W-:-:S04]  /*0c70*/  FSETP.GEU.AND P1, PT, R0, R3, PT ;  /* 0x000000030000720b */ /* 0x001fc80003f2e000 */
[----:B------:R-:W-:Y:S02]  /*0c80*/  @!P0 FSEL R0, R3, R0, !P1 ;  /* 0x0000000003008208 */ /* 0x000fe40004800000 */
[----:B------:R-:W-:-:S03]  /*0c90*/  ISETP.GT.AND P0, PT, R6, 0x17, PT ;  /* 0x000000170600780c */ /* 0x000fc60003f04270 */
[----:B------:R-:W0:Y:S02]  /*0ca0*/  SHFL.DOWN PT, R3, R0, 0x8, 0x1f ;  /* 0x09001f0000037f89 */ /* 0x000e2400000e0000 */
[----:B0-----:R-:W-:-:S08]  /*0cb0*/  FSETP.GEU.AND P1, PT, R0, R3, PT ;  /* 0x000000030000720b */ /* 0x001fd00003f2e000 */
[----:B------:R-:W-:Y:S02]  /*0cc0*/  @!P0 FSEL R0, R3, R0, !P1 ;  /* 0x0000000003008208 */ /* 0x000fe40004800000 */
[----:B------:R-:W-:-:S03]  /*0cd0*/  ISETP.GT.AND P1, PT, R6, 0xf, PT ;  /* 0x0000000f0600780c */ /* 0x000fc60003f24270 */
[----:B------:R-:W0:Y:S02]  /*0ce0*/  SHFL.DOWN PT, R3, R0, 0x10, 0x1f ;  /* 0x0a001f0000037f89 */ /* 0x000e2400000e0000 */
[----:B0-----:R-:W-:-:S04]  /*0cf0*/  FSETP.GEU.AND P0, PT, R0, R3, PT ;  /* 0x000000030000720b */ /* 0x001fc80003f0e000 */
[----:B------:R-:W-:Y:S02]  /*0d00*/  FSEL R3, R3, R0, !P0 ;  /* 0x0000000003037208 */ /* 0x000fe40004000000 */
[----:B------:R-:W-:Y:S02]  /*0d10*/  ISETP.NE.AND P0, PT, R7, RZ, PT ;  /* 0x000000ff0700720c */ /* 0x000fe40003f05270 */
[----:B------:R-:W-:Y:S01]  /*0d20*/  FSEL R0, R0, R3, P1 ;  /* 0x0000000300007208 */ /* 0x000fe20000800000 */
[----:B------:R0:W-:Y:S01]  /*0d30*/  @!P2 STS [R2+0x8], R3 ;  /* 0x000008030200a388 */ /* 0x0001e20000000800 */
[----:B------:R-:W-:Y:S09]  /*0d40*/  BAR.SYNC.DEFER_BLOCKING 0x0 ;  /* 0x0000000000007b1d */ /* 0x000ff20000010000 */
[----:B0-----:R-:W-:Y:S05]  /*0d50*/  @P0 BRA `(.L_x_17) ;  /* 0x0000003c00e00947 */ /* 0x001fea0003800000 */
[----:B------:R-:W0:Y:S01]  /*0d60*/  S2UR UR5, SR_CgaCtaId ;  /* 0x00000000000579c3 */ /* 0x000e220000008800 */
[----:B------:R-:W-:Y:S02]  /*0d70*/  UMOV UR4, 0x400 ;  /* 0x0000040000047882 */ /* 0x000fe40000000000 */
[----:B0-----:R-:W-:-:S09]  /*0d80*/  ULEA UR4, UR5, UR4, 0x18 ;  /* 0x0000000405047291 */ /* 0x001fd2000f8ec0ff */
[----:B------:R-:W0:Y:S04]  /*0d90*/  LDS R3, [UR4+0xc] ;  /* 0x00000c04ff037984 */ /* 0x000e280008000800 */
[----:B------:R-:W1:Y:S04]  /*0da0*/  LDS.128 R4, [UR4+0x10] ;  /* 0x00001004ff047984 */ /* 0x000e680008000c00 */
[----:B------:R-:W2:Y:S01]  /*0db0*/  LDS.64 R8, [UR4+0x20] ;  /* 0x00002004ff087984 */ /* 0x000ea20008000a00 */
[----:B0-----:R-:W-:-:S04]  /*0dc0*/  FSETP.GEU.AND P1, PT, R0, R3, PT ;  /* 0x000000030000720b */ /* 0x001fc80003f2e000 */
[----:B------:R-:W-:-:S04]  /*0dd0*/  FSEL R3, R3, R0, !P1 ;  /* 0x0000000003037208 */ /* 0x000fc80004800000 */
[----:B-1----:R-:W-:-:S04]  /*0de0*/  FSETP.GEU.AND P1, PT, R3, R4, PT ;  /* 0x000000040300720b */ /* 0x002fc80003f2e000 */
[----:B------:R-:W-:-:S04]  /*0df0*/  FSEL R4, R4, R3, !P1 ;  /* 0x0000000304047208 */ /* 0x000fc80004800000 */
[----:B------:R-:W-:-:S04]  /*0e00*/  FSETP.GEU.AND P1, PT, R4, R5, PT ;  /* 0x000000050400720b */ /* 0x000fc80003f2e000 */
[----:B------:R-:W-:-:S04]  /*0e10*/  FSEL R5, R5, R4, !P1 ;  /* 0x0000000405057208 */ /* 0x000fc80004800000 */
[----:B------:R-:W-:-:S04]  /*0e20*/  FSETP.GEU.AND P1, PT, R5, R6, PT ;  /* 0x000000060500720b */ /* 0x000fc80003f2e000 */
[----:B------:R-:W-:-:S04]  /*0e30*/  FSEL R6, R6, R5, !P1 ;  /* 0x0000000506067208 */ /* 0x000fc80004800000 */
[----:B------:R-:W-:-:S04]  /*0e40*/  FSETP.GEU.AND P1, PT, R6, R7, PT ;  /* 0x000000070600720b */ /* 0x000fc80003f2e000 */
[----:B------:R-:W-:-:S04]  /*0e50*/  FSEL R7, R7, R6, !P1 ;  /* 0x0000000607077208 */ /* 0x000fc80004800000 */
[----:B--2---:R-:W-:-:S04]  /*0e60*/  FSETP.GEU.AND P1, PT, R7, R8, PT ;  /* 0x000000080700720b */ /* 0x004fc80003f2e000 */
[----:B------:R-:W-:-:S04]  /*0e70*/  FSEL R0, R8, R7, !P1 ;  /* 0x0000000708007208 */ /* 0x000fc80004800000 */
[----:B------:R-:W-:-:S04]  /*0e80*/  FSETP.GEU.AND P1, PT, R0, R9, PT ;  /* 0x000000090000720b */ /* 0x000fc80003f2e000 */
[----:B------:R-:W-:Y:S01]  /*0e90*/  FSEL R0, R9, R0, !P1 ;  /* 0x0000000009007208 */ /* 0x000fe20004800000 */
[----:B------:R-:W-:Y:S08]  /*0ea0*/  BRA `(.L_x_17) ;  /* 0x0000003c008c7947 */ /* 0x000ff00003800000 */
.L_x_16:
[----:B------:R-:W-:Y:S01]  /*0eb0*/  LOP3.LUT R0, R7, 0x3e0, RZ, 0xc0, !PT ;  /* 0x000003e007007812 */ /* 0x000fe200078ec0ff */
[----:B------:R-:W1:Y:S03]  /*0ec0*/  S2R R4, SR_LANEID ;  /* 0x0000000000047919 */ /* 0x000e660000000000 */
[----:B------:R-:W-:Y:S01]  /*0ed0*/  LOP3.LUT R5, RZ, R0, RZ, 0x33, !PT ;  /* 0x00000000ff057212 */ /* 0x000fe200078e33ff */
[----:B0-----:R-:W-:-:S04]  /*0ee0*/  VIADD R3, R0, 0x20 ;  /* 0x0000002000037836 */ /* 0x001fc80000000000 */
[----:B------:R-:W-:Y:S01]  /*0ef0*/  IMAD.IADD R5, R5, 0x1, R20 ;  /* 0x0000000105057824 */ /* 0x000fe200078e0214 */
[----:B------:R-:W-:-:S04]  /*0f00*/  ISETP.GT.AND P0, PT, R3, R20, PT ;  /* 0x000000140300720c */ /* 0x000fc80003f04270 */
[----:B------:R-:W-:-:S05]  /*0f10*/  SEL R5, R5, 0x1f, P0 ;  /* 0x0000001f05057807 */ /* 0x000fca0000000000 */
[----:B------:R-:W0:Y:S01]  /*0f20*/  SHFL.DOWN PT, R0, R9, 0x1, R5 ;  /* 0x0820000009007989 */ /* 0x000e2200000e0005 */
[C---:B-1----:R-:W-:Y:S01]  /*0f30*/  ISETP.GE.AND P0, PT, R4.reuse, R5, PT ;  /* 0x000000050400720c */ /* 0x042fe20003f06270 */
[----:B------:R-:W-:Y:S01]  /*0f40*/  VIADD R2, R4, 0x2 ;  /* 0x0000000204027836 */ /* 0x000fe20000000000 */
[----:B0-----:R-:W-:-:S11]  /*0f50*/  FSETP.GEU.AND P1, PT, R9, R0, PT ;  /* 0x000000000900720b */ /* 0x001fd60003f2e000 */
[----:B------:R-:W-:Y:S02]  /*0f60*/  @!P0 FSEL R9, R0, R9, !P1 ;  /* 0x0000000900098208 */ /* 0x000fe40004800000 */
[----:B------:R-:W-:Y:S01]  /*0f70*/  ISETP.GT.AND P0, PT, R2, R5, PT ;  /* 0x000000050200720c */ /* 0x000fe20003f04270 */
[----:B------:R-:W-:Y:S02]  /*0f80*/  VIADD R2, R4, 0x4 ;  /* 0x0000000404027836 */ /* 0x000fe40000000000 */
[----:B------:R-:W0:Y:S02]  /*0f90*/  SHFL.DOWN PT, R0, R9, 0x2, R5 ;  /* 0x0840000009007989 */ /* 0x000e2400000e0005 */
[----:B0-----:R-:W-:-:S08]  /*0fa0*/  FSETP.GEU.AND P1, PT, R9, R0, PT ;  /* 0x000000000900720b */ /* 0x001fd00003f2e000 */
[----:B------:R-:W-:Y:S02]  /*0fb0*/  @!P0 FSEL R9, R0, R9, !P1 ;  /* 0x0000000900098208 */ /* 0x000fe40004800000 */
[----:B------:R-:W-:Y:S01]  /*0fc0*/  ISETP.GT.AND P0, PT, R2, R5, PT ;  /* 0x000000050200720c */ /* 0x000fe20003f04270 */
[----:B------:R-:W-:Y:S02]  /*0fd0*/  VIADD R2, R4, 0x8 ;  /* 0x0000000804027836 */ /* 0x000fe40000000000 */
[----:B------:R-:W0:Y:S02]  /*0fe0*/  SHFL.DOWN PT, R0, R9, 0x4, R5 ;  /* 0x0880000009007989 */ /* 0x000e2400000e0005 */
[----:B0-----:R-:W-:-:S08]  /*0ff0*/  FSETP.GEU.AND P1, PT, R9, R0, PT ;  /* 0x000000000900720b */ /* 0x001fd00003f2e000 */
[----:B------:R-:W-:Y:S02]  /*1000*/  @!P0 FSEL R9, R0, R9, !P1 ;  /* 0x0000000900098208 */ /* 0x000fe40004800000 */
[----:B------:R-:W-:Y:S01]  /*1010*/  ISETP.GT.AND P1, PT, R2, R5, PT ;  /* 0x000000050200720c */ /* 0x000fe20003f24270 */
[C---:B------:R-:W-:Y:S01]  /*1020*/  VIADD R2, R4.reuse, 0x10 ;  /* 0x0000001004027836 */ /* 0x040fe20000000000 */
[----:B------:R-:W-:Y:S01]  /*1030*/  ISETP.NE.AND P0, PT, R4, RZ, PT ;  /* 0x000000ff0400720c */ /* 0x000fe20003f05270 */
[----:B------:R-:W0:-:S12]  /*1040*/  SHFL.DOWN PT, R0, R9, 0x8, R5 ;  /* 0x0900000009007989 */ /* 0x000e1800000e0005 */
[----:B------:R-:W1:Y:S01]  /*1050*/  @!P0 S2R R6, SR_CgaCtaId ;  /* 0x0000000000068919 */ /* 0x000e620000008800 */
[----:B------:R-:W-:Y:S02]  /*1060*/  @!P0 MOV R3, 0x400 ;  /* 0x0000040000038802 */ /* 0x000fe40000000f00 */
[----:B0-----:R-:W-:-:S04]  /*1070*/  FSETP.GEU.AND P2, PT, R9, R0, PT ;  /* 0x000000000900720b */ /* 0x001fc80003f4e000 */
[----:B------:R-:W-:Y:S02]  /*1080*/  @!P1 FSEL R9, R0, R9, !P2 ;  /* 0x0000000900099208 */ /* 0x000fe40005000000 */
[----:B------:R-:W-:Y:S02]  /*1090*/  ISETP.GT.AND P1, PT, R2, R5, PT ;  /* 0x000000050200720c */ /* 0x000fe40003f24270 */
[----:B------:R-:W-:Y:S01]  /*10a0*/  @!P0 SHF.R.U32.HI R2, RZ, 0x3, R7 ;  /* 0x00000003ff028819 */ /* 0x000fe20000011607 */
[----:B------:R-:W0:Y:S03]  /*10b0*/  SHFL.DOWN PT, R0, R9, 0x10, R5 ;  /* 0x0a00000009007989 */ /* 0x000e2600000e0005 */
[----:B------:R-:W-:Y:S02]  /*10c0*/  @!P0 LOP3.LUT R2, R2, 0x7c, RZ, 0xc0, !PT ;  /* 0x0000007c02028812 */ /* 0x000fe400078ec0ff */
[----:B-1----:R-:W-:-:S05]  /*10d0*/  @!P0 LEA R3, R6, R3, 0x18 ;  /* 0x0000000306038211 */ /* 0x002fca00078ec0ff */
[----:B------:R-:W-:Y:S01]  /*10e0*/  @!P0 IMAD.IADD R3, R2, 0x1, R3 ;  /* 0x0000000102038824 */ /* 0x000fe200078e0203 */
[----:B0-----:R-:W-:-:S04]  /*10f0*/  FSETP.GEU.AND P2, PT, R9, R0, PT ;  /* 0x000000000900720b */ /* 0x001fc80003f4e000 */
[----:B------:R-:W-:-:S05]  /*1100*/  @!P1 FSEL R9, R0, R9, !P2 ;  /* 0x0000000900099208 */ /* 0x000fca0005000000 */
[----:B------:R-:W-:-:S05]  /*1110*/  IMAD.MOV.U32 R0, RZ, RZ, R9 ;  /* 0x000000ffff007224 */ /* 0x000fca00078e0009 */
[----:B------:R0:W-:Y:S01]  /*1120*/  @!P0 STS [R3+0x8], R0 ;  /* 0x0000080003008388 */ /* 0x0001e20000000800 */
[----:B------:R-:W-:Y:S01]  /*1130*/  BAR.SYNC.DEFER_BLOCKING 0x0 ;  /* 0x0000000000007b1d */ /* 0x000fe20000010000 */
[----:B------:R-:W-:-:S13]  /*1140*/  ISETP.NE.AND P0, PT, R7, RZ, PT ;  /* 0x000000ff0700720c */ /* 0x000fda0003f05270 */
[----:B0-----:R-:W-:Y:S05]  /*1150*/  @P0 BRA `(.L_x_17) ;  /* 0x0000003800e00947 */ /* 0x001fea0003800000 */
[----:B------:R-:W0:Y:S01]  /*1160*/  S2UR UR5, SR_CgaCtaId ;  /* 0x00000000000579c3 */ /* 0x000e220000008800 */
[----:B------:R-:W-:Y:S01]  /*1170*/  UMOV UR4, 0x400 ;  /* 0x0000040000047882 */ /* 0x000fe20000000000 */
[C---:B------:R-:W-:Y:S02]  /*1180*/  ISETP.GT.AND P2, PT, R20.reuse, 0x20, PT ;  /* 0x000000201400780c */ /* 0x040fe40003f44270 */
[----:B------:R-:W-:Y:S01]  /*1190*/  ISETP.GT.AND P1, PT, R20, 0x40, PT ;  /* 0x000000401400780c */ /* 0x000fe20003f24270 */
[----:B0-----:R-:W-:-:S09]  /*11a0*/  ULEA UR4, UR5, UR4, 0x18 ;  /* 0x0000000405047291 */ /* 0x001fd2000f8ec0ff */
[----:B------:R-:W0:Y:S04]  /*11b0*/  LDS R3, [UR4+0xc] ;  /* 0x00000c04ff037984 */ /* 0x000e280008000800 */
[----:B------:R-:W1:Y:S04]  /*11c0*/  LDS.128 R4, [UR4+0x10] ;  /* 0x00001004ff047984 */ /* 0x000e680008000c00 */
[----:B------:R-:W2:Y:S01]  /*11d0*/  LDS.64 R8, [UR4+0x20] ;  /* 0x00002004ff087984 */ /* 0x000ea20008000a00 */
[----:B0-----:R-:W-:-:S04]  /*11e0*/  FSETP.GEU.AND P3, PT, R0, R3, PT ;  /* 0x000000030000720b */ /* 0x001fc80003f6e000 */
[----:B------:R-:W-:Y:S02]  /*11f0*/  @P2 FSEL R0, R3, R0, !P3 ;  /* 0x0000000003002208 */ /* 0x000fe40005800000 */
[----:B------:R-:W-:Y:S02]  /*1200*/  ISETP.GT.AND P2, PT, R20, 0x60, PT ;  /* 0x000000601400780c */ /* 0x000fe40003f44270 */
[----:B-1----:R-:W-:-:S04]  /*1210*/  FSETP.GEU.AND P3, PT, R0, R4, PT ;  /* 0x000000040000720b */ /* 0x002fc80003f6e000 */
[----:B------:R-:W-:Y:S02]  /*1220*/  @P1 FSEL R0, R4, R0, !P3 ;  /* 0x0000000004001208 */ /* 0x000fe40005800000 */
[----:B------:R-:W-:Y:S02]  /*1230*/  ISETP.GT.AND P1, PT, R20, 0x80, PT ;  /* 0x000000801400780c */ /* 0x000fe40003f24270 */
[----:B------:R-:W-:-:S04]  /*1240*/  FSETP.GEU.AND P3, PT, R0, R5, PT ;  /* 0x000000050000720b */ /* 0x000fc80003f6e000 */
        /* <DEDUP_REMOVED lines=8> */
[----:B--2---:R-:W-:-:S04]  /*12d0*/  FSETP.GEU.AND P3, PT, R0, R8, PT ;  /* 0x000000080000720b */ /* 0x004fc80003f6e000 */
[----:B------:R-:W-:-:S04]  /*12e0*/  @P1 FSEL R0, R8, R0, !P3 ;  /* 0x0000000008001208 */ /* 0x000fc80005800000 */
[----:B------:R-:W-:-:S04]  /*12f0*/  FSETP.GEU.AND P1, PT, R0, R9, PT ;  /* 0x000000090000720b */ /* 0x000fc80003f2e000 */
[----:B------:R-:W-:Y:S01]  /*1300*/  @P2 FSEL R0, R9, R0, !P1 ;  /* 0x0000000009002208 */ /* 0x000fe20004800000 */
[----:B------:R-:W-:Y:S08]  /*1310*/  BRA `(.L_x_17) ;  /* 0x0000003800707947 */ /* 0x000ff00003800000 */
.L_x_3:
[----:B------:R-:W0:Y:S01]  /*1320*/  S2R R0, SR_TID.X ;  /* 0x0000000000007919 */ /* 0x000e220000002100 */
[----:B------:R-:W1:Y:S01]  /*1330*/  LDC.64 R2, c[0x0][0x380] ;  /* 0x0000e000ff027b82 */ /* 0x000e620000000a00 */
[----:B0-----:R-:W-:-:S04]  /*1340*/  IMAD.SHL.U32 R5, R0, 0x4, RZ ;  /* 0x0000000400057824 */ /* 0x001fc800078e00ff */
[----:B-1----:R-:W-:-:S05]  /*1350*/  IMAD.WIDE.U32 R2, R5, 0x4, R2 ;  /* 0x0000000405027825 */ /* 0x002fca00078e0002 */
[----:B------:R-:W2:Y:S04]  /*1360*/  LDG.E.128.CONSTANT R4, desc[UR6][R2.64] ;  /* 0x0000000602047981 */ /* 0x000ea8000c1e9d00 */
[----:B------:R-:W3:Y:S04]  /*1370*/  LDG.E.128.CONSTANT R8, desc[UR6][R2.64+0x1000] ;  /* 0x0010000602087981 */ /* 0x000ee8000c1e9d00 */
[----:B------:R-:W4:Y:S04]  /*1380*/  LDG.E.128.CONSTANT R12, desc[UR6][R2.64+0x2000] ;  /* 0x00200006020c7981 */ /* 0x000f28000c1e9d00 */
[----:B------:R-:W5:Y:S01]  /*1390*/  LDG.E.128.CONSTANT R16, desc[UR6][R2.64+0x3000] ;  /* 0x0030000602107981 */ /* 0x000f62000c1e9d00 */
[----:B------:R-:W-:Y:S01]  /*13a0*/  IMAD.MOV.U32 R23, RZ, RZ, 0x1000 ;  /* 0x00001000ff177424 */ /* 0x000fe200078e00ff */
[----:B--2---:R-:W-:-:S02]  /*13b0*/  FSETP.GEU.AND P0, PT, R4, R5, PT ;  /* 0x000000050400720b */ /* 0x004fc40003f0e000 */
[----:B------:R-:W-:Y:S02]  /*13c0*/  FSETP.GEU.AND P1, PT, R6, R7, PT ;  /* 0x000000070600720b */ /* 0x000fe40003f2e000 */
[----:B---3--:R-:W-:Y:S02]  /*13d0*/  FSETP.GEU.AND P2, PT, R8, R9, PT ;  /* 0x000000090800720b */ /* 0x008fe40003f4e000 */
[----:B------:R-:W-:Y:S02]  /*13e0*/  FSETP.GEU.AND P3, PT, R10, R11, PT ;  /* 0x0000000b0a00720b */ /* 0x000fe40003f6e000 */
[----:B------:R-:W-:Y:S02]  /*13f0*/  FSEL R4, R5, R4, !P0 ;  /* 0x0000000405047208 */ /* 0x000fe40004000000 */
[----:B------:R-:W-:Y:S02]  /*1400*/  FSEL R7, R7, R6, !P1 ;  /* 0x0000000607077208 */ /* 0x000fe40004800000 */
[----:B------:R-:W-:-:S02]  /*1410*/  FSEL R8, R9, R8, !P2 ;  /* 0x0000000809087208 */ /* 0x000fc40005000000 */
[----:B------:R-:W-:Y:S02]  /*1420*/  FSEL R11, R11, R10, !P3 ;  /* 0x0000000a0b0b7208 */ /* 0x000fe40005800000 */
[----:B----4-:R-:W-:Y:S02]  /*1430*/  FSETP.GEU.AND P0, PT, R12, R13, PT ;  /* 0x0000000d0c00720b */ /* 0x010fe40003f0e000 */
[----:B------:R-:W-:Y:S02]  /*1440*/  FSETP.GEU.AND P1, PT, R14, R15, PT ;  /* 0x0000000f0e00720b */ /* 0x000fe40003f2e000 */
[----:B-----5:R-:W-:Y:S02]  /*1450*/  FSETP.GEU.AND P2, PT, R16, R17, PT ;  /* 0x000000111000720b */ /* 0x020fe40003f4e000 */
[----:B------:R-:W-:Y:S02]  /*1460*/  FSETP.GEU.AND P3, PT, R18, R19, PT ;  /* 0x000000131200720b */ /* 0x000fe40003f6e000 */
[----:B------:R-:W-:-:S02]  /*1470*/  FSEL R12, R13, R12, !P0 ;  /* 0x0000000c0d0c7208 */ /* 0x000fc40004000000 */
[----:B------:R-:W-:Y:S02]  /*1480*/  FSEL R15, R15, R14, !P1 ;  /* 0x0000000e0f0f7208 */ /* 0x000fe40004800000 */
[----:B------:R-:W-:Y:S02]  /*1490*/  FSEL R16, R17, R16, !P2 ;  /* 0x0000001011107208 */ /* 0x000fe40005000000 */
[----:B------:R-:W-:Y:S02]  /*14a0*/  FSEL R19, R19, R18, !P3 ;  /* 0x0000001213137208 */ /* 0x000fe40005800000 */
[----:B------:R-:W-:Y:S02]  /*14b0*/  FSETP.GEU.AND P2, PT, R12, R15, PT ;  /* 0x0000000f0c00720b */ /* 0x000fe40003f4e000 */
[----:B------:R-:W-:Y:S02]  /*14c0*/  FSETP.GEU.AND P3, PT, R16, R19, PT ;  /* 0x000000131000720b */ /* 0x000fe40003f6e000 */
[----:B------:R-:W-:-:S02]  /*14d0*/  FSETP.GEU.AND P1, PT, R8, R11, PT ;  /* 0x0000000b0800720b */ /* 0x000fc40003f2e000 */
[----:B------:R-:W-:Y:S02]  /*14e0*/  FSEL R12, R15, R12, !P2 ;  /* 0x0000000c0f0c7208 */ /* 0x000fe40005000000 */
[----:B------:R-:W-:Y:S02]  /*14f0*/  FSEL R19, R19, R16, !P3 ;  /* 0x0000001013137208 */ /* 0x000fe40005800000 */
[----:B------:R-:W-:Y:S02]  /*1500*/  FSEL R11, R11, R8, !P1 ;  /* 0x000000080b0b7208 */ /* 0x000fe40004800000 */
[----:B------:R-:W-:Y:S02]  /*1510*/  FSETP.GEU.AND P0, PT, R4, R7, PT ;  /* 0x000000070400720b */ /* 0x000fe40003f0e000 */
[----:B------:R-:W-:Y:S02]  /*1520*/  FSETP.GEU.AND P1, PT, R12, R19, PT ;  /* 0x000000130c00720b */ /* 0x000fe40003f2e000 */
[----:B------:R-:W-:-:S02]  /*1530*/  FSEL R4, R7, R4, !P0 ;  /* 0x0000000407047208 */ /* 0x000fc40004000000 */
[----:B------:R-:W-:Y:S02]  /*1540*/  FSEL R19, R19, R12, !P1 ;  /* 0x0000000c13137208 */ /* 0x000fe40004800000 */
[----:B------:R-:W-:Y:S02]  /*1550*/  ISETP.GE.U32.AND P1, PT, R20, 0x2000, PT ;  /* 0x000020001400780c */ /* 0x000fe40003f26070 */
[----:B------:R-:W-:-:S04]  /*1560*/  FSETP.GEU.AND P0, PT, R4, R11, PT ;  /* 0x0000000b0400720b */ /* 0x000fc80003f0e000 */
[----:B------:R-:W-:-:S04]  /*1570*/  FSEL R4, R11, R4, !P0 ;  /* 0x000000040b047208 */ /* 0x000fc80004000000 */
[----:B------:R-:W-:-:S04]  /*1580*/  FSETP.GEU.AND P0, PT, R4, R19, PT ;  /* 0x000000130400720b */ /* 0x000fc80003f0e000 */
[----:B------:R-:W-:Y:S01]  /*1590*/  FSEL R21, R19, R4, !P0 ;  /* 0x0000000413157208 */ /* 0x000fe20004000000 */
[----:B------:R-:W-:Y:S08]  /*15a0*/  @!P1 BRA `(.L_x_18) ;  /* 0x0000000000bc9947 */ /* 0x000ff00003800000 */
[----:B------:R-:W0:Y:S01]  /*15b0*/  LDC R24, c[0x0][0x390] ;  /* 0x0000e400ff187b82 */ /* 0x000e220000000800 */
[----:B------:R-:W-:Y:S02]  /*15c0*/  VIADD R22, R20, 0xfffff000 ;  /* 0xfffff00014167836 */ /* 0x000fe40000000000 */
[----:B------:R-:W-:-:S07]  /*15d0*/  IMAD.MOV.U32 R23, RZ, RZ, 0x1000 ;  /* 0x00001000ff177424 */ /* 0x000fce00078e00ff */
.L_x_20:
[----:B------:R-:W-:-:S05]  /*15e0*/  IMAD.WIDE R26, R23, 0x4, R2 ;  /* 0x00000004171a7825 */ /* 0x000fca00078e0202 */
[----:B------:R-:W2:Y:S04]  /*15f0*/  LDG.E.128.CONSTANT R8, desc[UR6][R26.64] ;  /* 0x000000061a087981 */ /* 0x000ea8000c1e9d00 */
[----:B------:R-:W3:Y:S04]  /*1600*/  LDG.E.128.CONSTANT R12, desc[UR6][R26.64+0x1000] ;  /* 0x001000061a0c7981 */ /* 0x000ee8000c1e9d00 */
[----:B------:R-:W4:Y:S04]  /*1610*/  LDG.E.128.CONSTANT R16, desc[UR6][R26.64+0x2000] ;  /* 0x002000061a107981 */ /* 0x000f28000c1e9d00 */
[----:B------:R-:W5:Y:S01]  /*1620*/  LDG.E.128.CONSTANT R4, desc[UR6][R26.64+0x3000] ;  /* 0x003000061a047981 */ /* 0x000f62000c1e9d00 */
[----:B0-----:R-:W-:Y:S01]  /*1630*/  IMAD.MOV.U32 R20, RZ, RZ, R24 ;  /* 0x000000ffff147224 */ /* 0x001fe200078e0018 */
        /* <DEDUP_REMOVED lines=14> */
[----:B------:R-:W-:Y:S01]  /*1720*/  FSEL R18, R4, R19, !P2 ;  /* 0x0000001304127208 */ /* 0x000fe20005000000 */
[----:B------:R-:W-:Y:S01]  /*1730*/  IMAD.IADD R4, R20, 0x1, -R23 ;  /* 0x0000000114047824 */ /* 0x000fe200078e0a17 */
[----:B------:R-:W-:Y:S02]  /*1740*/  FSEL R5, R6, R5, !P3 ;  /* 0x0000000506057208 */ /* 0x000fe40005800000 */
[----:B------:R-:W-:Y:S02]  /*1750*/  FSETP.GEU.AND P0, PT, R21, R8, PT ;  /* 0x000000081500720b */ /* 0x000fe40003f0e000 */
[----:B------:R-:W-:Y:S02]  /*1760*/  FSETP.GEU.AND P1, PT, R10, R13, PT ;  /* 0x0000000d0a00720b */ /* 0x000fe40003f2e000 */
[----:B------:R-:W-:-:S02]  /*1770*/  FSETP.GEU.AND P2, PT, R14, R17, PT ;  /* 0x000000110e00720b */ /* 0x000fc40003f4e000 */
[----:B------:R-:W-:Y:S02]  /*1780*/  FSETP.GEU.AND P3, PT, R18, R5, PT ;  /* 0x000000051200720b */ /* 0x000fe40003f6e000 */
[----:B------:R-:W-:Y:S02]  /*1790*/  FSEL R8, R8, R21, !P0 ;  /* 0x0000001508087208 */ /* 0x000fe40004000000 */
[----:B------:R-:W-:Y:S02]  /*17a0*/  FSEL R13, R13, R10, !P1 ;  /* 0x0000000a0d0d7208 */ /* 0x000fe40004800000 */
[----:B------:R-:W-:Y:S02]  /*17b0*/  FSEL R14, R17, R14, !P2 ;  /* 0x0000000e110e7208 */ /* 0x000fe40005000000 */
[----:B------:R-:W-:Y:S02]  /*17c0*/  FSEL R5, R5, R18, !P3 ;  /* 0x0000001205057208 */ /* 0x000fe40005800000 */
[----:B------:R-:W-:-:S02]  /*17d0*/  FSETP.GEU.AND P0, PT, R8, R13, PT ;  /* 0x0000000d0800720b */ /* 0x000fc40003f0e000 */
[----:B------:R-:W-:Y:S02]  /*17e0*/  FSETP.GEU.AND P1, PT, R14, R5, PT ;  /* 0x000000050e00720b */ /* 0x000fe40003f2e000 */
[----:B------:R-:W-:Y:S02]  /*17f0*/  FSEL R8, R13, R8, !P0 ;  /* 0x000000080d087208 */ /* 0x000fe40004000000 */
[----:B------:R-:W-:Y:S02]  /*1800*/  FSEL R5, R5, R14, !P1 ;  /* 0x0000000e05057208 */ /* 0x000fe40004800000 */
[----:B------:R-:W-:Y:S02]  /*1810*/  ISETP.GE.AND P1, PT, R4, 0x1000, PT ;  /* 0x000010000400780c */ /* 0x000fe40003f26270 */
[----:B------:R-:W-:-:S04]  /*1820*/  FSETP.GEU.AND P0, PT, R8, R5, PT ;  /* 0x000000050800720b */ /* 0x000fc80003f0e000 */
[----:B------:R-:W-:-:S04]  /*1830*/  FSEL R5, R5, R8, !P0 ;  /* 0x0000000805057208 */ /* 0x000fc80004000000 */
[----:B------:R-:W-:-:S04]  /*1840*/  FSETP.GEU.AND P0, PT, R5, R7, PT ;  /* 0x000000070500720b */ /* 0x000fc80003f0e000 */
[----:B------:R-:W-:Y:S01]  /*1850*/  FSEL R21, R7, R5, !P0 ;  /* 0x0000000507157208 */ /* 0x000fe20004000000 */
[----:B------:R-:W-:Y:S08]  /*1860*/  @!P1 BRA `(.L_x_19) ;  /* 0x00000008009c9947 */ /* 0x000ff00003800000 */
[----:B------:R-:W-:-:S05]  /*1870*/  VIADD R23, R23, 0x1000 ;  /* 0x0000100017177836 */ /* 0x000fca0000000000 */
[----:B------:R-:W-:-:S13]  /*1880*/  ISETP.GT.AND P0, PT, R23, R22, PT ;  /* 0x000000161700720c */ /* 0x000fda0003f04270 */
[----:B------:R-:W-:Y:S05]  /*1890*/  @!P0 BRA `(.L_x_20) ;  /* 0xfffffffc00508947 */ /* 0x000fea000383ffff */
.L_x_18:
[----:B------:R-:W-:-:S13]  /*18a0*/  ISETP.GE.AND P0, PT, R23, R20, PT ;  /* 0x000000141700720c */ /* 0x000fda0003f06270 */
[----:B------:R-:W-:Y:S05]  /*18b0*/  @P0 BRA `(.L_x_19) ;  /* 0x0000000800880947 */ /* 0x000fea0003800000 */
[----:B------:R-:W-:Y:S01]  /*18c0*/  IMAD.IADD R9, R20, 0x1, -R23 ;  /* 0x0000000114097824 */ /* 0x000fe200078e0a17 */
[----:B------:R-:W-:Y:S04]  /*18d0*/  BSSY.RECONVERGENT B1, `(.L_x_19) ;  /* 0x00000a0000017945 */ /* 0x000fe80003800200 */
[----:B------:R-:W-:-:S13]  /*18e0*/  ISETP.GE.AND P0, PT, R0, R9, PT ;  /* 0x000000090000720c */ /* 0x000fda0003f06270 */
[----:B------:R-:W-:Y:S05]  /*18f0*/  @P0 BRA `(.L_x_21) ;  /* 0x0000000800740947 */ /* 0x000fea0003800000 */
[----:B------:R-:W-:Y:S01]  /*1900*/  LOP3.LUT R2, RZ, R0, RZ, 0x33, !PT ;  /* 0x00000000ff027212 */ /* 0x000fe200078e33ff */
[----:B------:R-:W-:Y:S01]  /*1910*/  BSSY.RECONVERGENT B2, `(.L_x_22) ;  /* 0x0000016000027945 */ /* 0x000fe20003800200 */
[----:B------:R-:W-:Y:S02]  /*1920*/  IMAD.MOV.U32 R8, RZ, RZ, R0 ;  /* 0x000000ffff087224 */ /* 0x000fe400078e0000 */
[----:B------:R-:W-:-:S04]  /*1930*/  IADD3 R2, PT, PT, -R23, R20, R2 ;  /* 0x0000001417027210 */ /* 0x000fc80007ffe102 */
[C---:B------:R-:W-:Y:S02]  /*1940*/  LOP3.LUT R3, R2.reuse, 0x300, RZ, 0xc0, !PT ;  /* 0x0000030002037812 */ /* 0x040fe400078ec0ff */
[----:B------:R-:W-:Y:S02]  /*1950*/  ISETP.GE.U32.AND P2, PT, R2, 0x300, PT ;  /* 0x000003000200780c */ /* 0x000fe40003f46070 */
[----:B------:R-:W-:-:S13]  /*1960*/  ISETP.NE.AND P0, PT, R3, 0x300, PT ;  /* 0x000003000300780c */ /* 0x000fda0003f05270 */
[----:B------:R-:W-:Y:S05]  /*1970*/  @!P0 BRA `(.L_x_23) ;  /* 0x00000000003c8947 */ /* 0x000fea0003800000 */
[----:B------:R-:W0:Y:S01]  /*1980*/  LDC.64 R4, c[0x0][0x380] ;  /* 0x0000e000ff047b82 */ /* 0x000e220000000a00 */
[----:B------:R-:W-:Y:S01]  /*1990*/  LEA.HI R2, R2, 0x1, RZ, 0x18 ;  /* 0x0000000102027811 */ /* 0x000fe200078fc0ff */
[----:B------:R-:W-:Y:S02]  /*19a0*/  IMAD.IADD R7, R0, 0x1, R23 ;  /* 0x0000000100077824 */ /* 0x000fe400078e0217 */
[----:B------:R-:W-:Y:S01]  /*19b0*/  IMAD.MOV.U32 R8, RZ, RZ, R0 ;  /* 0x000000ffff087224 */ /* 0x000fe200078e0000 */
[----:B------:R-:W-:-:S05]  /*19c0*/  LOP3.LUT R2, R2, 0x3, RZ, 0xc0, !PT ;  /* 0x0000000302027812 */ /* 0x000fca00078ec0ff */
[----:B------:R-:W-:-:S07]  /*19d0*/  IMAD.MOV R6, RZ, RZ, -R2 ;  /* 0x000000ffff067224 */ /* 0x000fce00078e0a02 */
.L_x_24:
[----:B0-----:R-:W-:-:S06]  /*19e0*/  IMAD.WIDE.U32 R2, R7, 0x4, R4 ;  /* 0x0000000407027825 */ /* 0x001fcc00078e0004 */
[----:B------:R-:W2:Y:S01]  /*19f0*/  LDG.E.CONSTANT R2, desc[UR6][R2.64] ;  /* 0x0000000602027981 */ /* 0x000ea2000c1e9900 */
[----:B------:R-:W-:Y:S02]  /*1a00*/  VIADD R6, R6, 0x1 ;  /* 0x0000000106067836 */ /* 0x000fe40000000000 */
[----:B------:R-:W-:Y:S02]  /*1a10*/  VIADD R8, R8, 0x100 ;  /* 0x0000010008087836 */ /* 0x000fe40000000000 */
[----:B------:R-:W-:Y:S01]  /*1a20*/  VIADD R7, R7, 0x100 ;  /* 0x0000010007077836 */ /* 0x000fe20000000000 */
[----:B------:R-:W-:Y:S02]  /*1a30*/  ISETP.NE.AND P1, PT, R6, RZ, PT ;  /* 0x000000ff0600720c */ /* 0x000fe40003f25270 */
[----:B--2---:R-:W-:-:S04]  /*1a40*/  FSETP.GEU.AND P0, PT, R21, R2, PT ;  /* 0x000000021500720b */ /* 0x004fc80003f0e000 */
[----:B------:R-:W-:-:S07]  /*1a50*/  FSEL R21, R2, R21, !P0 ;  /* 0x0000001502157208 */ /* 0x000fce0004000000 */
[----:B------:R-:W-:Y:S05]  /*1a60*/  @P1 BRA `(.L_x_24) ;  /* 0xfffffffc00dc1947 */ /* 0x000fea000383ffff */
.L_x_23:
[----:B------:R-:W-:Y:S05]  /*1a70*/  BSYNC.RECONVERGENT B2 ;  /* 0x0000000000027941 */ /* 0x000fea0003800200 */
.L_x_22:
[----:B------:R-:W-:Y:S05]  /*1a80*/  @!P2 BRA `(.L_x_21) ;  /* 0x000000080010a947 */ /* 0x000fea0003800000 */
[----:B------:R-:W0:Y:S01]  /*1a90*/  LDCU.64 UR4, c[0x0][0x380] ;  /* 0x00007000ff0477ac */ /* 0x000e220008000a00 */
[----:B------:R-:W-:Y:S01]  /*1aa0*/  IMAD.IADD R5, R9, 0x1, -R8 ;  /* 0x0000000109057824 */ /* 0x000fe200078e0a08 */
[C---:B------:R-:W-:Y:S01]  /*1ab0*/  IADD3 R3, P0, PT, R8.reuse, R23, RZ ;  /* 0x0000001708037210 */ /* 0x040fe20007f1e0ff */
[----:B------:R-:W-:Y:S01]  /*1ac0*/  BSSY.RECONVERGENT B2, `(.L_x_25) ;  /* 0x000004a000027945 */ /* 0x000fe20003800200 */
[----:B------:R-:W-:Y:S02]  /*1ad0*/  IMAD.IADD R11, R8, 0x1, R23 ;  /* 0x00000001080b7824 */ /* 0x000fe400078e0217 */
[----:B------:R-:W-:Y:S01]  /*1ae0*/  ISETP.GT.AND P1, PT, R5, 0xc00, PT ;  /* 0x00000c000500780c */ /* 0x000fe20003f24270 */
[----:B------:R-:W-:Y:S01]  /*1af0*/  IMAD.X R4, RZ, RZ, RZ, P0 ;  /* 0x000000ffff047224 */ /* 0x000fe200000e06ff */
[----:B0-----:R-:W-:-:S04]  /*1b00*/  LEA R2, P0, R3, UR4, 0x2 ;  /* 0x0000000403027c11 */ /* 0x001fc8000f8010ff */
[----:B------:R-:W-:Y:S02]  /*1b10*/  LEA.HI.X R3, R3, UR5, R4, 0x2, P0 ;  /* 0x0000000503037c11 */ /* 0x000fe400080f1404 */
[----:B------:R-:W-:-:S05]  /*1b20*/  IADD3 R2, P0, PT, R2, 0x800, RZ ;  /* 0x0000080002027810 */ /* 0x000fca0007f1e0ff */
[----:B------:R-:W-:Y:S01]  /*1b30*/  IMAD.X R3, RZ, RZ, R3, P0 ;  /* 0x000000ffff037224 */ /* 0x000fe200000e0603 */
[----:B------:R-:W-:Y:S01]  /*1b40*/  PLOP3.LUT P0, PT, PT, PT, PT, 0x80, 0x8 ;  /* 0x000000000008781c */ /* 0x000fe20003f0f070 */
[----:B------:R-:W-:-:S12]  /*1b50*/  @!P1 BRA `(.L_x_26) ;  /* 0x0000000400009947 */ /* 0x000fd80003800000 */
[----:B------:R-:W-:Y:S01]  /*1b60*/  PLOP3.LUT P0, PT, PT, PT, PT, 0x8, 0x80 ;  /* 0x000000000080781c */ /* 0x000fe20003f0e170 */
[----:B------:R-:W-:-:S12]  /*1b70*/  VIADD R13, R9, 0xfffff400 ;  /* 0xfffff400090d7836 */ /* 0x000fd80000000000 */
.L_x_27:
[----:B------:R-:W0:Y:S01]  /*1b80*/  LDC.64 R4, c[0x0][0x380] ;  /* 0x0000e000ff047b82 */ /* 0x000e220000000a00 */
[----:B------:R-:W2:Y:S04]  /*1b90*/  LDG.E.CONSTANT R12, desc[UR6][R2.64+-0x400] ;  /* 0xfffc0006020c7981 */ /* 0x000ea8000c1e9900 */
[----:B------:R-:W3:Y:S01]  /*1ba0*/  LDG.E.CONSTANT R19, desc[UR6][R2.64] ;  /* 0x0000000602137981 */ /* 0x000ee2000c1e9900 */
[----:B------:R-:W-:-:S03]  /*1bb0*/  VIADD R25, R11, 0x400 ;  /* 0x000004000b197836 */ /* 0x000fc60000000000 */
[----:B------:R-:W4:Y:S04]  /*1bc0*/  LDG.E.CONSTANT R18, desc[UR6][R2.64+0x400] ;  /* 0x0004000602127981 */ /* 0x000f28000c1e9900 */
[----:B------:R-:W5:Y:S04]  /*1bd0*/  LDG.E.CONSTANT R16, desc[UR6][R2.64+0xc00] ;  /* 0x000c000602107981 */ /* 0x000f68000c1e9900 */
[----:B------:R-:W5:Y:S01]  /*1be0*/  LDG.E.CONSTANT R15, desc[UR6][R2.64+0x1000] ;  /* 0x00100006020f7981 */ /* 0x000f62000c1e9900 */
[----:B------:R-:W-:-:S03]  /*1bf0*/  VIADD R23, R11, 0x800 ;  /* 0x000008000b177836 */ /* 0x000fc60000000000 */
[----:B------:R-:W5:Y:S01]  /*1c00*/  LDG.E.CONSTANT R14, desc[UR6][R2.64+0x1400] ;  /* 0x00140006020e7981 */ /* 0x000f62000c1e9900 */
[----:B0-----:R-:W-:-:S03]  /*1c10*/  IMAD.WIDE.U32 R6, R11, 0x4, R4 ;  /* 0x000000040b067825 */ /* 0x001fc600078e0004 */
[----:B------:R-:W5:Y:S04]  /*1c20*/  LDG.E.CONSTANT R22, desc[UR6][R2.64+0x2000] ;  /* 0x0020000602167981 */ /* 0x000f68000c1e9900 */
[----:B------:R0:W2:Y:S01]  /*1c30*/  LDG.E.CONSTANT R10, desc[UR6][R6.64] ;  /* 0x00000006060a7981 */ /* 0x0000a2000c1e9900 */
[----:B------:R-:W-:-:S03]  /*1c40*/  IMAD.WIDE.U32 R24, R25, 0x4, R4 ;  /* 0x0000000419187825 */ /* 0x000fc600078e0004 */
[----:B------:R-:W5:Y:S04]  /*1c50*/  LDG.E.CONSTANT R20, desc[UR6][R2.64+0x2400] ;  /* 0x0024000602147981 */ /* 0x000f68000c1e9900 */
[----:B------:R-:W5:Y:S01]  /*1c60*/  LDG.E.CONSTANT R17, desc[UR6][R24.64] ;  /* 0x0000000618117981 */ /* 0x000f62000c1e9900 */
[----:B0-----:R-:W-:-:S03]  /*1c70*/  IMAD.WIDE.U32 R6, R23, 0x4, R4 ;  /* 0x0000000417067825 */ /* 0x001fc600078e0004 */
[----:B------:R-:W5:Y:S04]  /*1c80*/  LDG.E.CONSTANT R23, desc[UR6][R2.64+0x1c00] ;  /* 0x001c000602177981 */ /* 0x000f68000c1e9900 */
[----:B------:R-:W5:Y:S01]  /*1c90*/  LDG.E.CONSTANT R6, desc[UR6][R6.64] ;  /* 0x0000000606067981 */ /* 0x000f62000c1e9900 */
[----:B------:R-:W-:-:S03]  /*1ca0*/  VIADD R27, R11, 0xc00 ;  /* 0x00000c000b1b7836 */ /* 0x000fc60000000000 */
[----:B------:R-:W5:Y:S01]  /*1cb0*/  LDG.E.CONSTANT R26, desc[UR6][R2.64+0x2c00] ;  /* 0x002c0006021a7981 */ /* 0x000f62000c1e9900 */
[----:B------:R-:W-:-:S03]  /*1cc0*/  IMAD.WIDE.U32 R4, R27, 0x4, R4 ;  /* 0x000000041b047825 */ /* 0x000fc600078e0004 */
[----:B------:R-:W5:Y:S04]  /*1cd0*/  LDG.E.CONSTANT R25, desc[UR6][R2.64+0x3000] ;  /* 0x0030000602197981 */ /* 0x000f68000c1e9900 */
[----:B------:R-:W5:Y:S04]  /*1ce0*/  LDG.E.CONSTANT R4, desc[UR6][R4.64] ;  /* 0x0000000604047981 */ /* 0x000f68000c1e9900 */
[----:B------:R0:W5:Y:S01]  /*1cf0*/  LDG.E.CONSTANT R24, desc[UR6][R2.64+0x3400] ;  /* 0x0034000602187981 */ /* 0x000162000c1e9900 */
[----:B------:R-:W-:-:S05]  /*1d00*/  VIADD R8, R8, 0x1000 ;  /* 0x0000100008087836 */ /* 0x000fca0000000000 */
[----:B------:R-:W-:Y:S02]  /*1d10*/  ISETP.GE.AND P2, PT, R8, R13, PT ;  /* 0x0000000d0800720c */ /* 0x000fe40003f46270 */
[----:B0-----:R-:W-:Y:S01]  /*1d20*/  IADD3 R2, P3, PT, R2, 0x4000, RZ ;  /* 0x0000400002027810 */ /* 0x001fe20007f7e0ff */
[----:B------:R-:W-:-:S04]  /*1d30*/  VIADD R11, R11, 0x1000 ;  /* 0x000010000b0b7836 */ /* 0x000fc80000000000 */
[----:B------:R-:W-:Y:S01]  /*1d40*/  IMAD.X R3, RZ, RZ, R3, P3 ;  /* 0x000000ffff037224 */ /* 0x000fe200018e0603 */
[----:B--2---:R-:W-:-:S04]  /*1d50*/  FSETP.GEU.AND P1, PT, R21, R10, PT ;  /* 0x0000000a1500720b */ /* 0x004fc80003f2e000 */
[----:B------:R-:W-:-:S04]  /*1d60*/  FSEL R21, R10, R21, !P1 ;  /* 0x000000150a157208 */ /* 0x000fc80004800000 */
[----:B------:R-:W-:-:S04]  /*1d70*/  FSETP.GEU.AND P1, PT, R21, R12, PT ;  /* 0x0000000c1500720b */ /* 0x000fc80003f2e000 */
[----:B------:R-:W-:-:S04]  /*1d80*/  FSEL R12, R12, R21, !P1 ;  /* 0x000000150c0c7208 */ /* 0x000fc80004800000 */
[----:B---3--:R-:W-:-:S04]  /*1d90*/  FSETP.GEU.AND P1, PT, R12, R19, PT ;  /* 0x000000130c00720b */ /* 0x008fc80003f2e000 */
[----:B------:R-:W-:-:S04]  /*1da0*/  FSEL R19, R19, R12, !P1 ;  /* 0x0000000c13137208 */ /* 0x000fc80004800000 */
[----:B----4-:R-:W-:-:S04]  /*1db0*/  FSETP.GEU.AND P1, PT, R19, R18, PT ;  /* 0x000000121300720b */ /* 0x010fc80003f2e000 */
[----:B------:R-:W-:-:S04]  /*1dc0*/  FSEL R18, R18, R19, !P1 ;  /* 0x0000001312127208 */ /* 0x000fc80004800000 */
[----:B-----5:R-:W-:-:S04]  /*1dd0*/  FSETP.GEU.AND P1, PT, R18, R17, PT ;  /* 0x000000111200720b */ /* 0x020fc80003f2e000 */
        /* <DEDUP_REMOVED lines=24> */
.L_x_26:
[----:B------:R-:W-:Y:S05]  /*1f60*/  BSYNC.RECONVERGENT B2 ;  /* 0x0000000000027941 */ /* 0x000fea0003800200 */
.L_x_25:
[----:B------:R-:W-:Y:S01]  /*1f70*/  IMAD.IADD R4, R9, 0x1, -R8 ;  /* 0x0000000109047824 */ /* 0x000fe200078e0a08 */
[----:B------:R-:W-:Y:S04]  /*1f80*/  BSSY.RECONVERGENT B2, `(.L_x_28) ;  /* 0x0000024000027945 */ /* 0x000fe80003800200 */
[----:B------:R-:W-:-:S13]  /*1f90*/  ISETP.GT.AND P1, PT, R4, 0x400, PT ;  /* 0x000004000400780c */ /* 0x000fda0003f24270 */
[----:B------:R-:W-:Y:S05]  /*1fa0*/  @!P1 BRA `(.L_x_29) ;  /* 0x0000000000849947 */ /* 0x000fea0003800000 */
[----:B------:R-:W0:Y:S01]  /*1fb0*/  LDC.64 R6, c[0x0][0x380] ;  /* 0x0000e000ff067b82 */ /* 0x000e220000000a00 */
[----:B------:R-:W2:Y:S04]  /*1fc0*/  LDG.E.CONSTANT R13, desc[UR6][R2.64+-0x400] ;  /* 0xfffc0006020d7981 */ /* 0x000ea8000c1e9900 */
[----:B------:R-:W3:Y:S01]  /*1fd0*/  LDG.E.CONSTANT R15, desc[UR6][R2.64] ;  /* 0x00000006020f7981 */ /* 0x000ee2000c1e9900 */
[----:B------:R-:W-:-:S03]  /*1fe0*/  VIADD R19, R11, 0x400 ;  /* 0x000004000b137836 */ /* 0x000fc60000000000 */
[----:B------:R-:W4:Y:S04]  /*1ff0*/  LDG.E.CONSTANT R17, desc[UR6][R2.64+0x400] ;  /* 0x0004000602117981 */ /* 0x000f28000c1e9900 */
[----:B------:R-:W5:Y:S04]  /*2000*/  LDG.E.CONSTANT R23, desc[UR6][R2.64+0x1000] ;  /* 0x0010000602177981 */ /* 0x000f68000c1e9900 */
[----:B------:R-:W5:Y:S01]  /*2010*/  LDG.E.CONSTANT R25, desc[UR6][R2.64+0x1400] ;  /* 0x0014000602197981 */ /* 0x000f62000c1e9900 */
[----:B0-----:R-:W-:-:S06]  /*2020*/  IMAD.WIDE.U32 R4, R11, 0x4, R6 ;  /* 0x000000040b047825 */ /* 0x001fcc00078e0006 */
[----:B------:R-:W2:Y:S01]  /*2030*/  LDG.E.CONSTANT R4, desc[UR6][R4.64] ;  /* 0x0000000604047981 */ /* 0x000ea2000c1e9900 */
[----:B------:R-:W-:-:S03]  /*2040*/  IMAD.WIDE.U32 R6, R19, 0x4, R6 ;  /* 0x0000000413067825 */ /* 0x000fc600078e0006 */
[----:B------:R0:W5:Y:S04]  /*2050*/  LDG.E.CONSTANT R19, desc[UR6][R2.64+0xc00] ;  /* 0x000c000602137981 */ /* 0x000168000c1e9900 */
[----:B------:R-:W5:Y:S01]  /*2060*/  LDG.E.CONSTANT R7, desc[UR6][R6.64] ;  /* 0x0000000606077981 */ /* 0x000f62000c1e9900 */
[----:B------:R-:W-:Y:S01]  /*2070*/  VIADD R8, R8, 0x800 ;  /* 0x0000080008087836 */ /* 0x000fe20000000000 */
        /* <DEDUP_REMOVED lines=17> */
[----:B------:R-:W-:Y:S02]  /*2190*/  FSETP.GEU.AND P1, PT, R4, R25, PT ;  /* 0x000000190400720b */ /* 0x000fe40003f2e000 */
[----:B------:R-:W-:Y:S02]  /*21a0*/  PLOP3.LUT P0, PT, PT, PT, PT, 0x8, 0x80 ;  /* 0x000000000080781c */ /* 0x000fe40003f0e170 */
[----:B------:R-:W-:-:S11]  /*21b0*/  FSEL R21, R25, R4, !P1 ;  /* 0x0000000419157208 */ /* 0x000fd60004800000 */
.L_x_29:
[----:B------:R-:W-:Y:S05]  /*21c0*/  BSYNC.RECONVERGENT B2 ;  /* 0x0000000000027941 */ /* 0x000fea0003800200 */
.L_x_28:
[----:B------:R-:W-:-:S13]  /*21d0*/  ISETP.LT.OR P0, PT, R8, R9, P0 ;  /* 0x000000090800720c */ /* 0x000fda0000701670 */
[----:B------:R-:W-:Y:S05]  /*21e0*/  @!P0 BRA `(.L_x_21) ;  /* 0x0000000000388947 */ /* 0x000fea0003800000 */
[----:B------:R-:W0:Y:S01]  /*21f0*/  LDC.64 R4, c[0x0][0x380] ;  /* 0x0000e000ff047b82 */ /* 0x000e220000000a00 */
[----:B------:R-:W2:Y:S04]  /*2200*/  LDG.E.CONSTANT R6, desc[UR6][R2.64+-0x400] ;  /* 0xfffc000602067981 */ /* 0x000ea8000c1e9900 */
[----:B------:R-:W3:Y:S04]  /*2210*/  LDG.E.CONSTANT R7, desc[UR6][R2.64] ;  /* 0x0000000602077981 */ /* 0x000ee8000c1e9900 */
[----:B------:R-:W4:Y:S01]  /*2220*/  LDG.E.CONSTANT R9, desc[UR6][R2.64+0x400] ;  /* 0x0004000602097981 */ /* 0x000f22000c1e9900 */
[----:B0-----:R-:W-:-:S06]  /*2230*/  IMAD.WIDE.U32 R4, R11, 0x4, R4 ;  /* 0x000000040b047825 */ /* 0x001fcc00078e0004 */
[----:B------:R-:W5:Y:S02]  /*2240*/  LDG.E.CONSTANT R4, desc[UR6][R4.64] ;  /* 0x0000000604047981 */ /* 0x000f64000c1e9900 */
[----:B-----5:R-:W-:-:S04]  /*2250*/  FSETP.GEU.AND P0, PT, R21, R4, PT ;  /* 0x000000041500720b */ /* 0x020fc80003f0e000 */
[----:B------:R-:W-:-:S04]  /*2260*/  FSEL R21, R4, R21, !P0 ;  /* 0x0000001504157208 */ /* 0x000fc80004000000 */
[----:B--2---:R-:W-:-:S04]  /*2270*/  FSETP.GEU.AND P0, PT, R21, R6, PT ;  /* 0x000000061500720b */ /* 0x004fc80003f0e000 */
[----:B------:R-:W-:-:S04]  /*2280*/  FSEL R6, R6, R21, !P0 ;  /* 0x0000001506067208 */ /* 0x000fc80004000000 */
[----:B---3--:R-:W-:-:S04]  /*2290*/  FSETP.GEU.AND P0, PT, R6, R7, PT ;  /* 0x000000070600720b */ /* 0x008fc80003f0e000 */
[----:B------:R-:W-:-:S04]  /*22a0*/  FSEL R6, R7, R6, !P0 ;  /* 0x0000000607067208 */ /* 0x000fc80004000000 */
[----:B----4-:R-:W-:-:S04]  /*22b0*/  FSETP.GEU.AND P0, PT, R6, R9, PT ;  /* 0x000000090600720b */ /* 0x010fc80003f0e000 */
[----:B------:R-:W-:-:S09]  /*22c0*/  FSEL R21, R9, R6, !P0 ;  /* 0x0000000609157208 */ /* 0x000fd20004000000 */
.L_x_21:
[----:B------:R-:W-:Y:S05]  /*22d0*/  BSYNC.RECONVERGENT B1 ;  /* 0x0000000000017941 */ /* 0x000fea0003800200 */
.L_x_19:
[----:B------:R-:W0:Y:S01]  /*22e0*/  S2R R6, SR_LANEID ;  /* 0x0000000000067919 */ /* 0x000e220000000000 */
[----:B------:R-:W1:Y:S02]  /*22f0*/  SHFL.DOWN PT, R2, R21, 0x1, 0x1f ;  /* 0x08201f0015027f89 */ /* 0x000e6400000e0000 */
[----:B-1----:R-:W-:Y:S02]  /*2300*/  FSETP.GEU.AND P0, PT, R21, R2, PT ;  /* 0x000000021500720b */ /* 0x002fe40003f0e000 */
[C---:B0-----:R-:W-:Y:S02]  /*2310*/  ISETP.GT.AND P1, PT, R6.reuse, 0x1e, PT ;  /* 0x0000001e0600780c */ /* 0x041fe40003f24270 */
[----:B------:R-:W-:-:S11]  /*2320*/  ISETP.NE.AND P2, PT, R6, RZ, PT ;  /* 0x000000ff0600720c */ /* 0x000fd60003f45270 */
[----:B------:R-:W-:Y:S02]  /*2330*/  @!P1 FSEL R21, R2, R21, !P0 ;  /* 0x0000001502159208 */ /* 0x000fe40004000000 */
[----:B------:R-:W-:Y:S01]  /*2340*/  ISETP.GT.AND P1, PT, R6, 0x1d, PT ;  /* 0x0000001d0600780c */ /* 0x000fe20003f24270 */
[----:B------:R-:W0:Y:S01]  /*2350*/  @!P2 S2R R5, SR_CgaCtaId ;  /* 0x000000000005a919 */ /* 0x000e220000008800 */
[----:B------:R-:W-:Y:S02]  /*2360*/  @!P2 MOV R4, 0x400 ;  /* 0x000004000004a802 */ /* 0x000fe40000000f00 */
[----:B------:R-:W-:Y:S01]  /*2370*/  @!P2 SHF.R.U32.HI R3, RZ, 0x3, R0 ;  /* 0x00000003ff03a819 */ /* 0x000fe20000011600 */
[----:B------:R-:W1:Y:S03]  /*2380*/  SHFL.DOWN PT, R2, R21, 0x2, 0x1f ;  /* 0x08401f0015027f89 */ /* 0x000e6600000e0000 */
[----:B------:R-:W-:-:S02]  /*2390*/  @!P2 LOP3.LUT R3, R3, 0x7c, RZ, 0xc0, !PT ;  /* 0x0000007c0303a812 */ /* 0x000fc400078ec0ff */
[----:B-1----:R-:W-:-:S04]  /*23a0*/  FSETP.GEU.AND P0, PT, R21, R2, PT ;  /* 0x000000021500720b */ /* 0x002fc80003f0e000 */
[----:B------:R-:W-:Y:S02]  /*23b0*/  @!P1 FSEL R21, R2, R21, !P0 ;  /* 0x0000001502159208 */ /* 0x000fe40004000000 */
[----:B------:R-:W-:Y:S02]  /*23c0*/  ISETP.GT.AND P1, PT, R6, 0x1b, PT ;  /* 0x0000001b0600780c */ /* 0x000fe40003f24270 */
[----:B0-----:R-:W-:Y:S01]  /*23d0*/  @!P2 LEA R4, R5, R4, 0x18 ;  /* 0x000000040504a211 */ /* 0x001fe200078ec0ff */
[----:B------:R-:W0:Y:S04]  /*23e0*/  SHFL.DOWN PT, R2, R21, 0x4, 0x1f ;  /* 0x08801f0015027f89 */ /* 0x000e2800000e0000 */
[----:B------:R-:W-:Y:S01]  /*23f0*/  @!P2 IMAD.IADD R3, R3, 0x1, R4 ;  /* 0x000000010303a824 */ /* 0x000fe200078e0204 */
[----:B0-----:R-:W-:-:S05]  /*2400*/  FSETP.GEU.AND P0, PT, R21, R2, PT ;  /* 0x000000021500720b */ /* 0x001fca0003f0e000 */
        /* <DEDUP_REMOVED lines=35> */
.L_x_2:
        /* <DEDUP_REMOVED lines=12> */
.L_x_32:
[----:B------:R-:W-:Y:S05]  /*2700*/  BSYNC.RECONVERGENT B1 ;  /* 0x0000000000017941 */ /* 0x000fea0003800200 */
.L_x_31:
        /* <DEDUP_REMOVED lines=16> */
.L_x_37:
        /* <DEDUP_REMOVED lines=10> */
.L_x_36:
[----:B------:R-:W-:Y:S05]  /*28b0*/  BSYNC.RECONVERGENT B2 ;  /* 0x0000000000027941 */ /* 0x000fea0003800200 */
.L_x_35:
        /* <DEDUP_REMOVED lines=8> */
.L_x_40:
        /* <DEDUP_REMOVED lines=59> */
.L_x_39:
[----:B------:R-:W-:Y:S05]  /*2cf0*/  BSYNC.RECONVERGENT B2 ;  /* 0x0000000000027941 */ /* 0x000fea0003800200 */
.L_x_38:
        /* <DEDUP_REMOVED lines=34> */
.L_x_42:
[----:B------:R-:W-:Y:S05]  /*2f20*/  BSYNC.RECONVERGENT B2 ;  /* 0x0000000000027941 */ /* 0x000fea0003800200 */
.L_x_41:
        /* <DEDUP_REMOVED lines=16> */
.L_x_34:
[----:B------:R-:W-:Y:S05]  /*3030*/  BSYNC.RECONVERGENT B1 ;  /* 0x0000000000017941 */ /* 0x000fea0003800200 */
.L_x_33:
        /* <DEDUP_REMOVED lines=58> */
.L_x_43:
[----:B------:R-:W-:Y:S01]  /*33e0*/  LOP3.LUT R0, R7, 0x3e0, RZ, 0xc0, !PT ;  /* 0x000003e007007812 */ /* 0x000fe200078ec0ff */
[----:B0-----:R-:W0:Y:S03]  /*33f0*/  S2R R2, SR_LANEID ;  /* 0x0000000000027919 */ /* 0x001e260000000000 */
[----:B------:R-:W-:Y:S01]  /*3400*/  LOP3.LUT R9, RZ, R0, RZ, 0x33, !PT ;  /* 0x00000000ff097212 */ /* 0x000fe200078e33ff */
[----:B------:R-:W-:-:S04]  /*3410*/  VIADD R3, R0, 0x20 ;  /* 0x0000002000037836 */ /* 0x000fc80000000000 */
[----:B------:R-:W-:Y:S01]  /*3420*/  IMAD.IADD R9, R9, 0x1, R20 ;  /* 0x0000000109097824 */ /* 0x000fe200078e0214 */
[----:B------:R-:W-:-:S04]  /*3430*/  ISETP.GT.AND P0, PT, R3, R20, PT ;  /* 0x000000140300720c */ /* 0x000fc80003f04270 */
[----:B------:R-:W-:-:S05]  /*3440*/  SEL R4, R9, 0x1f, P0 ;  /* 0x0000001f09047807 */ /* 0x000fca0000000000 */
[----:B------:R-:W1:Y:S01]  /*3450*/  SHFL.DOWN PT, R0, R5, 0x1, R4 ;  /* 0x0820000005007989 */ /* 0x000e6200000e0004 */
[C---:B0-----:R-:W-:Y:S01]  /*3460*/  ISETP.GE.AND P1, PT, R2.reuse, R4, PT ;  /* 0x000000040200720c */ /* 0x041fe20003f26270 */
[----:B------:R-:W-:Y:S01]  /*3470*/  VIADD R3, R2, 0x2 ;  /* 0x0000000202037836 */ /* 0x000fe20000000000 */
[----:B-1----:R-:W-:-:S11]  /*3480*/  FSETP.GEU.AND P0, PT, R5, R0, PT ;  /* 0x000000000500720b */ /* 0x002fd60003f0e000 */
[----:B------:R-:W-:Y:S02]  /*3490*/  @!P1 FSEL R5, R0, R5, !P0 ;  /* 0x0000000500059208 */ /* 0x000fe40004000000 */
[----:B------:R-:W-:Y:S01]  /*34a0*/  ISETP.GT.AND P1, PT, R3, R4, PT ;  /* 0x000000040300720c */ /* 0x000fe20003f24270 */
[----:B------:R-:W-:Y:S02]  /*34b0*/  VIADD R3, R2, 0x4 ;  /* 0x0000000402037836 */ /* 0x000fe40000000000 */
[----:B------:R-:W0:Y:S02]  /*34c0*/  SHFL.DOWN PT, R0, R5, 0x2, R4 ;  /* 0x0840000005007989 */ /* 0x000e2400000e0004 */
[----:B0-----:R-:W-:-:S08]  /*34d0*/  FSETP.GEU.AND P0, PT, R5, R0, PT ;  /* 0x000000000500720b */ /* 0x001fd00003f0e000 */
[----:B------:R-:W-:Y:S02]  /*34e0*/  @!P1 FSEL R5, R0, R5, !P0 ;  /* 0x0000000500059208 */ /* 0x000fe40004000000 */
[-C--:B------:R-:W-:Y:S01]  /*34f0*/  ISETP.GT.AND P1, PT, R3, R4.reuse, PT ;  /* 0x000000040300720c */ /* 0x080fe20003f24270 */
[C---:B------:R-:W-:Y:S02]  /*3500*/  VIADD R3, R2.reuse, 0x8 ;  /* 0x0000000802037836 */ /* 0x040fe40000000000 */
[----:B------:R-:W0:Y:S03]  /*3510*/  SHFL.DOWN PT, R0, R5, 0x4, R4 ;  /* 0x0880000005007989 */ /* 0x000e2600000e0004 */
[----:B------:R-:W-:Y:S01]  /*3520*/  ISETP.GT.AND P2, PT, R3, R4, PT ;  /* 0x000000040300720c */ /* 0x000fe20003f44270 */
[----:B------:R-:W-:Y:S01]  /*3530*/  VIADD R3, R2, 0x10 ;  /* 0x0000001002037836 */ /* 0x000fe20000000000 */
[----:B0-----:R-:W-:-:S05]  /*3540*/  FSETP.GEU.AND P0, PT, R5, R0, PT ;  /* 0x000000000500720b */ /* 0x001fca0003f0e000 */
[----:B------:R-:W-:Y:S02]  /*3550*/  @!P1 FSEL R5, R0, R5, !P0 ;  /* 0x0000000500059208 */ /* 0x000fe40004000000 */
[----:B------:R-:W-:-:S03]  /*3560*/  ISETP.NE.AND P0, PT, R2, RZ, PT ;  /* 0x000000ff0200720c */ /* 0x000fc60003f05270 */
[----:B------:R-:W0:Y:S10]  /*3570*/  SHFL.DOWN PT, R0, R5, 0x8, R4 ;  /* 0x0900000005007989 */ /* 0x000e3400000e0004 */
[----:B------:R-:W1:Y:S01]  /*3580*/  @!P0 S2R R6, SR_CgaCtaId ;  /* 0x0000000000068919 */ /* 0x000e620000008800 */
[----:B------:R-:W-:-:S04]  /*3590*/  @!P0 SHF.R.U32.HI R2, RZ, 0x3, R7 ;  /* 0x00000003ff028819 */ /* 0x000fc80000011607 */
[----:B------:R-:W-:Y:S02]  /*35a0*/  @!P0 LOP3.LUT R2, R2, 0x7c, RZ, 0xc0, !PT ;  /* 0x0000007c02028812 */ /* 0x000fe400078ec0ff */
[----:B0-----:R-:W-:-:S04]  /*35b0*/  FSETP.GEU.AND P1, PT, R5, R0, PT ;  /* 0x000000000500720b */ /* 0x001fc80003f2e000 */
[----:B------:R-:W-:Y:S02]  /*35c0*/  @!P2 FSEL R5, R0, R5, !P1 ;  /* 0x000000050005a208 */ /* 0x000fe40004800000 */
[----:B------:R-:W-:Y:S02]  /*35d0*/  ISETP.GT.AND P2, PT, R3, R4, PT ;  /* 0x000000040300720c */ /* 0x000fe40003f44270 */
[----:B------:R-:W-:Y:S01]  /*35e0*/  @!P0 MOV R3, 0x400 ;  /* 0x0000040000038802 */ /* 0x000fe20000000f00 */
[----:B------:R-:W0:Y:S03]  /*35f0*/  SHFL.DOWN PT, R0, R5, 0x10, R4 ;  /* 0x0a00000005007989 */ /* 0x000e2600000e0004 */
        /* <DEDUP_REMOVED lines=37> */
.L_x_30:
[----:B------:R-:W0:Y:S01]  /*3850*/  S2R R8, SR_TID.X ;  /* 0x0000000000087919 */ /* 0x000e220000002100 */
[----:B------:R-:W0:Y:S02]  /*3860*/  LDC.64 R2, c[0x0][0x380] ;  /* 0x0000e000ff027b82 */ /* 0x000e240000000a00 */
[----:B0-----:R-:W-:-:S05]  /*3870*/  IMAD.WIDE.U32 R2, R8, 0x4, R2 ;  /* 0x0000000408027825 */ /* 0x001fca00078e0002 */
[----:B------:R-:W2:Y:S04]  /*3880*/  LDG.E.CONSTANT R19, desc[UR6][R2.64] ;  /* 0x0000000602137981 */ /* 0x000ea8000c1e9900 */
[----:B------:R-:W2:Y:S04]  /*3890*/  LDG.E.CONSTANT R0, desc[UR6][R2.64+0x400] ;  /* 0x0004000602007981 */ /* 0x000ea8000c1e9900 */
[----:B------:R-:W3:Y:S04]  /*38a0*/  LDG.E.CONSTANT R4, desc[UR6][R2.64+0x800] ;  /* 0x0008000602047981 */ /* 0x000ee8000c1e9900 */
[----:B------:R-:W3:Y:S04]  /*38b0*/  LDG.E.CONSTANT R5, desc[UR6][R2.64+0xc00] ;  /* 0x000c000602057981 */ /* 0x000ee8000c1e9900 */
[----:B------:R-:W4:Y:S04]  /*38c0*/  LDG.E.CONSTANT R6, desc[UR6][R2.64+0x1000] ;  /* 0x0010000602067981 */ /* 0x000f28000c1e9900 */
[----:B------:R-:W4:Y:S04]  /*38d0*/  LDG.E.CONSTANT R7, desc[UR6][R2.64+0x1400] ;  /* 0x0014000602077981 */ /* 0x000f28000c1e9900 */
[----:B------:R-:W5:Y:S04]  /*38e0*/  LDG.E.CONSTANT R9, desc[UR6][R2.64+0x1800] ;  /* 0x0018000602097981 */ /* 0x000f68000c1e9900 */
        /* <DEDUP_REMOVED lines=8> */
[----:B------:R-:W5:Y:S01]  /*3970*/  LDG.E.CONSTANT R18, desc[UR6][R2.64+0x3c00] ;  /* 0x003c000602127981 */ /* 0x000f62000c1e9900 */
[----:B--2---:R-:W-:-:S04]  /*3980*/  FSETP.GEU.AND P0, PT, R19, R0, PT ;  /* 0x000000001300720b */ /* 0x004fc80003f0e000 */
[----:B------:R-:W-:Y:S02]  /*3990*/  FSEL R0, R0, R19, !P0 ;  /* 0x0000001300007208 */ /* 0x000fe40004000000 */
[----:B---3--:R-:W-:-:S04]  /*39a0*/  FSETP.GEU.AND P1, PT, R4, R5, PT ;  /* 0x000000050400720b */ /* 0x008fc80003f2e000 */
[----:B------:R-:W-:Y:S02]  /*39b0*/  FSEL R5, R5, R4, !P1 ;  /* 0x0000000405057208 */ /* 0x000fe40004800000 */
[----:B----4-:R-:W-:-:S04]  /*39c0*/  FSETP.GEU.AND P2, PT, R6, R7, PT ;  /* 0x000000070600720b */ /* 0x010fc80003f4e000 */
[----:B------:R-:W-:Y:S02]  /*39d0*/  FSEL R6, R7, R6, !P2 ;  /* 0x0000000607067208 */ /* 0x000fe40005000000 */
[----:B-----5:R-:W-:-:S04]  /*39e0*/  FSETP.GEU.AND P3, PT, R9, R10, PT ;  /* 0x0000000a0900720b */ /* 0x020fc80003f6e000 */
[----:B------:R-:W-:Y:S02]  /*39f0*/  FSEL R9, R10, R9, !P3 ;  /* 0x000000090a097208 */ /* 0x000fe40005800000 */
[----:B------:R-:W-:-:S04]  /*3a00*/  FSETP.GEU.AND P0, PT, R11, R12, PT ;  /* 0x0000000c0b00720b */ /* 0x000fc80003f0e000 */
[----:B------:R-:W-:Y:S02]  /*3a10*/  FSEL R11, R12, R11, !P0 ;  /* 0x0000000b0c0b7208 */ /* 0x000fe40004000000 */
[----:B------:R-:W-:Y:S02]  /*3a20*/  FSETP.GEU.AND P0, PT, R0, R5, PT ;  /* 0x000000050000720b */ /* 0x000fe40003f0e000 */
[----:B------:R-:W-:Y:S02]  /*3a30*/  FSETP.GEU.AND P1, PT, R13, R14, PT ;  /* 0x0000000e0d00720b */ /* 0x000fe40003f2e000 */
[----:B------:R-:W-:Y:S02]  /*3a40*/  FSEL R0, R5, R0, !P0 ;  /* 0x0000000005007208 */ /* 0x000fe40004000000 */
[----:B------:R-:W-:Y:S02]  /*3a50*/  FSEL R14, R14, R13, !P1 ;  /* 0x0000000d0e0e7208 */ /* 0x000fe40004800000 */
[----:B------:R-:W-:-:S02]  /*3a60*/  FSETP.GEU.AND P1, PT, R6, R9, PT ;  /* 0x000000090600720b */ /* 0x000fc40003f2e000 */
[----:B------:R-:W-:Y:S02]  /*3a70*/  FSETP.GEU.AND P2, PT, R15, R16, PT ;  /* 0x000000100f00720b */ /* 0x000fe40003f4e000 */
[----:B------:R-:W-:Y:S02]  /*3a80*/  FSEL R9, R9, R6, !P1 ;  /* 0x0000000609097208 */ /* 0x000fe40004800000 */
[----:B------:R-:W-:Y:S02]  /*3a90*/  FSEL R15, R16, R15, !P2 ;  /* 0x0000000f100f7208 */ /* 0x000fe40005000000 */
[----:B------:R-:W-:Y:S02]  /*3aa0*/  FSETP.GEU.AND P2, PT, R11, R14, PT ;  /* 0x0000000e0b00720b */ /* 0x000fe40003f4e000 */
[----:B------:R-:W-:Y:S02]  /*3ab0*/  FSETP.GEU.AND P3, PT, R17, R18, PT ;  /* 0x000000121100720b */ /* 0x000fe40003f6e000 */
[----:B------:R-:W-:-:S02]  /*3ac0*/  FSEL R11, R14, R11, !P2 ;  /* 0x0000000b0e0b7208 */ /* 0x000fc40005000000 */
[----:B------:R-:W-:Y:S02]  /*3ad0*/  FSEL R18, R18, R17, !P3 ;  /* 0x0000001112127208 */ /* 0x000fe40005800000 */
[----:B------:R-:W-:Y:S02]  /*3ae0*/  FSETP.GEU.AND P0, PT, R0, R9, PT ;  /* 0x000000090000720b */ /* 0x000fe40003f0e000 */
[----:B------:R-:W-:Y:S02]  /*3af0*/  FSETP.GEU.AND P3, PT, R15, R18, PT ;  /* 0x000000120f00720b */ /* 0x000fe40003f6e000 */
[----:B------:R-:W-:Y:S02]  /*3b00*/  FSEL R0, R9, R0, !P0 ;  /* 0x0000000009007208 */ /* 0x000fe40004000000 */
[----:B------:R-:W-:-:S04]  /*3b10*/  FSEL R18, R18, R15, !P3 ;  /* 0x0000000f12127208 */ /* 0x000fc80005800000 */
[----:B------:R-:W-:-:S04]  /*3b20*/  FSETP.GEU.AND P1, PT, R11, R18, PT ;  /* 0x000000120b00720b */ /* 0x000fc80003f2e000 */
[----:B------:R-:W-:Y:S01]  /*3b30*/  FSEL R5, R18, R11, !P1 ;  /* 0x0000000b12057208 */ /* 0x000fe20004800000 */
[----:B------:R-:W-:Y:S01]  /*3b40*/  IMAD.MOV.U32 R11, RZ, RZ, 0x1000 ;  /* 0x00001000ff0b7424 */ /* 0x000fe200078e00ff */
[----:B------:R-:W-:Y:S02]  /*3b50*/  ISETP.GE.U32.AND P1, PT, R20, 0x2000, PT ;  /* 0x000020001400780c */ /* 0x000fe40003f26070 */
[----:B------:R-:W-:-:S04]  /*3b60*/  FSETP.GEU.AND P0, PT, R0, R5, PT ;  /* 0x000000050000720b */ /* 0x000fc80003f0e000 */
[----:B------:R-:W-:-:S07]  /*3b70*/  FSEL R0, R5, R0, !P0 ;  /* 0x0000000005007208 */ /* 0x000fce0004000000 */
[----:B------:R-:W-:Y:S05]  /*3b80*/  @!P1 BRA `(.L_x_44) ;  /* 0x0000000000ec9947 */ /* 0x000fea0003800000 */
[----:B------:R-:W0:Y:S01]  /*3b90*/  LDC R7, c[0x0][0x390] ;  /* 0x0000e400ff077b82 */ /* 0x000e220000000800 */
[----:B------:R-:W-:Y:S02]  /*3ba0*/  VIADD R6, R20, 0xfffff000 ;  /* 0xfffff00014067836 */ /* 0x000fe40000000000 */
[----:B------:R-:W-:-:S07]  /*3bb0*/  IMAD.MOV.U32 R11, RZ, RZ, 0x1000 ;  /* 0x00001000ff0b7424 */ /* 0x000fce00078e00ff */
.L_x_46:
[----:B------:R-:W-:-:S05]  /*3bc0*/  IMAD.WIDE R4, R11, 0x4, R2 ;  /* 0x000000040b047825 */ /* 0x000fca00078e0202 */
        /* <DEDUP_REMOVED lines=15> */
[----:B------:R1:W5:Y:S01]  /*3cc0*/  LDG.E.CONSTANT R16, desc[UR6][R4.64+0x3c00] ;  /* 0x003c000604107981 */ /* 0x000362000c1e9900 */
        /* <DEDUP_REMOVED lines=16> */
[----:B------:R-:W-:Y:S01]  /*3dd0*/  FSEL R23, R23, R20, !P1 ;  /* 0x0000001417177208 */ /* 0x000fe20004800000 */
[----:B0-----:R-:W-:Y:S01]  /*3de0*/  IMAD.MOV.U32 R20, RZ, RZ, R7 ;  /* 0x000000ffff147224 */ /* 0x001fe200078e0007 */
[----:B------:R-:W-:Y:S02]  /*3df0*/  FSEL R10, R13, R10, !P2 ;  /* 0x0000000a0d0a7208 */ /* 0x000fe40005000000 */
[----:B------:R-:W-:Y:S01]  /*3e00*/  FSETP.GEU.AND P2, PT, R24, R15, PT ;  /* 0x0000000f1800720b */ /* 0x000fe20003f4e000 */
[----:B-1----:R-:W-:Y:S01]  /*3e10*/  IMAD.IADD R4, R20, 0x1, -R11 ;  /* 0x0000000114047824 */ /* 0x002fe200078e0a0b */
        /* <DEDUP_REMOVED lines=18> */
.L_x_44:
        /* <DEDUP_REMOVED lines=20> */
.L_x_50:
        /* <DEDUP_REMOVED lines=9> */
.L_x_49:
[----:B------:R-:W-:Y:S05]  /*4110*/  BSYNC.RECONVERGENT B2 ;  /* 0x0000000000027941 */ /* 0x000fea0003800200 */
.L_x_48:
        /* <DEDUP_REMOVED lines=16> */
.L_x_53:
        /* <DEDUP_REMOVED lines=62> */
.L_x_52:
[----:B------:R-:W-:Y:S05]  /*4600*/  BSYNC.RECONVERGENT B2 ;  /* 0x0000000000027941 */ /* 0x000fea0003800200 */
.L_x_51:
        /* <DEDUP_REMOVED lines=37> */
.L_x_55:
[----:B------:R-:W-:Y:S05]  /*4860*/  BSYNC.RECONVERGENT B2 ;  /* 0x0000000000027941 */ /* 0x000fea0003800200 */
.L_x_54:
[----:B------:R-:W-:-:S13]  /*4870*/  ISETP.LT.OR P0, PT, R10, R9, P0 ;  /* 0x000000090a00720c */ /* 0x000fda0000701670 */
[----:B------:R-:W-:Y:S05]  /*4880*/  @!P0 BRA `(.L_x_47) ;  /* 0x0000000000388947 */ /* 0x000fea0003800000 */
[----:B------:R-:W0:Y:S01]  /*4890*/  LDC.64 R4, c[0x0][0x380] ;  /* 0x0000e000ff047b82 */ /* 0x000e220000000a00 */
[----:B------:R-:W2:Y:S04]  /*48a0*/  LDG.E.CONSTANT R7, desc[UR6][R2.64+-0x400] ;  /* 0xfffc000602077981 */ /* 0x000ea8000c1e9900 */
[----:B------:R-:W3:Y:S01]  /*48b0*/  LDG.E.CONSTANT R9, desc[UR6][R2.64] ;  /* 0x0000000602097981 */ /* 0x000ee2000c1e9900 */
[----:B0-----:R-:W-:-:S03]  /*48c0*/  IMAD.WIDE.U32 R4, R11, 0x4, R4 ;  /* 0x000000040b047825 */ /* 0x001fc600078e0004 */
[----:B------:R-:W4:Y:S04]  /*48d0*/  LDG.E.CONSTANT R11, desc[UR6][R2.64+0x400] ;  /* 0x00040006020b7981 */ /* 0x000f28000c1e9900 */
        /* <DEDUP_REMOVED lines=9> */
.L_x_47:
[----:B------:R-:W-:Y:S05]  /*4970*/  BSYNC.RECONVERGENT B1 ;  /* 0x0000000000017941 */ /* 0x000fea0003800200 */
.L_x_45:
[----:B------:R-:W0:Y:S01]  /*4980*/  S2R R6, SR_LANEID ;  /* 0x0000000000067919 */ /* 0x000e220000000000 */
[----:B------:R-:W-:-:S05]  /*4990*/  IMAD.MOV.U32 R3, RZ, RZ, R0 ;  /* 0x000000ffff037224 */ /* 0x000fca00078e0000 */
        /* <DEDUP_REMOVED lines=51> */
[----:B------:R-:W-:-:S09]  /*4cd0*/  FSEL R0, R9, R0, !P1 ;  /* 0x0000000009007208 */ /* 0x000fd20004800000 */
.L_x_17:
[----:B------:R-:W-:Y:S05]  /*4ce0*/  BSYNC.RECONVERGENT B0 ;  /* 0x0000000000007941 */ /* 0x000fea0003800200 */
.L_x_1:
[----:B------:R-:W-:Y:S05]  /*4cf0*/  @P0 EXIT ;  /* 0x000000000000094d */ /* 0x000fea0003800000 */
[----:B------:R-:W0:Y:S01]  /*4d00*/  LDCU UR4, c[0x0][0x398] ;  /* 0x00007300ff0477ac */ /* 0x000e220008000800 */
[----:B------:R-:W1:Y:S01]  /*4d10*/  LDC.64 R2, c[0x0][0x388] ;  /* 0x0000e200ff027b82 */ /* 0x000e620000000a00 */
[----:B0-----:R-:W-:-:S04]  /*4d20*/  FSETP.GT.AND P0, PT, R0, UR4, PT ;  /* 0x0000000400007c0b */ /* 0x001fc8000bf04000 */
[----:B------:R-:W-:-:S05]  /*4d30*/  FSEL R5, R0, UR4, P0 ;  /* 0x0000000400057c08 */ /* 0x000fca0008000000 */
[----:B-1----:R-:W-:Y:S01]  /*4d40*/  STG.E desc[UR6][R2.64], R5 ;  /* 0x0000000502007986 */ /* 0x002fe2000c101906 */
[----:B------:R-:W-:Y:S05]  /*4d50*/  EXIT ;  /* 0x000000000000794d */ /* 0x000fea0003800000 */
.L_x_56:
[----:B------:R-:W-:-:S00]  /*4d60*/  BRA `(.L_x_56) ;  /* 0xfffffffc00fc7947 */ /* 0x000fc0000383ffff */
[----:B------:R-:W-:-:S00]  /*4d70*/  NOP ;  /* 0x0000000000007918 */ /* 0x000fc00000000000 */
        /* <DEDUP_REMOVED lines=8> */
.L_x_233:


//--------------------- .text._ZN3cub18CUB_300001_SM_10006detail6reduce18DeviceReduceKernelINS2_10policy_hubIfyN4cuda3__47maximumIfEEE10Policy1000EN6thrust24THRUST_300001_SM_1000_NS18transform_iteratorINSC_12zip_functionI8abs_diffIfEEENSC_12zip_iteratorINS5_3std3__45tupleIJNSC_6detail15normal_iteratorINSC_10device_ptrIfEEEESQ_EEEEENSC_11use_defaultEST_EEyS8_fNSK_10__identityEEEvT0_PT3_T1_NS0_13GridEvenShareISZ_EET2_T4_ --------------------------
	.section	.text._ZN3cub18CUB_300001_SM_10006detail6reduce18DeviceReduceKernelINS2_10policy_hubIfyN4cuda3__47maximumIfEEE10Policy1000EN6thrust24THRUST_300001_SM_1000_NS18transform_iteratorINSC_12zip_functionI8abs_diffIfEEENSC_12zip_iteratorINS5_3std3__45tupleIJNSC_6detail15normal_iteratorINSC_10device_ptrIfEEEESQ_EEEEENSC_11use_defaultEST_EEyS8_fNSK_10__identityEEEvT0_PT3_T1_NS0_13GridEvenShareISZ_EET2_T4_,"ax",@progbits
	.align	128
        .global         _ZN3cub18CUB_300001_SM_10006detail6reduce18DeviceReduceKernelINS2_10policy_hubIfyN4cuda3__47maximumIfEEE10Policy1000EN6thrust24THRUST_300001_SM_1000_NS18transform_iteratorINSC_12zip_functionI8abs_diffIfEEENSC_12zip_iteratorINS5_3std3__45tupleIJNSC_6detail15normal_iteratorINSC_10device_ptrIfEEEESQ_EEEEENSC_11use_defaultEST_EEyS8_fNSK_10__identityEEEvT0_PT3_T1_NS0_13GridEvenShareISZ_EET2_T4_
        .type           _ZN3cub18CUB_300001_SM_10006detail6reduce18DeviceReduceKernelINS2_10policy_hubIfyN4cuda3__47maximumIfEEE10Policy1000EN6thrust24THRUST_300001_SM_1000_NS18transform_iteratorINSC_12zip_functionI8abs_diffIfEEENSC_12zip_iteratorINS5_3std3__45tupleIJNSC_6detail15normal_iteratorINSC_10device_ptrIfEEEESQ_EEEEENSC_11use_defaultEST_EEyS8_fNSK_10__identityEEEvT0_PT3_T1_NS0_13GridEvenShareISZ_EET2_T4_,@function
        .size           _ZN3cub18CUB_300001_SM_10006detail6reduce18DeviceReduceKernelINS2_10policy_hubIfyN4cuda3__47maximumIfEEE10Policy1000EN6thrust24THRUST_300001_SM_1000_NS18transform_iteratorINSC_12zip_functionI8abs_diffIfEEENSC_12zip_iteratorINS5_3std3__45tupleIJNSC_6detail15normal_iteratorINSC_10device_ptrIfEEEESQ_EEEEENSC_11use_defaultEST_EEyS8_fNSK_10__identityEEEvT0_PT3_T1_NS0_13GridEvenShareISZ_EET2_T4_,(.L_x_234 - _ZN3cub18CUB_300001_SM_10006detail6reduce18DeviceReduceKernelINS2_10policy_hubIfyN4cuda3__47maximumIfEEE10Policy1000EN6thrust24THRUST_300001_SM_1000_NS18transform_iteratorINSC_12zip_functionI8abs_diffIfEEENSC_12zip_iteratorINS5_3std3__45tupleIJNSC_6detail15normal_iteratorINSC_10device_ptrIfEEEESQ_EEEEENSC_11use_defaultEST_EEyS8_fNSK_10__identityEEEvT0_PT3_T1_NS0_13GridEvenShareISZ_EET2_T4_)
        .other          _ZN3cub18CUB_300001_SM_10006detail6reduce18DeviceReduceKernelINS2_10policy_hubIfyN4cuda3__47maximumIfEEE10Policy1000EN6thrust24THRUST_300001_SM_1000_NS18transform_iteratorINSC_12zip_functionI8abs_diffIfEEENSC_12zip_iteratorINS5_3std3__45tupleIJNSC_6detail15normal_iteratorINSC_10device_ptrIfEEEESQ_EEEEENSC_11use_defaultEST_EEyS8_fNSK_10__identityEEEvT0_PT3_T1_NS0_13GridEvenShareISZ_EET2_T4_,@"STO_CUDA_ENTRY STV_DEFAULT"
_ZN3cub18CUB_300001_SM_10006detail6reduce18DeviceReduceKernelINS2_10policy_hubIfyN4cuda3__47maximumIfEEE10Policy1000EN6thrust24THRUST_300001_SM_1000_NS18transform_iteratorINSC_12zip_functionI8abs_diffIfEEENSC_12zip_iteratorINS5_3std3__45tupleIJNSC_6detail15normal_iteratorINSC_10device_ptrIfEEEESQ_EEEEENSC_11use_defaultEST_EEyS8_fNSK_10__identityEEEvT0_PT3_T1_NS0_13GridEvenShareISZ_EET2_T4_:
.text._ZN3cub18CUB_300001_SM_10006detail6reduce18DeviceReduceKernelINS2_10policy_hubIfyN4cuda3__47maximumIfEEE10Policy1000EN6thrust24THRUST_300001_SM_1000_NS18transform_iteratorINSC_12zip_functionI8abs_diffIfEEENSC_12zip_iteratorINS5_3std3__45tupleIJNSC_6detail15normal_iteratorINSC_10device_ptrIfEEEESQ_EEEEENSC_11use_defaultEST_EEyS8_fNSK_10__identityEEEvT0_PT3_T1_NS0_13GridEvenShareISZ_EET2_T4_:
[----:B------:R-:W-:Y:S08]  /*0000*/  LDC R1, c[0x0][0x37c] ;  /* 0x0000df00ff017b82 */ /* 0x000ff00000000800 */
[----:B------:R-:W0:Y:S01]  /*0010*/  S2UR UR16, SR_CTAID.X ;  /* 0x00000000001079c3 */ /* 0x000e220000002500 */
[----:B------:R-:W1:Y:S01]  /*0020*/  LDCU.64 UR12, c[0x0][0x3c8] ;  /* 0x00007900ff0c77ac */ /* 0x000e620008000a00 */
[----:B------:R-:W-:Y:S01]  /*0030*/  BSSY.RECONVERGENT B0, `(.L_x_57) ;  /* 0x00002f1000007945 */ /* 0x000fe20003800200 */
[----:B------:R-:W2:Y:S01]  /*0040*/  LDCU UR6, c[0x0][0x3d0] ;  /* 0x00007a00ff0677ac */ /* 0x000ea20008000800 */
[----:B------:R-:W3:Y:S01]  /*0050*/  LDCU.64 UR14, c[0x0][0x358] ;  /* 0x00006b00ff0e77ac */ /* 0x000ee20008000a00 */
[----:B--2---:R-:W-:-:S02]  /*0060*/  USHF.L.U32 UR4, UR6, 0xc, URZ ;  /* 0x0000000c06047899 */ /* 0x004fc400080006ff */
[----:B0-----:R-:W-:Y:S02]  /*0070*/  USHF.L.U32 UR7, UR16, 0xc, URZ ;  /* 0x0000000c10077899 */ /* 0x001fe400080006ff */
[----:B------:R-:W-:Y:S02]  /*0080*/  USHF.R.S32.HI UR17, URZ, 0x1f, UR4 ;  /* 0x0000001fff117899 */ /* 0x000fe40008011404 */
[----:B-1----:R-:W-:-:S04]  /*0090*/  UIADD3 UR5, UP0, UPT, -UR7, UR12, URZ ;  /* 0x0000000c07057290 */ /* 0x002fc8000ff1e1ff */
[----:B------:R-:W-:Y:S02]  /*00a0*/  UIADD3.X UR18, UPT, UPT, UR13, -0x1, URZ, UP0, !UPT ;  /* 0xffffffff0d127890 */ /* 0x000fe400087fe4ff */
[----:B------:R-:W-:-:S04]  /*00b0*/  UISETP.GT.U32.AND UP0, UPT, UR5, 0xfff, UPT ;  /* 0x00000fff0500788c */ /* 0x000fc8000bf04070 */
[----:B------:R-:W-:-:S09]  /*00c0*/  UISETP.GT.U32.AND.EX UP0, UPT, UR18, URZ, UPT, UP0 ;  /* 0x000000ff1200728c */ /* 0x000fd2000bf04100 */
[----:B---3--:R-:W-:Y:S05]  /*00d0*/  BRA.U UP0, `(.L_x_58) ;  /* 0x0000001100c47547 */ /* 0x008fea000b800000 */
[----:B------:R-:W0:Y:S01]  /*00e0*/  S2R R0, SR_TID.X ;  /* 0x0000000000007919 */ /* 0x000e220000002100 */
[----:B------:R-:W-:Y:S01]  /*00f0*/  UIADD3 UR6, UPT, UPT, -UR7, UR12, URZ ;  /* 0x0000000c07067290 */ /* 0x000fe2000fffe1ff */
[----:B------:R-:W-:Y:S01]  /*0100*/  BSSY.RECONVERGENT B1, `(.L_x_59) ;  /* 0x000000f000017945 */ /* 0x000fe20003800200 */
[----:B------:R-:W-:-:S04]  /*0110*/  IMAD.MOV.U32 R6, RZ, RZ, RZ ;  /* 0x000000ffff067224 */ /* 0x000fc800078e00ff */
[----:B0-----:R-:W-:Y:S01]  /*0120*/  ISETP.GE.AND P0, PT, R0, UR6, PT ;  /* 0x0000000600007c0c */ /* 0x001fe2000bf06270 */
[----:B------:R-:W-:-:S12]  /*0130*/  IMAD.MOV.U32 R7, RZ, RZ, R0 ;  /* 0x000000ffff077224 */ /* 0x000fd800078e0000 */
[----:B------:R-:W-:Y:S05]  /*0140*/  @P0 BRA `(.L_x_60) ;  /* 0x0000000000280947 */ /* 0x000fea0003800000 */
[----:B------:R-:W0:Y:S01]  /*0150*/  LDC.64 R2, c[0x0][0x380] ;  /* 0x0000e000ff027b82 */ /* 0x000e220000000a00 */
[----:B------:R-:W-:-:S07]  /*0160*/  VIADD R7, R0, UR7 ;  /* 0x0000000700077c36 */ /* 0x000fce0008000000 */
[----:B------:R-:W1:Y:S01]  /*0170*/  LDC.64 R4, c[0x0][0x388] ;  /* 0x0000e200ff047b82 */ /* 0x000e620000000a00 */
[----:B0-----:R-:W-:-:S06]  /*0180*/  IMAD.WIDE.U32 R2, R7, 0x4, R2 ;  /* 0x0000000407027825 */ /* 0x001fcc00078e0002 */
[----:B------:R-:W2:Y:S01]  /*0190*/  LDG.E R2, desc[UR14][R2.64] ;  /* 0x0000000e02027981 */ /* 0x000ea2000c1e1900 */
[----:B-1----:R-:W-:-:S06]  /*01a0*/  IMAD.WIDE.U32 R4, R7, 0x4, R4 ;  /* 0x0000000407047825 */ /* 0x002fcc00078e0004 */
[----:B------:R-:W2:Y:S01]  /*01b0*/  LDG.E R5, desc[UR14][R4.64] ;  /* 0x0000000e04057981 */ /* 0x000ea2000c1e1900 */
[----:B------:R-:W-:Y:S02]  /*01c0*/  VIADD R7, R0, 0x100 ;  /* 0x0000010000077836 */ /* 0x000fe40000000000 */
[----:B--2---:R-:W-:-:S04]  /*01d0*/  FADD R6, -R2, R5 ;  /* 0x0000000502067221 */ /* 0x004fc80000000100 */
[----:B------:R-:W-:-:S07]  /*01e0*/  FADD R6, |R6|, -RZ ;  /* 0x800000ff06067221 */ /* 0x000fce0000000200 */
.L_x_60:
[----:B------:R-:W-:Y:S05]  /*01f0*/  BSYNC.RECONVERGENT B1 ;  /* 0x0000000000017941 */ /* 0x000fea0003800200 */
.L_x_59:
[----:B------:R-:W-:Y:S01]  /*0200*/  ISETP.GE.AND P0, PT, R7, UR6, PT ;  /* 0x0000000607007c0c */ /* 0x000fe2000bf06270 */
[----:B------:R-:W-:-:S12]  /*0210*/  BSSY.RECONVERGENT B1, `(.L_x_61) ;  /* 0x0000096000017945 */ /* 0x000fd80003800200 */
[----:B------:R-:W-:Y:S05]  /*0220*/  @P0 BRA `(.L_x_62) ;  /* 0x0000000800500947 */ /* 0x000fea0003800000 */
[----:B------:R-:W-:Y:S01]  /*0230*/  LOP3.LUT R8, RZ, R7, RZ, 0x33, !PT ;  /* 0x00000007ff087212 */ /* 0x000fe200078e33ff */
[----:B------:R-:W-:Y:S04]  /*0240*/  BSSY.RECONVERGENT B2, `(.L_x_63) ;  /* 0x0000045000027945 */ /* 0x000fe80003800200 */
[----:B------:R-:W-:-:S04]  /*0250*/  VIADD R8, R8, UR12 ;  /* 0x0000000c08087c36 */ /* 0x000fc80008000000 */
[----:B------:R-:W-:-:S05]  /*0260*/  VIADD R2, R8, -UR7 ;  /* 0x8000000708027c36 */ /* 0x000fca0008000000 */
[C---:B------:R-:W-:Y:S02]  /*0270*/  ISETP.GE.U32.AND P1, PT, R2.reuse, 0x700, PT ;  /* 0x000007000200780c */ /* 0x040fe40003f26070 */
[----:B------:R-:W-:-:S04]  /*0280*/  LEA.HI R9, R2, 0x1, RZ, 0x18 ;  /* 0x0000000102097811 */ /* 0x000fc800078fc0ff */
[----:B------:R-:W-:-:S04]  /*0290*/  LOP3.LUT R24, R9, 0x7, RZ, 0xc0, !PT ;  /* 0x0000000709187812 */ /* 0x000fc800078ec0ff */
[----:B------:R-:W-:-:S03]  /*02a0*/  ISETP.NE.AND P0, PT, R24, RZ, PT ;  /* 0x000000ff1800720c */ /* 0x000fc60003f05270 */
[----:B------:R-:W-:Y:S10]  /*02b0*/  @!P1 BRA `(.L_x_64) ;  /* 0x0000000000f49947 */ /* 0x000ff40003800000 */
[----:B------:R-:W0:Y:S01]  /*02c0*/  LDCU.128 UR8, c[0x0][0x380] ;  /* 0x00007000ff0877ac */ /* 0x000e220008000c00 */
[----:B------:R-:W-:Y:S01]  /*02d0*/  IMAD.WIDE.U32 R2, R7, 0x4, RZ ;  /* 0x0000000407027825 */ /* 0x000fe200078e00ff */
[----:B------:R-:W-:Y:S01]  /*02e0*/  LOP3.LUT R10, R9, 0x1fffff8, RZ, 0xc0, !PT ;  /* 0x01fffff8090a7812 */ /* 0x000fe200078ec0ff */
[----:B------:R-:W-:-:S04]  /*02f0*/  UIMAD.WIDE.U32 UR4, UR16, 0x4000, URZ ;  /* 0x00004000100478a5 */ /* 0x000fc8000f8e00ff */
[----:B------:R-:W-:Y:S02]  /*0300*/  IMAD.MOV R10, RZ, RZ, -R10 ;  /* 0x000000ffff0a7224 */ /* 0x000fe400078e0a0a */
[----:B------:R-:W-:Y:S02]  /*0310*/  LOP3.LUT R2, R2, UR4, RZ, 0xfc, !PT ;  /* 0x0000000402027c12 */ /* 0x000fe4000f8efcff */
[----:B------:R-:W-:Y:S02]  /*0320*/  LOP3.LUT R3, R3, UR5, RZ, 0xfc, !PT ;  /* 0x0000000503037c12 */ /* 0x000fe4000f8efcff */
[----:B------:R-:W-:-:S04]  /*0330*/  IADD3 R2, P1, PT, R2, 0x1000, RZ ;  /* 0x0000100002027810 */ /* 0x000fc80007f3e0ff */
[C---:B0-----:R-:W-:Y:S01]  /*0340*/  IADD3 R4, P2, PT, R2.reuse, UR8, RZ ;  /* 0x0000000802047c10 */ /* 0x041fe2000ff5e0ff */
[----:B------:R-:W-:Y:S01]  /*0350*/  IMAD.X R3, RZ, RZ, R3, P1 ;  /* 0x000000ffff037224 */ /* 0x000fe200008e0603 */
[----:B------:R-:W-:-:S04]  /*0360*/  IADD3 R2, P3, PT, R2, UR10, RZ ;  /* 0x0000000a02027c10 */ /* 0x000fc8000ff7e0ff */
[C---:B------:R-:W-:Y:S02]  /*0370*/  IADD3.X R5, PT, PT, R3.reuse, UR9, RZ, P2, !PT ;  /* 0x0000000903057c10 */ /* 0x040fe400097fe4ff */
[----:B------:R-:W-:-:S07]  /*0380*/  IADD3.X R3, PT, PT, R3, UR11, RZ, P3, !PT ;  /* 0x0000000b03037c10 */ /* 0x000fce0009ffe4ff */
.L_x_65:
[----:B------:R-:W2:Y:S04]  /*0390*/  LDG.E R21, desc[UR14][R4.64+-0x1000] ;  /* 0xfff0000e04157981 */ /* 0x000ea8000c1e1900 */
[----:B------:R-:W2:Y:S04]  /*03a0*/  LDG.E R22, desc[UR14][R2.64+-0x1000] ;  /* 0xfff0000e02167981 */ /* 0x000ea8000c1e1900 */
[----:B------:R-:W3:Y:S04]  /*03b0*/  LDG.E R25, desc[UR14][R4.64+-0xc00] ;  /* 0xfff4000e04197981 */ /* 0x000ee8000c1e1900 */
[----:B------:R-:W3:Y:S04]  /*03c0*/  LDG.E R26, desc[UR14][R2.64+-0xc00] ;  /* 0xfff4000e021a7981 */ /* 0x000ee8000c1e1900 */
[----:B------:R-:W4:Y:S04]  /*03d0*/  LDG.E R20, desc[UR14][R4.64+-0x800] ;  /* 0xfff8000e04147981 */ /* 0x000f28000c1e1900 */
[----:B------:R-:W4:Y:S04]  /*03e0*/  LDG.E R17, desc[UR14][R2.64+-0x800] ;  /* 0xfff8000e02117981 */ /* 0x000f28000c1e1900 */
[----:B------:R-:W5:Y:S04]  /*03f0*/  LDG.E R19, desc[UR14][R4.64+-0x400] ;  /* 0xfffc000e04137981 */ /* 0x000f68000c1e1900 */
[----:B------:R-:W5:Y:S04]  /*0400*/  LDG.E R16, desc[UR14][R2.64+-0x400] ;  /* 0xfffc000e02107981 */ /* 0x000f68000c1e1900 */
[----:B------:R-:W5:Y:S04]  /*0410*/  LDG.E R18, desc[UR14][R4.64] ;  /* 0x0000000e04127981 */ /* 0x000f68000c1e1900 */
[----:B------:R-:W5:Y:S04]  /*0420*/  LDG.E R13, desc[UR14][R2.64] ;  /* 0x0000000e020d7981 */ /* 0x000f68000c1e1900 */
[----:B------:R-:W5:Y:S04]  /*0430*/  LDG.E R15, desc[UR14][R4.64+0x400] ;  /* 0x0004000e040f7981 */ /* 0x000f68000c1e1900 */
[----:B------:R-:W5:Y:S04]  /*0440*/  LDG.E R12, desc[UR14][R2.64+0x400] ;  /* 0x0004000e020c7981 */ /* 0x000f68000c1e1900 */
[----:B------:R-:W5:Y:S04]  /*0450*/  LDG.E R14, desc[UR14][R4.64+0x800] ;  /* 0x0008000e040e7981 */ /* 0x000f68000c1e1900 */
[----:B------:R-:W5:Y:S01]  /*0460*/  LDG.E R11, desc[UR14][R2.64+0x800] ;  /* 0x0008000e020b7981 */ /* 0x000f62000c1e1900 */
[----:B--2---:R-:W-:-:S03]  /*0470*/  FADD R23, -R21, R22 ;  /* 0x0000001615177221 */ /* 0x004fc60000000100 */
[----:B------:R0:W2:Y:S04]  /*0480*/  LDG.E R22, desc[UR14][R4.64+0xc00] ;  /* 0x000c000e04167981 */ /* 0x0000a8000c1e1900 */
[----:B------:R1:W2:Y:S01]  /*0490*/  LDG.E R21, desc[UR14][R2.64+0xc00] ;  /* 0x000c000e02157981 */ /* 0x0002a2000c1e1900 */
[----:B------:R-:W-:Y:S01]  /*04a0*/  FSETP.GEU.AND P1, PT, R6, |R23|, PT ;  /* 0x400000170600720b */ /* 0x000fe20003f2e000 */
[----:B---3--:R-:W-:Y:S01]  /*04b0*/  FADD R25, -R25, R26 ;  /* 0x0000001a19197221 */ /* 0x008fe20000000100 */
[----:B------:R-:W-:Y:S02]  /*04c0*/  VIADD R10, R10, 0x8 ;  /* 0x000000080a0a7836 */ /* 0x000fe40000000000 */
[----:B------:R-:W-:Y:S01]  /*04d0*/  FSEL R6, |R23|, R6, !P1 ;  /* 0x0000000617067208 */ /* 0x000fe20004800200 */
[----:B------:R-:W-:Y:S01]  /*04e0*/  VIADD R7, R7, 0x800 ;  /* 0x0000080007077836 */ /* 0x000fe20000000000 */
[----:B0-----:R-:W-:-:S02]  /*04f0*/  IADD3 R4, P3, PT, R4, 0x2000, RZ ;  /* 0x0000200004047810 */ /* 0x001fc40007f7e0ff */
[----:B------:R-:W-:Y:S01]  /*0500*/  FSETP.GEU.AND P1, PT, R6, |R25|, PT ;  /* 0x400000190600720b */ /* 0x000fe20003f2e000 */
[----:B----4-:R-:W-:Y:S01]  /*0510*/  FADD R17, -R20, R17 ;  /* 0x0000001114117221 */ /* 0x010fe20000000100 */
[----:B------:R-:W-:Y:S01]  /*0520*/  ISETP.NE.AND P2, PT, R10, RZ, PT ;  /* 0x000000ff0a00720c */ /* 0x000fe20003f45270 */
[----:B------:R-:W-:Y:S01]  /*0530*/  IMAD.X R5, RZ, RZ, R5, P3 ;  /* 0x000000ffff057224 */ /* 0x000fe200018e0605 */
[----:B------:R-:W-:Y:S02]  /*0540*/  FSEL R6, |R25|, R6, !P1 ;  /* 0x0000000619067208 */ /* 0x000fe40004800200 */
[----:B-1----:R-:W-:Y:S02]  /*0550*/  IADD3 R2, P4, PT, R2, 0x2000, RZ ;  /* 0x0000200002027810 */ /* 0x002fe40007f9e0ff */
[----:B------:R-:W-:Y:S01]  /*0560*/  FSETP.GEU.AND P1, PT, R6, |R17|, PT ;  /* 0x400000110600720b */ /* 0x000fe20003f2e000 */
[----:B-----5:R-:W-:Y:S02]  /*0570*/  FADD R19, -R19, R16 ;  /* 0x0000001013137221 */ /* 0x020fe40000000100 */
[----:B------:R-:W-:Y:S01]  /*0580*/  IMAD.X R3, RZ, RZ, R3, P4 ;  /* 0x000000ffff037224 */ /* 0x000fe200020e0603 */
[----:B------:R-:W-:-:S04]  /*0590*/  FSEL R6, |R17|, R6, !P1 ;  /* 0x0000000611067208 */ /* 0x000fc80004800200 */
[----:B------:R-:W-:Y:S01]  /*05a0*/  FSETP.GEU.AND P1, PT, R6, |R19|, PT ;  /* 0x400000130600720b */ /* 0x000fe20003f2e000 */
[----:B------:R-:W-:-:S03]  /*05b0*/  FADD R13, -R18, R13 ;  /* 0x0000000d120d7221 */ /* 0x000fc60000000100 */
[----:B------:R-:W-:-:S04]  /*05c0*/  FSEL R6, |R19|, R6, !P1 ;  /* 0x0000000613067208 */ /* 0x000fc80004800200 */
[----:B------:R-:W-:Y:S01]  /*05d0*/  FSETP.GEU.AND P1, PT, R6, |R13|, PT ;  /* 0x4000000d0600720b */ /* 0x000fe20003f2e000 */
[----:B------:R-:W-:-:S03]  /*05e0*/  FADD R15, -R15, R12 ;  /* 0x0000000c0f0f7221 */ /* 0x000fc60000000100 */
[----:B------:R-:W-:-:S04]  /*05f0*/  FSEL R6, |R13|, R6, !P1 ;  /* 0x000000060d067208 */ /* 0x000fc80004800200 */
[----:B------:R-:W-:Y:S01]  /*0600*/  FSETP.GEU.AND P1, PT, R6, |R15|, PT ;  /* 0x4000000f0600720b */ /* 0x000fe20003f2e000 */
[----:B------:R-:W-:-:S03]  /*0610*/  FADD R11, -R14, R11 ;  /* 0x0000000b0e0b7221 */ /* 0x000fc60000000100 */
[----:B------:R-:W-:-:S04]  /*0620*/  FSEL R6, |R15|, R6, !P1 ;  /* 0x000000060f067208 */ /* 0x000fc80004800200 */
[----:B------:R-:W-:-:S04]  /*0630*/  FSETP.GEU.AND P1, PT, R6, |R11|, PT ;  /* 0x4000000b0600720b */ /* 0x000fc80003f2e000 */
[----:B------:R-:W-:Y:S01]  /*0640*/  FSEL R6, |R11|, R6, !P1 ;  /* 0x000000060b067208 */ /* 0x000fe20004800200 */
[----:B--2---:R-:W-:-:S05]  /*0650*/  FADD R21, -R22, R21 ;  /* 0x0000001516157221 */ /* 0x004fca0000000100 */
[----:B------:R-:W-:-:S04]  /*0660*/  FSETP.GEU.AND P1, PT, R6, |R21|, PT ;  /* 0x400000150600720b */ /* 0x000fc80003f2e000 */
[----:B------:R-:W-:Y:S01]  /*0670*/  FSEL R6, |R21|, R6, !P1 ;  /* 0x0000000615067208 */ /* 0x000fe20004800200 */
[----:B------:R-:W-:Y:S08]  /*0680*/  @P2 BRA `(.L_x_65) ;  /* 0xfffffffc00402947 */ /* 0x000ff0000383ffff */
.L_x_64:
[----:B------:R-:W-:Y:S05]  /*0690*/  BSYNC.RECONVERGENT B2 ;  /* 0x0000000000027941 */ /* 0x000fea0003800200 */
.L_x_63:
[----:B------:R-:W-:Y:S05]  /*06a0*/  @!P0 BRA `(.L_x_62) ;  /* 0x0000000400308947 */ /* 0x000fea0003800000 */
[----:B------:R-:W-:Y:S01]  /*06b0*/  ISETP.GE.U32.AND P1, PT, R24, 0x4, PT ;  /* 0x000000041800780c */ /* 0x000fe20003f26070 */
[----:B------:R-:W-:Y:S01]  /*06c0*/  BSSY.RECONVERGENT B2, `(.L_x_66) ;  /* 0x0000021000027945 */ /* 0x000fe20003800200 */
[----:B------:R-:W-:-:S11]  /*06d0*/  LOP3.LUT P0, R17, R9, 0x3, RZ, 0xc0, !PT ;  /* 0x0000000309117812 */ /* 0x000fd6000780c0ff */
[----:B------:R-:W-:Y:S05]  /*06e0*/  @!P1 BRA `(.L_x_67) ;  /* 0x0000000000789947 */ /* 0x000fea0003800000 */
[----:B------:R-:W0:Y:S01]  /*06f0*/  LDCU.128 UR8, c[0x0][0x380] ;  /* 0x00007000ff0877ac */ /* 0x000e220008000c00 */
[----:B------:R-:W-:-:S04]  /*0700*/  IADD3 R5, P1, PT, R7, UR7, RZ ;  /* 0x0000000707057c10 */ /* 0x000fc8000ff3e0ff */
[----:B------:R-:W-:Y:S01]  /*0710*/  LEA.HI.X.SX32 R2, R7, RZ, 0x1, P1 ;  /* 0x000000ff07027211 */ /* 0x000fe200008f0eff */
[----:B------:R-:W-:-:S03]  /*0720*/  IMAD.SHL.U32 R4, R5, 0x4, RZ ;  /* 0x0000000405047824 */ /* 0x000fc600078e00ff */
[----:B------:R-:W-:Y:S02]  /*0730*/  SHF.L.U64.HI R5, R5, 0x2, R2 ;  /* 0x0000000205057819 */ /* 0x000fe40000010202 */
[C---:B0-----:R-:W-:Y:S02]  /*0740*/  IADD3 R2, P1, PT, R4.reuse, UR8, RZ ;  /* 0x0000000804027c10 */ /* 0x041fe4000ff3e0ff */
[----:B------:R-:W-:Y:S02]  /*0750*/  IADD3 R4, P2, PT, R4, UR10, RZ ;  /* 0x0000000a04047c10 */ /* 0x000fe4000ff5e0ff */
[C---:B------:R-:W-:Y:S02]  /*0760*/  IADD3.X R3, PT, PT, R5.reuse, UR9, RZ, P1, !PT ;  /* 0x0000000905037c10 */ /* 0x040fe40008ffe4ff */
[----:B------:R-:W-:-:S03]  /*0770*/  IADD3.X R5, PT, PT, R5, UR11, RZ, P2, !PT ;  /* 0x0000000b05057c10 */ /* 0x000fc600097fe4ff */
[----:B------:R-:W2:Y:S04]  /*0780*/  LDG.E R9, desc[UR14][R2.64] ;  /* 0x0000000e02097981 */ /* 0x000ea8000c1e1900 */
[----:B------:R-:W2:Y:S04]  /*0790*/  LDG.E R10, desc[UR14][R4.64] ;  /* 0x0000000e040a7981 */ /* 0x000ea8000c1e1900 */
[----:B------:R-:W3:Y:S04]  /*07a0*/  LDG.E R11, desc[UR14][R2.64+0x400] ;  /* 0x0004000e020b7981 */ /* 0x000ee8000c1e1900 */
[----:B------:R-:W3:Y:S04]  /*07b0*/  LDG.E R12, desc[UR14][R4.64+0x400] ;  /* 0x0004000e040c7981 */ /* 0x000ee8000c1e1900 */
[----:B------:R-:W4:Y:S04]  /*07c0*/  LDG.E R13, desc[UR14][R2.64+0x800] ;  /* 0x0008000e020d7981 */ /* 0x000f28000c1e1900 */
[----:B------:R-:W4:Y:S04]  /*07d0*/  LDG.E R14, desc[UR14][R4.64+0x800] ;  /* 0x0008000e040e7981 */ /* 0x000f28000c1e1900 */
[----:B------:R-:W5:Y:S04]  /*07e0*/  LDG.E R15, desc[UR14][R2.64+0xc00] ;  /* 0x000c000e020f7981 */ /* 0x000f68000c1e1900 */
[----:B------:R-:W5:Y:S01]  /*07f0*/  LDG.E R16, desc[UR14][R4.64+0xc00] ;  /* 0x000c000e04107981 */ /* 0x000f62000c1e1900 */
[----:B------:R-:W-:-:S02]  /*0800*/  VIADD R7, R7, 0x400 ;  /* 0x0000040007077836 */ /* 0x000fc40000000000 */
[----:B--2---:R-:W-:-:S05]  /*0810*/  FADD R9, -R9, R10 ;  /* 0x0000000a09097221 */ /* 0x004fca0000000100 */
[----:B------:R-:W-:Y:S01]  /*0820*/  FSETP.GEU.AND P1, PT, R6, |R9|, PT ;  /* 0x400000090600720b */ /* 0x000fe20003f2e000 */
[----:B---3--:R-:W-:-:S03]  /*0830*/  FADD R11, -R11, R12 ;  /* 0x0000000c0b0b7221 */ /* 0x008fc60000000100 */
[----:B------:R-:W-:-:S04]  /*0840*/  FSEL R6, |R9|, R6, !P1 ;  /* 0x0000000609067208 */ /* 0x000fc80004800200 */
[----:B------:R-:W-:Y:S01]  /*0850*/  FSETP.GEU.AND P1, PT, R6, |R11|, PT ;  /* 0x4000000b0600720b */ /* 0x000fe20003f2e000 */
[----:B----4-:R-:W-:-:S03]  /*0860*/  FADD R13, -R13, R14 ;  /* 0x0000000e0d0d7221 */ /* 0x010fc60000000100 */
[----:B------:R-:W-:-:S04]  /*0870*/  FSEL R6, |R11|, R6, !P1 ;  /* 0x000000060b067208 */ /* 0x000fc80004800200 */
[----:B------:R-:W-:Y:S01]  /*0880*/  FSETP.GEU.AND P1, PT, R6, |R13|, PT ;  /* 0x4000000d0600720b */ /* 0x000fe20003f2e000 */
[----:B-----5:R-:W-:-:S03]  /*0890*/  FADD R15, -R15, R16 ;  /* 0x000000100f0f7221 */ /* 0x020fc60000000100 */
[----:B------:R-:W-:-:S04]  /*08a0*/  FSEL R6, |R13|, R6, !P1 ;  /* 0x000000060d067208 */ /* 0x000fc80004800200 */
[----:B------:R-:W-:-:S04]  /*08b0*/  FSETP.GEU.AND P1, PT, R6, |R15|, PT ;  /* 0x4000000f0600720b */ /* 0x000fc80003f2e000 */
[----:B------:R-:W-:-:S09]  /*08c0*/  FSEL R6, |R15|, R6, !P1 ;  /* 0x000000060f067208 */ /* 0x000fd20004800200 */
.L_x_67:
[----:B------:R-:W-:Y:S05]  /*08d0*/  BSYNC.RECONVERGENT B2 ;  /* 0x0000000000027941 */ /* 0x000fea0003800200 */
.L_x_66:
[----:B------:R-:W-:Y:S05]  /*08e0*/  @!P0 BRA `(.L_x_62) ;  /* 0x0000000000a08947 */ /* 0x000fea0003800000 */
[----:B------:R-:W-:Y:S01]  /*08f0*/  ISETP.NE.AND P1, PT, R17, 0x1, PT ;  /* 0x000000011100780c */ /* 0x000fe20003f25270 */
[----:B------:R-:W-:Y:S01]  /*0900*/  BSSY.RECONVERGENT B2, `(.L_x_68) ;  /* 0x0000017000027945 */ /* 0x000fe20003800200 */
[----:B------:R-:W-:-:S11]  /*0910*/  LOP3.LUT P0, RZ, R8, 0x100, RZ, 0xc0, !PT ;  /* 0x0000010008ff7812 */ /* 0x000fd6000780c0ff */
        /* <DEDUP_REMOVED lines=13> */
[----:B------:R-:W3:Y:S01]  /*09f0*/  LDG.E R11, desc[UR14][R4.64+0x400] ;  /* 0x0004000e040b7981 */ /* 0x000ee2000c1e1900 */
[----:B------:R-:W-:-:S02]  /*0a00*/  VIADD R7, R7, 0x200 ;  /* 0x0000020007077836 */ /* 0x000fc40000000000 */
[----:B--2---:R-:W-:-:S05]  /*0a10*/  FADD R9, -R8, R9 ;  /* 0x0000000908097221 */ /* 0x004fca0000000100 */
[----:B------:R-:W-:Y:S01]  /*0a20*/  FSETP.GEU.AND P1, PT, R6, |R9|, PT ;  /* 0x400000090600720b */ /* 0x000fe20003f2e000 */
[----:B---3--:R-:W-:-:S03]  /*0a30*/  FADD R11, -R10, R11 ;  /* 0x0000000b0a0b7221 */ /* 0x008fc60000000100 */
[----:B------:R-:W-:-:S04]  /*0a40*/  FSEL R6, |R9|, R6, !P1 ;  /* 0x0000000609067208 */ /* 0x000fc80004800200 */
[----:B------:R-:W-:-:S04]  /*0a50*/  FSETP.GEU.AND P1, PT, R6, |R11|, PT ;  /* 0x4000000b0600720b */ /* 0x000fc80003f2e000 */
[----:B------:R-:W-:-:S09]  /*0a60*/  FSEL R6, |R11|, R6, !P1 ;  /* 0x000000060b067208 */ /* 0x000fd20004800200 */
.L_x_69:
[----:B------:R-:W-:Y:S05]  /*0a70*/  BSYNC.RECONVERGENT B2 ;  /* 0x0000000000027941 */ /* 0x000fea0003800200 */
.L_x_68:
[----:B------:R-:W-:Y:S05]  /*0a80*/  @P0 BRA `(.L_x_62) ;  /* 0x0000000000380947 */ /* 0x000fea0003800000 */
        /* <DEDUP_REMOVED lines=10> */
[----:B------:R-:W2:Y:S02]  /*0b30*/  LDG.E R5, desc[UR14][R4.64] ;  /* 0x0000000e04057981 */ /* 0x000ea4000c1e1900 */
[----:B--2---:R-:W-:-:S05]  /*0b40*/  FADD R7, -R2, R5 ;  /* 0x0000000502077221 */ /* 0x004fca0000000100 */
[----:B------:R-:W-:-:S04]  /*0b50*/  FSETP.GEU.AND P0, PT, R6, |R7|, PT ;  /* 0x400000070600720b */ /* 0x000fc80003f0e000 */
[----:B------:R-:W-:-:S09]  /*0b60*/  FSEL R6, |R7|, R6, !P0 ;  /* 0x0000000607067208 */ /* 0x000fd20004000200 */
.L_x_62:
[----:B------:R-:W-:Y:S05]  /*0b70*/  BSYNC.RECONVERGENT B1 ;  /* 0x0000000000017941 */ /* 0x000fea0003800200 */
.L_x_61:
[----:B------:R-:W-:-:S09]  /*0b80*/  UISETP.GE.AND UP0, UPT, UR6, 0x100, UPT ;  /* 0x000001000600788c */ /* 0x000fd2000bf06270 */
[----:B------:R-:W-:Y:S05]  /*0b90*/  BRA.U !UP0, `(.L_x_70) ;  /* 0x0000000108dc7547 */ /* 0x000fea000b800000 */
[----:B------:R-:W0:Y:S01]  /*0ba0*/  S2R R7, SR_LANEID ;  /* 0x0000000000077919 */ /* 0x000e220000000000 */
[----:B------:R-:W1:Y:S02]  /*0bb0*/  SHFL.DOWN PT, R2, R6, 0x1, 0x1f ;  /* 0x08201f0006027f89 */ /* 0x000e6400000e0000 */
[----:B-1----:R-:W-:Y:S02]  /*0bc0*/  FSETP.GEU.AND P1, PT, R6, R2, PT ;  /* 0x000000020600720b */ /* 0x002fe40003f2e000 */
[C---:B0-----:R-:W-:Y:S02]  /*0bd0*/  ISETP.GT.AND P0, PT, R7.reuse, 0x1e, PT ;  /* 0x0000001e0700780c */ /* 0x041fe40003f04270 */
[----:B------:R-:W-:Y:S02]  /*0be0*/  FSEL R2, R2, R6, !P1 ;  /* 0x0000000602027208 */ /* 0x000fe40004800000 */
[----:B------:R-:W-:Y:S02]  /*0bf0*/  ISETP.NE.AND P2, PT, R7, RZ, PT ;  /* 0x000000ff0700720c */ /* 0x000fe40003f45270 */
[----:B------:R-:W-:-:S02]  /*0c00*/  FSEL R2, R6, R2, P0 ;  /* 0x0000000206027208 */ /* 0x000fc40000000000 */
[----:B------:R-:W-:-:S03]  /*0c10*/  ISETP.GT.AND P0, PT, R7, 0x1d, PT ;  /* 0x0000001d0700780c */ /* 0x000fc60003f04270 */
[----:B------:R-:W0:Y:S06]  /*0c20*/  SHFL.DOWN PT, R3, R2, 0x2, 0x1f ;  /* 0x08401f0002037f89 */ /* 0x000e2c00000e0000 */
        /* <DEDUP_REMOVED lines=24> */
[----:B-1----:R-:W-:Y:S05]  /*0db0*/  @P0 BRA `(.L_x_71) ;  /* 0x0000002000600947 */ /* 0x002fea0003800000 */
        /* <DEDUP_REMOVED lines=21> */
.L_x_70:
[----:B------:R-:W-:Y:S01]  /*0f10*/  LOP3.LUT R2, R0, 0x3e0, RZ, 0xc0, !PT ;  /* 0x000003e000027812 */ /* 0x000fe200078ec0ff */
[----:B------:R-:W0:Y:S04]  /*0f20*/  S2R R7, SR_LANEID ;  /* 0x0000000000077919 */ /* 0x000e280000000000 */
[----:B------:R-:W-:Y:S01]  /*0f30*/  VIADD R3, R2, 0x20 ;  /* 0x0000002002037836 */ /* 0x000fe20000000000 */
[----:B------:R-:W-:-:S04]  /*0f40*/  LOP3.LUT R2, RZ, R2, RZ, 0x33, !PT ;  /* 0x00000002ff027212 */ /* 0x000fc800078e33ff */
[----:B------:R-:W-:Y:S01]  /*0f50*/  ISETP.GT.AND P0, PT, R3, UR6, PT ;  /* 0x0000000603007c0c */ /* 0x000fe2000bf04270 */
[----:B------:R-:W-:-:S05]  /*0f60*/  VIADD R2, R2, UR6 ;  /* 0x0000000602027c36 */ /* 0x000fca0008000000 */
[----:B------:R-:W-:-:S05]  /*0f70*/  SEL R2, R2, 0x1f, P0 ;  /* 0x0000001f02027807 */ /* 0x000fca0000000000 */
[----:B------:R-:W1:Y:S01]  /*0f80*/  SHFL.DOWN PT, R3, R6, 0x1, R2 ;  /* 0x0820000006037989 */ /* 0x000e6200000e0002 */
[C---:B0-----:R-:W-:Y:S01]  /*0f90*/  ISETP.GE.AND P0, PT, R7.reuse, R2, PT ;  /* 0x000000020700720c */ /* 0x041fe20003f06270 */
[C---:B------:R-:W-:Y:S01]  /*0fa0*/  VIADD R5, R7.reuse, 0x2 ;  /* 0x0000000207057836 */ /* 0x040fe20000000000 */
[----:B------:R-:W-:Y:S02]  /*0fb0*/  ISETP.NE.AND P2, PT, R7, RZ, PT ;  /* 0x000000ff0700720c */ /* 0x000fe40003f45270 */
[----:B-1----:R-:W-:-:S11]  /*0fc0*/  FSETP.GEU.AND P1, PT, R6, R3, PT ;  /* 0x000000030600720b */ /* 0x002fd60003f2e000 */
[----:B------:R-:W0:Y:S01]  /*0fd0*/  @!P2 S2R R8, SR_CgaCtaId ;  /* 0x000000000008a919 */ /* 0x000e220000008800 */
[----:B------:R-:W-:Y:S02]  /*0fe0*/  @!P0 FSEL R6, R3, R6, !P1 ;  /* 0x0000000603068208 */ /* 0x000fe40004800000 */
[----:B------:R-:W-:Y:S01]  /*0ff0*/  ISETP.GT.AND P0, PT, R5, R2, PT ;  /* 0x000000020500720c */ /* 0x000fe20003f04270 */
[----:B------:R-:W-:Y:S01]  /*1000*/  VIADD R5, R7, 0x4 ;  /* 0x0000000407057836 */ /* 0x000fe20000000000 */
[----:B------:R-:W-:Y:S01]  /*1010*/  @!P2 SHF.R.U32.HI R4, RZ, 0x3, R0 ;  /* 0x00000003ff04a819 */ /* 0x000fe20000011600 */
[----:B------:R-:W1:Y:S03]  /*1020*/  SHFL.DOWN PT, R3, R6, 0x2, R2 ;  /* 0x0840000006037989 */ /* 0x000e6600000e0002 */
[----:B------:R-:W-:Y:S02]  /*1030*/  @!P2 LOP3.LUT R4, R4, 0x7c, RZ, 0xc0, !PT ;  /* 0x0000007c0404a812 */ /* 0x000fe400078ec0ff */
[----:B-1----:R-:W-:-:S05]  /*1040*/  FSETP.GEU.AND P1, PT, R6, R3, PT ;  /* 0x000000030600720b */ /* 0x002fca0003f2e000 */
[----:B------:R-:W-:Y:S02]  /*1050*/  @!P0 FSEL R6, R3, R6, !P1 ;  /* 0x0000000603068208 */ /* 0x000fe40004800000 */
[----:B------:R-:W-:Y:S01]  /*1060*/  ISETP.GT.AND P0, PT, R5, R2, PT ;  /* 0x000000020500720c */ /* 0x000fe20003f04270 */
[----:B------:R-:W-:Y:S02]  /*1070*/  VIADD R5, R7, 0x8 ;  /* 0x0000000807057836 */ /* 0x000fe40000000000 */
[----:B------:R-:W1:Y:S02]  /*1080*/  SHFL.DOWN PT, R3, R6, 0x4, R2 ;  /* 0x0880000006037989 */ /* 0x000e6400000e0002 */
[----:B-1----:R-:W-:-:S08]  /*1090*/  FSETP.GEU.AND P1, PT, R6, R3, PT ;  /* 0x000000030600720b */ /* 0x002fd00003f2e000 */
[----:B------:R-:W-:Y:S02]  /*10a0*/  @!P0 FSEL R6, R3, R6, !P1 ;  /* 0x0000000603068208 */ /* 0x000fe40004800000 */
[----:B------:R-:W-:Y:S01]  /*10b0*/  ISETP.GT.AND P0, PT, R5, R2, PT ;  /* 0x000000020500720c */ /* 0x000fe20003f04270 */
[----:B------:R-:W-:Y:S02]  /*10c0*/  VIADD R5, R7, 0x10 ;  /* 0x0000001007057836 */ /* 0x000fe40000000000 */
[----:B------:R-:W1:Y:S02]  /*10d0*/  SHFL.DOWN PT, R3, R6, 0x8, R2 ;  /* 0x0900000006037989 */ /* 0x000e6400000e0002 */
[----:B-1----:R-:W-:-:S08]  /*10e0*/  FSETP.GEU.AND P1, PT, R6, R3, PT ;  /* 0x000000030600720b */ /* 0x002fd00003f2e000 */
[----:B------:R-:W-:Y:S02]  /*10f0*/  @!P0 FSEL R6, R3, R6, !P1 ;  /* 0x0000000603068208 */ /* 0x000fe40004800000 */
[----:B------:R-:W-:Y:S02]  /*1100*/  ISETP.GT.AND P0, PT, R5, R2, PT ;  /* 0x000000020500720c */ /* 0x000fe40003f04270 */
[----:B------:R-:W-:Y:S01]  /*1110*/  @!P2 MOV R5, 0x400 ;  /* 0x000004000005a802 */ /* 0x000fe20000000f00 */
[----:B------:R-:W1:Y:S03]  /*1120*/  SHFL.DOWN PT, R3, R6, 0x10, R2 ;  /* 0x0a00000006037989 */ /* 0x000e6600000e0002 */
[----:B0-----:R-:W-:-:S05]  /*1130*/  @!P2 LEA R5, R8, R5, 0x18 ;  /* 0x000000050805a211 */ /* 0x001fca00078ec0ff */
[----:B------:R-:W-:Y:S01]  /*1140*/  @!P2 IMAD.IADD R4, R4, 0x1, R5 ;  /* 0x000000010404a824 */ /* 0x000fe200078e0205 */
[----:B-1----:R-:W-:-:S04]  /*1150*/  FSETP.GEU.AND P1, PT, R6, R3, PT ;  /* 0x000000030600720b */ /* 0x002fc80003f2e000 */
[----:B------:R-:W-:Y:S02]  /*1160*/  @!P0 FSEL R6, R3, R6, !P1 ;  /* 0x0000000603068208 */ /* 0x000fe40004800000 */
[----:B------:R-:W-:-:S03]  /*1170*/  ISETP.NE.AND P0, PT, R0, RZ, PT ;  /* 0x000000ff0000720c */ /* 0x000fc60003f05270 */
[----:B------:R-:W-:-:S05]  /*1180*/  IMAD.MOV.U32 R9, RZ, RZ, R6 ;  /* 0x000000ffff097224 */ /* 0x000fca00078e0006 */
[----:B------:R0:W-:Y:S01]  /*1190*/  @!P2 STS [R4+0x8], R9 ;  /* 0x000008090400a388 */ /* 0x0001e20000000800 */
[----:B------:R-:W-:Y:S06]  /*11a0*/  BAR.SYNC.DEFER_BLOCKING 0x0 ;  /* 0x0000000000007b1d */ /* 0x000fec0000010000 */
[----:B------:R-:W-:Y:S05]  /*11b0*/  @P0 BRA `(.L_x_71) ;  /* 0x0000001c00600947 */ /* 0x000fea0003800000 */
[----:B------:R-:W1:Y:S01]  /*11c0*/  S2UR UR5, SR_CgaCtaId ;  /* 0x00000000000579c3 */ /* 0x000e620000008800 */
[----:B------:R-:W-:Y:S01]  /*11d0*/  UMOV UR4, 0x400 ;  /* 0x0000040000047882 */ /* 0x000fe20000000000 */
[----:B------:R-:W-:-:S06]  /*11e0*/  UISETP.GT.AND UP0, UPT, UR6, 0x20, UPT ;  /* 0x000000200600788c */ /* 0x000fcc000bf04270 */
[----:B------:R-:W-:Y:S01]  /*11f0*/  PLOP3.LUT P3, PT, PT, PT, UP0, 0x80, 0x8 ;  /* 0x000000000008781c */ /* 0x000fe20003f6f008 */
[----:B------:R-:W-:-:S06]  /*1200*/  UISETP.GT.AND UP0, UPT, UR6, 0x40, UPT ;  /* 0x000000400600788c */ /* 0x000fcc000bf04270 */
[----:B------:R-:W-:Y:S01]  /*1210*/  PLOP3.LUT P2, PT, PT, PT, UP0, 0x80, 0x8 ;  /* 0x000000000008781c */ /* 0x000fe20003f4f008 */
[----:B------:R-:W-:Y:S02]  /*1220*/  UISETP.GT.AND UP0, UPT, UR6, 0x60, UPT ;  /* 0x000000600600788c */ /* 0x000fe4000bf04270 */
[----:B-1----:R-:W-:-:S09]  /*1230*/  ULEA UR4, UR5, UR4, 0x18 ;  /* 0x0000000405047291 */ /* 0x002fd2000f8ec0ff */
[----:B------:R-:W1:Y:S04]  /*1240*/  LDS R0, [UR4+0xc] ;  /* 0x00000c04ff007984 */ /* 0x000e680008000800 */
[----:B0-----:R-:W0:Y:S04]  /*1250*/  LDS.128 R4, [UR4+0x10] ;  /* 0x00001004ff047984 */ /* 0x001e280008000c00 */
[----:B------:R-:W2:Y:S01]  /*1260*/  LDS.64 R2, [UR4+0x20] ;  /* 0x00002004ff027984 */ /* 0x000ea20008000a00 */
[----:B-1----:R-:W-:-:S04]  /*1270*/  FSETP.GEU.AND P1, PT, R9, R0, PT ;  /* 0x000000000900720b */ /* 0x002fc80003f2e000 */
[----:B------:R-:W-:Y:S02]  /*1280*/  @P3 FSEL R9, R0, R9, !P1 ;  /* 0x0000000900093208 */ /* 0x000fe40004800000 */
[----:B------:R-:W-:Y:S01]  /*1290*/  PLOP3.LUT P1, PT, PT, PT, UP0, 0x80, 0x8 ;  /* 0x000000000008781c */ /* 0x000fe20003f2f008 */
[----:B------:R-:W-:Y:S01]  /*12a0*/  UISETP.GT.AND UP0, UPT, UR6, 0x80, UPT ;  /* 0x000000800600788c */ /* 0x000fe2000bf04270 */
[----:B0-----:R-:W-:-:S04]  /*12b0*/  FSETP.GEU.AND P3, PT, R9, R4, PT ;  /* 0x000000040900720b */ /* 0x001fc80003f6e000 */
[----:B------:R-:W-:Y:S02]  /*12c0*/  @P2 FSEL R9, R4, R9, !P3 ;  /* 0x0000000904092208 */ /* 0x000fe40005800000 */
[----:B------:R-:W-:Y:S01]  /*12d0*/  PLOP3.LUT P2, PT, PT, PT, UP0, 0x80, 0x8 ;  /* 0x000000000008781c */ /* 0x000fe20003f4f008 */
[----:B------:R-:W-:Y:S01]  /*12e0*/  UISETP.GT.AND UP0, UPT, UR6, 0xa0, UPT ;  /* 0x000000a00600788c */ /* 0x000fe2000bf04270 */
[----:B------:R-:W-:-:S04]  /*12f0*/  FSETP.GEU.AND P3, PT, R9, R5, PT ;  /* 0x000000050900720b */ /* 0x000fc80003f6e000 */
        /* <DEDUP_REMOVED lines=9> */
[----:B------:R-:W-:Y:S02]  /*1390*/  PLOP3.LUT P3, PT, PT, PT, UP0, 0x80, 0x8 ;  /* 0x000000000008781c */ /* 0x000fe40003f6f008 */
[----:B--2---:R-:W-:-:S04]  /*13a0*/  FSETP.GEU.AND P1, PT, R9, R2, PT ;  /* 0x000000020900720b */ /* 0x004fc80003f2e000 */
[----:B------:R-:W-:-:S04]  /*13b0*/  @P2 FSEL R9, R2, R9, !P1 ;  /* 0x0000000902092208 */ /* 0x000fc80004800000 */
[----:B------:R-:W-:-:S04]  /*13c0*/  FSETP.GEU.AND P1, PT, R9, R3, PT ;  /* 0x000000030900720b */ /* 0x000fc80003f2e000 */
[----:B------:R-:W-:Y:S01]  /*13d0*/  @P3 FSEL R9, R3, R9, !P1 ;  /* 0x0000000903093208 */ /* 0x000fe20004800000 */
[----:B------:R-:W-:Y:S08]  /*13e0*/  BRA `(.L_x_71) ;  /* 0x0000001800d47947 */ /* 0x000ff00003800000 */
.L_x_58:
[----:B------:R-:W0:Y:S01]  /*13f0*/  S2R R0, SR_TID.X ;  /* 0x0000000000007919 */ /* 0x000e220000002100 */
[----:B------:R-:W1:Y:S01]  /*1400*/  LDCU.128 UR8, c[0x0][0x380] ;  /* 0x00007000ff0877ac */ /* 0x000e620008000c00 */
[----:B0-----:R-:W-:-:S05]  /*1410*/  IADD3 R3, P0, PT, R0, UR7, RZ ;  /* 0x0000000700037c10 */ /* 0x001fca000ff1e0ff */
[----:B------:R-:W-:Y:S02]  /*1420*/  IMAD.X R4, RZ, RZ, RZ, P0 ;  /* 0x000000ffff047224 */ /* 0x000fe400000e06ff */
[----:B------:R-:W-:-:S03]  /*1430*/  IMAD.SHL.U32 R2, R3, 0x4, RZ ;  /* 0x0000000403027824 */ /* 0x000fc600078e00ff */
[----:B------:R-:W-:Y:S02]  /*1440*/  SHF.L.U64.HI R3, R3, 0x2, R4 ;  /* 0x0000000203037819 */ /* 0x000fe40000010204 */
[C---:B-1----:R-:W-:Y:S02]  /*1450*/  IADD3 R4, P0, PT, R2.reuse, UR8, RZ ;  /* 0x0000000802047c10 */ /* 0x042fe4000ff1e0ff */
        /* <DEDUP_REMOVED lines=26> */
[----:B------:R-:W2:Y:S01]  /*1600*/  LDG.E R7, desc[UR14][R4.64+0x2400] ;  /* 0x0024000e04077981 */ /* 0x000ea2000c1e1900 */
[----:B---3--:R-:W-:-:S03]  /*1610*/  FADD R11, -R11, R10 ;  /* 0x0000000a0b0b7221 */ /* 0x008fc60000000100 */
[----:B------:R0:W3:Y:S01]  /*1620*/  LDG.E R10, desc[UR14][R4.64+0x3800] ;  /* 0x0038000e040a7981 */ /* 0x0000e2000c1e1900 */
[----:B----4-:R-:W-:-:S03]  /*1630*/  FADD R9, -R9, R12 ;  /* 0x0000000c09097221 */ /* 0x010fc60000000100 */
[----:B------:R-:W0:Y:S01]  /*1640*/  LDG.E R12, desc[UR14][R4.64+0x3400] ;  /* 0x0034000e040c7981 */ /* 0x000e22000c1e1900 */
[----:B-----5:R-:W-:-:S03]  /*1650*/  FADD R24, -R24, R25 ;  /* 0x0000001918187221 */ /* 0x020fc60000000100 */
[----:B------:R-:W0:Y:S01]  /*1660*/  LDG.E R5, desc[UR14][R2.64+0x3400] ;  /* 0x0034000e02057981 */ /* 0x000e22000c1e1900 */
[----:B------:R-:W-:-:S03]  /*1670*/  FADD R19, -R19, R26 ;  /* 0x0000001a13137221 */ /* 0x000fc60000000100 */
[----:B------:R-:W4:Y:S04]  /*1680*/  LDG.E R4, desc[UR14][R2.64+0x3c00] ;  /* 0x003c000e02047981 */ /* 0x000f28000c1e1900 */
[----:B------:R-:W5:Y:S01]  /*1690*/  LDG.E R26, desc[UR14][R2.64+0x2c00] ;  /* 0x002c000e021a7981 */ /* 0x000f62000c1e1900 */
[----:B------:R-:W-:-:S03]  /*16a0*/  FADD R22, -R22, R23 ;  /* 0x0000001716167221 */ /* 0x000fc60000000100 */
[----:B------:R-:W2:Y:S01]  /*16b0*/  LDG.E R23, desc[UR14][R2.64+0x2800] ;  /* 0x0028000e02177981 */ /* 0x000ea2000c1e1900 */
[----:B------:R-:W-:-:S03]  /*16c0*/  FADD R25, -R20, R21 ;  /* 0x0000001514197221 */ /* 0x000fc60000000100 */
[----:B------:R-:W3:Y:S04]  /*16d0*/  LDG.E R20, desc[UR14][R2.64+0x2400] ;  /* 0x0024000e02147981 */ /* 0x000ee8000c1e1900 */
[----:B------:R-:W3:Y:S01]  /*16e0*/  LDG.E R21, desc[UR14][R2.64+0x3000] ;  /* 0x0030000e02157981 */ /* 0x000ee2000c1e1900 */
[----:B------:R-:W-:-:S03]  /*16f0*/  FADD R8, -R8, R13 ;  /* 0x0000000d08087221 */ /* 0x000fc60000000100 */
[----:B------:R-:W3:Y:S01]  /*1700*/  LDG.E R13, desc[UR14][R2.64+0x3800] ;  /* 0x0038000e020d7981 */ /* 0x000ee2000c1e1900 */
[----:B------:R-:W-:Y:S01]  /*1710*/  FSETP.GEU.AND P0, PT, |R6|, |R11|, PT ;  /* 0x4000000b0600720b */ /* 0x000fe20003f0e200 */
[----:B------:R-:W-:-:S03]  /*1720*/  FADD R18, -R18, R27 ;  /* 0x0000001b12127221 */ /* 0x000fc60000000100 */
[----:B------:R-:W-:Y:S02]  /*1730*/  FSEL R6, |R11|, |R6|, !P0 ;  /* 0x400000060b067208 */ /* 0x000fe40004000200 */
[----:B------:R-:W-:Y:S02]  /*1740*/  FSETP.GEU.AND P2, PT, |R19|, |R24|, PT ;  /* 0x400000181300720b */ /* 0x000fe40003f4e200 */
[----:B------:R-:W-:Y:S02]  /*1750*/  FSETP.GEU.AND P1, PT, |R9|, |R18|, PT ;  /* 0x400000120900720b */ /* 0x000fe40003f2e200 */
[----:B------:R-:W-:Y:S02]  /*1760*/  FSETP.GEU.AND P0, PT, |R22|, |R25|, PT ;  /* 0x400000191600720b */ /* 0x000fe40003f0e200 */
[----:B------:R-:W-:Y:S02]  /*1770*/  FSEL R9, |R18|, |R9|, !P1 ;  /* 0x4000000912097208 */ /* 0x000fe40004800200 */
[----:B------:R-:W-:-:S02]  /*1780*/  FSEL R19, |R24|, |R19|, !P2 ;  /* 0x4000001318137208 */ /* 0x000fc40005000200 */
[----:B------:R-:W-:Y:S01]  /*1790*/  FSEL R22, |R25|, |R22|, !P0 ;  /* 0x4000001619167208 */ /* 0x000fe20004000200 */
[----:B------:R-:W-:-:S04]  /*17a0*/  UISETP.GE.U32.AND UP0, UPT, UR5, UR4, UPT ;  /* 0x000000040500728c */ /* 0x000fc8000bf06070 */
[----:B------:R-:W-:Y:S01]  /*17b0*/  UISETP.GE.U32.AND.EX UP0, UPT, UR18, UR17, UPT, UP0 ;  /* 0x000000111200728c */ /* 0x000fe2000bf06100 */
[----:B0-----:R-:W-:Y:S01]  /*17c0*/  FADD R5, -R12, R5 ;  /* 0x000000050c057221 */ /* 0x001fe20000000100 */
[----:B----4-:R-:W-:Y:S01]  /*17d0*/  FADD R17, -R17, R4 ;  /* 0x0000000411117221 */ /* 0x010fe20000000100 */
[----:B-----5:R-:W-:Y:S01]  /*17e0*/  FADD R15, -R15, R26 ;  /* 0x0000001a0f0f7221 */ /* 0x020fe20000000100 */
[----:B--2---:R-:W-:Y:S01]  /*17f0*/  FADD R16, -R16, R23 ;  /* 0x0000001710107221 */ /* 0x004fe20000000100 */
[----:B---3--:R-:W-:Y:S01]  /*1800*/  FADD R7, -R7, R20 ;  /* 0x0000001407077221 */ /* 0x008fe20000000100 */
[----:B------:R-:W-:Y:S01]  /*1810*/  FADD R14, -R14, R21 ;  /* 0x000000150e0e7221 */ /* 0x000fe20000000100 */
[----:B------:R-:W-:-:S03]  /*1820*/  FADD R10, -R10, R13 ;  /* 0x0000000d0a0a7221 */ /* 0x000fc60000000100 */
[----:B------:R-:W-:Y:S02]  /*1830*/  FSETP.GEU.AND P0, PT, |R8|, |R7|, PT ;  /* 0x400000070800720b */ /* 0x000fe40003f0e200 */
[----:B------:R-:W-:Y:S02]  /*1840*/  FSETP.GEU.AND P1, PT, |R16|, |R15|, PT ;  /* 0x4000000f1000720b */ /* 0x000fe40003f2e200 */
[----:B------:R-:W-:Y:S02]  /*1850*/  FSETP.GEU.AND P2, PT, |R14|, |R5|, PT ;  /* 0x400000050e00720b */ /* 0x000fe40003f4e200 */
[----:B------:R-:W-:Y:S02]  /*1860*/  FSETP.GEU.AND P3, PT, |R10|, |R17|, PT ;  /* 0x400000110a00720b */ /* 0x000fe40003f6e200 */
[----:B------:R-:W-:Y:S02]  /*1870*/  FSEL R7, |R7|, |R8|, !P0 ;  /* 0x4000000807077208 */ /* 0x000fe40004000200 */
[----:B------:R-:W-:-:S02]  /*1880*/  FSEL R16, |R15|, |R16|, !P1 ;  /* 0x400000100f107208 */ /* 0x000fc40004800200 */
[----:B------:R-:W-:Y:S02]  /*1890*/  FSEL R5, |R5|, |R14|, !P2 ;  /* 0x4000000e05057208 */ /* 0x000fe40005000200 */
[----:B------:R-:W-:Y:S02]  /*18a0*/  FSEL R10, |R17|, |R10|, !P3 ;  /* 0x4000000a110a7208 */ /* 0x000fe40005800200 */
[----:B------:R-:W-:Y:S02]  /*18b0*/  FSETP.GEU.AND P0, PT, R6, R9, PT ;  /* 0x000000090600720b */ /* 0x000fe40003f0e000 */
[----:B------:R-:W-:Y:S02]  /*18c0*/  FSETP.GEU.AND P1, PT, R19, R22, PT ;  /* 0x000000161300720b */ /* 0x000fe40003f2e000 */
[----:B------:R-:W-:Y:S02]  /*18d0*/  FSETP.GEU.AND P2, PT, R7, R16, PT ;  /* 0x000000100700720b */ /* 0x000fe40003f4e000 */
[----:B------:R-:W-:-:S02]  /*18e0*/  FSETP.GEU.AND P3, PT, R5, R10, PT ;  /* 0x0000000a0500720b */ /* 0x000fc40003f6e000 */
[----:B------:R-:W-:Y:S02]  /*18f0*/  FSEL R6, R9, R6, !P0 ;  /* 0x0000000609067208 */ /* 0x000fe40004000000 */
[----:B------:R-:W-:Y:S02]  /*1900*/  FSEL R19, R22, R19, !P1 ;  /* 0x0000001316137208 */ /* 0x000fe40004800000 */
[----:B------:R-:W-:Y:S02]  /*1910*/  FSEL R7, R16, R7, !P2 ;  /* 0x0000000710077208 */ /* 0x000fe40005000000 */
[----:B------:R-:W-:Y:S02]  /*1920*/  FSEL R10, R10, R5, !P3 ;  /* 0x000000050a0a7208 */ /* 0x000fe40005800000 */
[----:B------:R-:W-:Y:S02]  /*1930*/  FSETP.GEU.AND P0, PT, R6, R19, PT ;  /* 0x000000130600720b */ /* 0x000fe40003f0e000 */
[----:B------:R-:W-:-:S02]  /*1940*/  FSETP.GEU.AND P1, PT, R7, R10, PT ;  /* 0x0000000a0700720b */ /* 0x000fc40003f2e000 */
[----:B------:R-:W-:Y:S02]  /*1950*/  FSEL R6, R19, R6, !P0 ;  /* 0x0000000613067208 */ /* 0x000fe40004000000 */
[----:B------:R-:W-:-:S04]  /*1960*/  FSEL R7, R10, R7, !P1 ;  /* 0x000000070a077208 */ /* 0x000fc80004800000 */
[----:B------:R-:W-:-:S04]  /*1970*/  FSETP.GEU.AND P0, PT, R6, R7, PT ;  /* 0x000000070600720b */ /* 0x000fc80003f0e000 */
[----:B------:R-:W-:Y:S01]  /*1980*/  FSEL R6, R7, R6, !P0 ;  /* 0x0000000607067208 */ /* 0x000fe20004000000 */
[----:B------:R-:W-:Y:S08]  /*1990*/  BRA.U !UP0, `(.L_x_72) ;  /* 0x00000011088c7547 */ /* 0x000ff0000b800000 */
[----:B------:R-:W-:Y:S02]  /*19a0*/  UIADD3 UR21, UP0, UPT, UR4, UR7, URZ ;  /* 0x0000000704157290 */ /* 0x000fe4000ff1e0ff */
[----:B------:R-:W-:Y:S01]  /*19b0*/  IMAD.U32 R9, RZ, RZ, UR4 ;  /* 0x00000004ff097e24 */ /* 0x000fe2000f8e00ff */
[----:B------:R-:W-:Y:S01]  /*19c0*/  UIADD3 UR19, UP1, UPT, UR12, -0x1000, URZ ;  /* 0xfffff0000c137890 */ /* 0x000fe2000ff3e0ff */
[----:B------:R-:W-:Y:S01]  /*19d0*/  IMAD.U32 R3, RZ, RZ, UR4 ;  /* 0x00000004ff037e24 */ /* 0x000fe2000f8e00ff */
[----:B------:R-:W-:Y:S01]  /*19e0*/  UIADD3.X UR5, UPT, UPT, URZ, UR17, URZ, UP0, !UPT ;  /* 0x00000011ff057290 */ /* 0x000fe200087fe4ff */
[----:B------:R-:W-:Y:S01]  /*19f0*/  LOP3.LUT R2, RZ, R0, RZ, 0x33, !PT ;  /* 0x00000000ff027212 */ /* 0x000fe200078e33ff */
[----:B------:R-:W-:Y:S01]  /*1a00*/  UIADD3.X UR20, UPT, UPT, UR13, -0x1, URZ, UP1, !UPT ;  /* 0xffffffff0d147890 */ /* 0x000fe20008ffe4ff */
[----:B------:R-:W-:Y:S01]  /*1a10*/  IADD3 R9, P0, P1, R0, UR7, R9 ;  /* 0x0000000700097c10 */ /* 0x000fe2000f91e009 */
[----:B------:R-:W-:Y:S01]  /*1a20*/  UISETP.GT.U32.AND UP0, UPT, UR21, UR19, UPT ;  /* 0x000000131500728c */ /* 0x000fe2000bf04070 */
[----:B------:R-:W-:-:S02]  /*1a30*/  IADD3 R2, PT, PT, -R3, UR12, R2 ;  /* 0x0000000c03027c10 */ /* 0x000fc4000fffe102 */
[C---:B------:R-:W-:Y:S01]  /*1a40*/  LEA R8, P2, R9.reuse, 0x1000, 0x2 ;  /* 0x0000100009087811 */ /* 0x040fe200078410ff */
[----:B------:R-:W-:Y:S01]  /*1a50*/  UISETP.GT.U32.AND.EX UP0, UPT, UR5, UR20, UPT, UP0 ;  /* 0x000000140500728c */ /* 0x000fe2000bf04100 */
[----:B------:R-:W-:Y:S01]  /*1a60*/  IADD3.X R4, PT, PT, RZ, UR17, RZ, P0, P1 ;  /* 0x00000011ff047c10 */ /* 0x000fe200087e24ff */
[----:B------:R-:W-:Y:S01]  /*1a70*/  VIADD R10, R2, -UR7 ;  /* 0x80000007020a7c36 */ /* 0x000fe20008000000 */
[C---:B------:R-:W-:Y:S02]  /*1a80*/  IADD3 R0, P0, PT, R8.reuse, UR8, RZ ;  /* 0x0000000808007c10 */ /* 0x040fe4000ff1e0ff */
[----:B------:R-:W-:Y:S01]  /*1a90*/  LEA.HI.X R9, R9, RZ, R4, 0x2, P2 ;  /* 0x000000ff09097211 */ /* 0x000fe200010f1404 */
[----:B------:R-:W-:Y:S01]  /*1aa0*/  IMAD.U32 R4, RZ, RZ, UR4 ;  /* 0x00000004ff047e24 */ /* 0x000fe2000f8e00ff */
[----:B------:R-:W-:Y:S01]  /*1ab0*/  IADD3 R8, P1, PT, R8, UR10, RZ ;  /* 0x0000000a08087c10 */ /* 0x000fe2000ff3e0ff */
[----:B------:R-:W-:Y:S01]  /*1ac0*/  UMOV UR4, URZ ;  /* 0x000000ff00047c82 */ /* 0x000fe20008000000 */
[----:B------:R-:W-:-:S02]  /*1ad0*/  IADD3.X R7, PT, PT, R9, UR9, RZ, P0, !PT ;  /* 0x0000000909077c10 */ /* 0x000fc400087fe4ff */
[----:B------:R-:W-:Y:S01]  /*1ae0*/  IADD3.X R9, PT, PT, R9, UR11, RZ, P1, !PT ;  /* 0x0000000b09097c10 */ /* 0x000fe20008ffe4ff */
[----:B------:R-:W-:Y:S08]  /*1af0*/  BRA.U UP0, `(.L_x_73) ;  /* 0x0000000500d07547 */ /* 0x000ff0000b800000 */
[----:B------:R-:W0:Y:S01]  /*1b00*/  LDCU UR6, c[0x0][0x3d0] ;  /* 0x00007a00ff0677ac */ /* 0x000e220008000800 */
[----:B------:R-:W1:Y:S01]  /*1b10*/  LDCU.64 UR12, c[0x0][0x3c8] ;  /* 0x00007900ff0c77ac */ /* 0x000e620008000a00 */
[----:B------:R-:W2:Y:S01]  /*1b20*/  LDCU.128 UR8, c[0x0][0x380] ;  /* 0x00007000ff0877ac */ /* 0x000ea20008000c00 */
[----:B------:R-:W-:Y:S01]  /*1b30*/  NOP ;  /* 0x0000000000007918 */ /* 0x000fe20000000000 */
.L_x_74:
[----:B------:R-:W3:Y:S02]  /*1b40*/  S2R R3, SR_TID.X ;  /* 0x0000000000037919 */ /* 0x000ee40000002100 */
[----:B---3--:R-:W-:-:S05]  /*1b50*/  IADD3 R3, P0, PT, R3, UR21, RZ ;  /* 0x0000001503037c10 */ /* 0x008fca000ff1e0ff */
[----:B------:R-:W-:Y:S02]  /*1b60*/  IMAD.X R4, RZ, RZ, UR5, P0 ;  /* 0x00000005ff047e24 */ /* 0x000fe400080e06ff */
[----:B------:R-:W-:-:S03]  /*1b70*/  IMAD.SHL.U32 R2, R3, 0x4, RZ ;  /* 0x0000000403027824 */ /* 0x000fc600078e00ff */
[----:B------:R-:W-:Y:S02]  /*1b80*/  SHF.L.U64.HI R3, R3, 0x2, R4 ;  /* 0x0000000203037819 */ /* 0x000fe40000010204 */
[C---:B--2---:R-:W-:Y:S02]  /*1b90*/  IADD3 R4, P0, PT, R2.reuse, UR8, RZ ;  /* 0x0000000802047c10 */ /* 0x044fe4000ff1e0ff */
        /* <DEDUP_REMOVED lines=21> */
[----:B--2---:R-:W-:Y:S01]  /*1cf0*/  FADD R15, -R15, R12 ;  /* 0x0000000c0f0f7221 */ /* 0x004fe20000000100 */
[----:B---3--:R-:W-:-:S02]  /*1d00*/  FADD R17, -R17, R20 ;  /* 0x0000001411117221 */ /* 0x008fc40000000100 */
[----:B------:R-:W2:Y:S01]  /*1d10*/  LDG.E R20, desc[UR14][R2.64+0x2000] ;  /* 0x0020000e02147981 */ /* 0x000ea2000c1e1900 */
[----:B----4-:R-:W-:-:S03]  /*1d20*/  FADD R18, -R18, R19 ;  /* 0x0000001312127221 */ /* 0x010fc60000000100 */
[----:B------:R-:W2:Y:S01]  /*1d30*/  LDG.E R19, desc[UR14][R4.64+0x2000] ;  /* 0x0020000e04137981 */ /* 0x000ea2000c1e1900 */
[----:B-----5:R-:W-:-:S03]  /*1d40*/  FADD R12, -R11, R22 ;  /* 0x000000160b0c7221 */ /* 0x020fc60000000100 */
[----:B------:R-:W3:Y:S01]  /*1d50*/  LDG.E R22, desc[UR14][R2.64+0x2400] ;  /* 0x0024000e02167981 */ /* 0x000ee2000c1e1900 */
[----:B------:R-:W-:-:S03]  /*1d60*/  FADD R16, -R16, R21 ;  /* 0x0000001510107221 */ /* 0x000fc60000000100 */
[----:B------:R-:W3:Y:S01]  /*1d70*/  LDG.E R21, desc[UR14][R4.64+0x2400] ;  /* 0x0024000e04157981 */ /* 0x000ee2000c1e1900 */
[----:B------:R-:W-:-:S03]  /*1d80*/  FADD R11, -R13, R24 ;  /* 0x000000180d0b7221 */ /* 0x000fc60000000100 */
[----:B------:R-:W4:Y:S01]  /*1d90*/  LDG.E R24, desc[UR14][R2.64+0x2800] ;  /* 0x0028000e02187981 */ /* 0x000f22000c1e1900 */
[----:B------:R-:W-:-:S03]  /*1da0*/  FADD R14, -R14, R23 ;  /* 0x000000170e0e7221 */ /* 0x000fc60000000100 */
[----:B------:R-:W4:Y:S01]  /*1db0*/  LDG.E R23, desc[UR14][R4.64+0x2800] ;  /* 0x0028000e04177981 */ /* 0x000f22000c1e1900 */
[----:B------:R-:W-:-:S03]  /*1dc0*/  FADD R13, -R25, R26 ;  /* 0x0000001a190d7221 */ /* 0x000fc60000000100 */
[----:B------:R-:W5:Y:S04]  /*1dd0*/  LDG.E R25, desc[UR14][R4.64+0x2c00] ;  /* 0x002c000e04197981 */ /* 0x000f68000c1e1900 */
[----:B------:R-:W5:Y:S01]  /*1de0*/  LDG.E R26, desc[UR14][R2.64+0x2c00] ;  /* 0x002c000e021a7981 */ /* 0x000f62000c1e1900 */
[----:B--2---:R-:W-:Y:S01]  /*1df0*/  FADD R19, -R19, R20 ;  /* 0x0000001413137221 */ /* 0x004fe20000000100 */
[----:B---3--:R-:W-:Y:S01]  /*1e00*/  FADD R20, -R21, R22 ;  /* 0x0000001615147221 */ /* 0x008fe20000000100 */
[----:B----4-:R-:W-:Y:S02]  /*1e10*/  FADD R21, -R23, R24 ;  /* 0x0000001817157221 */ /* 0x010fe40000000100 */
[----:B------:R-:W2:Y:S04]  /*1e20*/  LDG.E R23, desc[UR14][R4.64+0x3000] ;  /* 0x0030000e04177981 */ /* 0x000ea8000c1e1900 */
[----:B------:R-:W2:Y:S01]  /*1e30*/  LDG.E R24, desc[UR14][R2.64+0x3000] ;  /* 0x0030000e02187981 */ /* 0x000ea2000c1e1900 */
[----:B-----5:R-:W-:-:S03]  /*1e40*/  FADD R22, -R25, R26 ;  /* 0x0000001a19167221 */ /* 0x020fc60000000100 */
[----:B------:R-:W3:Y:S04]  /*1e50*/  LDG.E R25, desc[UR14][R4.64+0x3400] ;  /* 0x0034000e04197981 */ /* 0x000ee8000c1e1900 */
[----:B------:R-:W3:Y:S01]  /*1e60*/  LDG.E R26, desc[UR14][R2.64+0x3400] ;  /* 0x0034000e021a7981 */ /* 0x000ee2000c1e1900 */
[----:B--2---:R-:W-:Y:S01]  /*1e70*/  FADD R23, -R23, R24 ;  /* 0x0000001817177221 */ /* 0x004fe20000000100 */
[----:B---3--:R-:W-:Y:S02]  /*1e80*/  FADD R24, -R25, R26 ;  /* 0x0000001a19187221 */ /* 0x008fe40000000100 */
[----:B------:R-:W2:Y:S04]  /*1e90*/  LDG.E R26, desc[UR14][R4.64+0x3800] ;  /* 0x0038000e041a7981 */ /* 0x000ea8000c1e1900 */
[----:B------:R-:W2:Y:S01]  /*1ea0*/  LDG.E R25, desc[UR14][R2.64+0x3800] ;  /* 0x0038000e02197981 */ /* 0x000ea2000c1e1900 */
[----:B------:R-:W-:-:S02]  /*1eb0*/  FSETP.GEU.AND P0, PT, R6, |R15|, PT ;  /* 0x4000000f0600720b */ /* 0x000fc40003f0e000 */
[----:B------:R-:W-:Y:S02]  /*1ec0*/  FSETP.GEU.AND P1, PT, |R12|, |R11|, PT ;  /* 0x4000000b0c00720b */ /* 0x000fe40003f2e200 */
[----:B------:R-:W-:Y:S02]  /*1ed0*/  FSEL R6, |R15|, R6, !P0 ;  /* 0x000000060f067208 */ /* 0x000fe40004000200 */
[----:B------:R-:W-:Y:S02]  /*1ee0*/  FSETP.GEU.AND P2, PT, |R13|, |R14|, PT ;  /* 0x4000000e0d00720b */ /* 0x000fe40003f4e200 */
[----:B------:R-:W-:Y:S02]  /*1ef0*/  FSETP.GEU.AND P0, PT, |R16|, |R17|, PT ;  /* 0x400000111000720b */ /* 0x000fe40003f0e200 */
[----:B------:R-:W-:Y:S02]  /*1f00*/  FSEL R11, |R11|, |R12|, !P1 ;  /* 0x4000000c0b0b7208 */ /* 0x000fe40004800200 */
[----:B------:R-:W-:-:S02]  /*1f10*/  FSEL R13, |R14|, |R13|, !P2 ;  /* 0x4000000d0e0d7208 */ /* 0x000fc40005000200 */
[----:B------:R-:W-:Y:S02]  /*1f20*/  FSEL R16, |R17|, |R16|, !P0 ;  /* 0x4000001011107208 */ /* 0x000fe40004000200 */
[----:B------:R-:W-:Y:S02]  /*1f30*/  FSETP.GEU.AND P0, PT, |R18|, |R19|, PT ;  /* 0x400000131200720b */ /* 0x000fe40003f0e200 */
[----:B------:R-:W-:Y:S02]  /*1f40*/  FSETP.GEU.AND P1, PT, |R20|, |R21|, PT ;  /* 0x400000151400720b */ /* 0x000fe40003f2e200 */
[----:B------:R-:W-:Y:S02]  /*1f50*/  FSETP.GEU.AND P2, PT, |R22|, |R23|, PT ;  /* 0x400000171600720b */ /* 0x000fe40003f4e200 */
[----:B------:R-:W-:Y:S02]  /*1f60*/  FSEL R18, |R19|, |R18|, !P0 ;  /* 0x4000001213127208 */ /* 0x000fe40004000200 */
[----:B------:R-:W-:-:S02]  /*1f70*/  FSEL R21, |R21|, |R20|, !P1 ;  /* 0x4000001415157208 */ /* 0x000fc40004800200 */
[----:B------:R-:W-:Y:S02]  /*1f80*/  FSEL R22, |R23|, |R22|, !P2 ;  /* 0x4000001617167208 */ /* 0x000fe40005000200 */
[----:B------:R-:W-:Y:S02]  /*1f90*/  FSETP.GEU.AND P0, PT, R6, R11, PT ;  /* 0x0000000b0600720b */ /* 0x000fe40003f0e000 */
[----:B------:R-:W-:Y:S02]  /*1fa0*/  FSETP.GEU.AND P1, PT, R13, R16, PT ;  /* 0x000000100d00720b */ /* 0x000fe40003f2e000 */
[----:B------:R-:W-:Y:S02]  /*1fb0*/  FSETP.GEU.AND P2, PT, R18, R21, PT ;  /* 0x000000151200720b */ /* 0x000fe40003f4e000 */
[----:B------:R-:W-:Y:S02]  /*1fc0*/  FSEL R6, R11, R6, !P0 ;  /* 0x000000060b067208 */ /* 0x000fe40004000000 */
[----:B------:R-:W-:-:S02]  /*1fd0*/  FSEL R13, R16, R13, !P1 ;  /* 0x0000000d100d7208 */ /* 0x000fc40004800000 */
[----:B------:R-:W-:Y:S01]  /*1fe0*/  FSEL R18, R21, R18, !P2 ;  /* 0x0000001215127208 */ /* 0x000fe20005000000 */
[----:B-1----:R-:W-:Y:S01]  /*1ff0*/  UIADD3 UR17, UP0, UPT, -UR21, UR12, URZ ;  /* 0x0000000c15117290 */ /* 0x002fe2000ff1e1ff */
[----:B------:R-:W-:Y:S01]  /*2000*/  FSETP.GEU.AND P0, PT, R6, R13, PT ;  /* 0x0000000d0600720b */ /* 0x000fe20003f0e000 */
[----:B0-----:R-:W-:Y:S02]  /*2010*/  USHF.L.U32 UR22, UR6, 0xc, URZ ;  /* 0x0000000c06167899 */ /* 0x001fe400080006ff */
[----:B------:R-:W-:Y:S01]  /*2020*/  UIADD3.X UR18, UPT, UPT, ~UR5, UR13, URZ, UP0, !UPT ;  /* 0x0000000d05127290 */ /* 0x000fe200087fe5ff */
[----:B------:R-:W-:Y:S01]  /*2030*/  FSEL R6, R13, R6, !P0 ;  /* 0x000000060d067208 */ /* 0x000fe20004000000 */
[----:B------:R-:W-:Y:S02]  /*2040*/  USHF.R.S32.HI UR7, URZ, 0x1f, UR22 ;  /* 0x0000001fff077899 */ /* 0x000fe40008011416 */
[----:B------:R-:W-:Y:S01]  /*2050*/  UISETP.GE.U32.AND UP0, UPT, UR17, UR22, UPT ;  /* 0x000000161100728c */ /* 0x000fe2000bf06070 */
[----:B------:R-:W-:-:S03]  /*2060*/  FADD R27, -R27, R28 ;  /* 0x0000001c1b1b7221 */ /* 0x000fc60000000100 */
[----:B------:R-:W-:Y:S01]  /*2070*/  UISETP.GE.U32.AND.EX UP0, UPT, UR18, UR7, UPT, UP0 ;  /* 0x000000071200728c */ /* 0x000fe2000bf06100 */
[----:B--2---:R-:W-:-:S05]  /*2080*/  FADD R25, -R26, R25 ;  /* 0x000000191a197221 */ /* 0x004fca0000000100 */
[----:B------:R-:W-:-:S04]  /*2090*/  FSETP.GEU.AND P3, PT, |R24|, |R25|, PT ;  /* 0x400000191800720b */ /* 0x000fc80003f6e200 */
[----:B------:R-:W-:-:S04]  /*20a0*/  FSEL R25, |R25|, |R24|, !P3 ;  /* 0x4000001819197208 */ /* 0x000fc80005800200 */
[----:B------:R-:W-:-:S04]  /*20b0*/  FSETP.GEU.AND P3, PT, R22, R25, PT ;  /* 0x000000191600720b */ /* 0x000fc80003f6e000 */
[----:B------:R-:W-:-:S04]  /*20c0*/  FSEL R25, R25, R22, !P3 ;  /* 0x0000001619197208 */ /* 0x000fc80005800000 */
[----:B------:R-:W-:-:S04]  /*20d0*/  FSETP.GEU.AND P1, PT, R18, R25, PT ;  /* 0x000000191200720b */ /* 0x000fc80003f2e000 */
[----:B------:R-:W-:-:S04]  /*20e0*/  FSEL R25, R25, R18, !P1 ;  /* 0x0000001219197208 */ /* 0x000fc80004800000 */
[----:B------:R-:W-:-:S04]  /*20f0*/  FSETP.GEU.AND P0, PT, R6, R25, PT ;  /* 0x000000190600720b */ /* 0x000fc80003f0e000 */
[----:B------:R-:W-:-:S04]  /*2100*/  FSEL R6, R25, R6, !P0 ;  /* 0x0000000619067208 */ /* 0x000fc80004000000 */
[----:B------:R-:W-:-:S04]  /*2110*/  FSETP.GEU.AND P0, PT, R6, |R27|, PT ;  /* 0x4000001b0600720b */ /* 0x000fc80003f0e000 */
[----:B------:R-:W-:Y:S01]  /*2120*/  FSEL R6, |R27|, R6, !P0 ;  /* 0x000000061b067208 */ /* 0x000fe20004000200 */
[----:B------:R-:W-:Y:S08]  /*2130*/  BRA.U !UP0, `(.L_x_72) ;  /* 0x0000000908a47547 */ /* 0x000ff0000b800000 */
[----:B------:R-:W-:Y:S02]  /*2140*/  UIADD3 UR21, UP0, UPT, UR22, UR21, URZ ;  /* 0x0000001516157290 */ /* 0x000fe4000ff1e0ff */
[----:B------:R-:W-:Y:S01]  /*2150*/  IMAD.U32 R5, RZ, RZ, UR22 ;  /* 0x00000016ff057e24 */ /* 0x000fe2000f8e00ff */
[----:B------:R-:W-:Y:S01]  /*2160*/  UIADD3 UR4, UPT, UPT, UR4, 0x1, URZ ;  /* 0x0000000104047890 */ /* 0x000fe2000fffe0ff */
[----:B------:R-:W-:Y:S01]  /*2170*/  IMAD.MOV.U32 R2, RZ, RZ, R0 ;  /* 0x000000ffff027224 */ /* 0x000fe200078e0000 */
[----:B------:R-:W-:Y:S01]  /*2180*/  UIADD3.X UR5, UPT, UPT, UR7, UR5, URZ, UP0, !UPT ;  /* 0x0000000507057290 */ /* 0x000fe200087fe4ff */
[----:B------:R-:W-:Y:S01]  /*2190*/  IMAD.MOV.U32 R3, RZ, RZ, R7 ;  /* 0x000000ffff037224 */ /* 0x000fe200078e0007 */
[----:B------:R-:W-:Y:S01]  /*21a0*/  UISETP.GT.U32.AND UP0, UPT, UR21, UR19, UPT ;  /* 0x000000131500728c */ /* 0x000fe2000bf04070 */
[----:B------:R-:W-:Y:S02]  /*21b0*/  IMAD.U32 R7, RZ, RZ, UR22 ;  /* 0x00000016ff077e24 */ /* 0x000fe4000f8e00ff */
[----:B------:R-:W-:Y:S01]  /*21c0*/  IMAD.WIDE R2, R5, 0x4, R2 ;  /* 0x0000000405027825 */ /* 0x000fe200078e0202 */
[----:B------:R-:W-:-:S03]  /*21d0*/  UISETP.GT.U32.AND.EX UP0, UPT, UR5, UR20, UPT, UP0 ;  /* 0x000000140500728c */ /* 0x000fc6000bf04100 */
[----:B------:R-:W-:-:S04]  /*21e0*/  IMAD.WIDE R8, R7, 0x4, R8 ;  /* 0x0000000407087825 */ /* 0x000fc800078e0208 */
[----:B------:R-:W-:Y:S02]  /*21f0*/  IMAD.MOV.U32 R0, RZ, RZ, R2 ;  /* 0x000000ffff007224 */ /* 0x000fe400078e0002 */
[----:B------:R-:W-:Y:S02]  /*2200*/  IMAD.MOV.U32 R7, RZ, RZ, R3 ;  /* 0x000000ffff077224 */ /* 0x000fe400078e0003 */
[----:B------:R-:W-:Y:S01]  /*2210*/  VIADD R10, R10, -UR22 ;  /* 0x800000160a0a7c36 */ /* 0x000fe20008000000 */
[----:B------:R-:W-:Y:S06]  /*2220*/  BRA.U !UP0, `(.L_x_74) ;  /* 0xfffffff908447547 */ /* 0x000fec000b83ffff */
[----:B------:R-:W-:-:S07]  /*2230*/  IMAD.U32 R4, RZ, RZ, UR22 ;  /* 0x00000016ff047e24 */ /* 0x000fce000f8e00ff */
.L_x_73:
[----:B------:R-:W0:Y:S01]  /*2240*/  S2R R3, SR_TID.X ;  /* 0x0000000000037919 */ /* 0x000e220000002100 */
[----:B------:R-:W-:Y:S01]  /*2250*/  UISETP.GE.U32.AND UP0, UPT, UR21, UR12, UPT ;  /* 0x0000000c1500728c */ /* 0x000fe2000bf06070 */
[----:B------:R-:W-:Y:S01]  /*2260*/  IMAD.U32 R2, RZ, RZ, UR5 ;  /* 0x00000005ff027e24 */ /* 0x000fe2000f8e00ff */
[----:B------:R-:W-:Y:S01]  /*2270*/  UIADD3 UR7, UPT, UPT, -UR21, UR12, URZ ;  /* 0x0000000c15077290 */ /* 0x000fe2000fffe1ff */
[----:B------:R-:W-:Y:S03]  /*2280*/  BSSY.RECONVERGENT B1, `(.L_x_72) ;  /* 0x0000094000017945 */ /* 0x000fe60003800200 */
[----:B------:R-:W-:Y:S02]  /*2290*/  PLOP3.LUT P1, PT, PT, PT, UP0, 0x80, 0x8 ;  /* 0x000000000008781c */ /* 0x000fe40003f2f008 */
[----:B0-----:R-:W-:-:S04]  /*22a0*/  ISETP.GE.AND P0, PT, R3, UR7, PT ;  /* 0x0000000703007c0c */ /* 0x001fc8000bf06270 */
[----:B------:R-:W-:-:S13]  /*22b0*/  ISETP.GE.U32.OR.EX P0, PT, R2, UR13, P0, P1 ;  /* 0x0000000d02007c0c */ /* 0x000fda0008706510 */
[----:B------:R-:W-:Y:S05]  /*22c0*/  @P0 BRA `(.L_x_75) ;  /* 0x00000008003c0947 */ /* 0x000fea0003800000 */
[----:B------:R-:W-:Y:S01]  /*22d0*/  LOP3.LUT R5, RZ, R3, RZ, 0x33, !PT ;  /* 0x00000003ff057212 */ /* 0x000fe200078e33ff */
[----:B------:R-:W-:Y:S01]  /*22e0*/  USHF.L.U32 UR13, UR16, 0xc, URZ ;  /* 0x0000000c100d7899 */ /* 0x000fe200080006ff */
[----:B------:R-:W-:Y:S01]  /*22f0*/  BSSY.RECONVERGENT B2, `(.L_x_76) ;  /* 0x0000042000027945 */ /* 0x000fe20003800200 */
[----:B------:R-:W-:Y:S02]  /*2300*/  UIMAD UR7, UR4, UR6, URZ ;  /* 0x00000006040772a4 */ /* 0x000fe4000f8e02ff */
[----:B------:R-:W-:-:S04]  /*2310*/  VIADD R5, R5, UR12 ;  /* 0x0000000c05057c36 */ /* 0x000fc80008000000 */
[----:B------:R-:W-:Y:S01]  /*2320*/  IMAD.U32 R11, RZ, RZ, UR7 ;  /* 0x00000007ff0b7e24 */ /* 0x000fe2000f8e00ff */
[----:B------:R-:W-:Y:S01]  /*2330*/  IADD3 R2, PT, PT, R5, -UR13, -R4 ;  /* 0x8000000d05027c10 */ /* 0x000fe2000fffe804 */
[----:B------:R-:W-:-:S04]  /*2340*/  IMAD.MOV.U32 R4, RZ, RZ, R3 ;  /* 0x000000ffff047224 */ /* 0x000fc800078e0003 */
[----:B------:R-:W-:-:S05]  /*2350*/  IMAD R2, R11, -0x1000, R2 ;  /* 0xfffff0000b027824 */ /* 0x000fca00078e0202 */
[C---:B------:R-:W-:Y:S02]  /*2360*/  ISETP.GE.U32.AND P1, PT, R2.reuse, 0x700, PT ;  /* 0x000007000200780c */ /* 0x040fe40003f26070 */
[----:B------:R-:W-:-:S04]  /*2370*/  LEA.HI R11, R2, 0x1, RZ, 0x18 ;  /* 0x00000001020b7811 */ /* 0x000fc800078fc0ff */
[----:B------:R-:W-:-:S04]  /*2380*/  LOP3.LUT R21, R11, 0x7, RZ, 0xc0, !PT ;  /* 0x000000070b157812 */ /* 0x000fc800078ec0ff */
[----:B------:R-:W-:-:S03]  /*2390*/  ISETP.NE.AND P0, PT, R21, RZ, PT ;  /* 0x000000ff1500720c */ /* 0x000fc60003f05270 */
[----:B------:R-:W-:Y:S10]  /*23a0*/  @!P1 BRA `(.L_x_77) ;  /* 0x0000000000d89947 */ /* 0x000ff40003800000 */
[----:B------:R-:W-:Y:S01]  /*23b0*/  LEA.HI R10, R10, 0x1, RZ, 0x18 ;  /* 0x000000010a0a7811 */ /* 0x000fe200078fc0ff */
[----:B------:R-:W-:-:S03]  /*23c0*/  IMAD.MOV.U32 R4, RZ, RZ, R3 ;  /* 0x000000ffff047224 */ /* 0x000fc600078e0003 */
[----:B------:R-:W-:-:S05]  /*23d0*/  LOP3.LUT R10, R10, 0x1fffff8, RZ, 0xc0, !PT ;  /* 0x01fffff80a0a7812 */ /* 0x000fca00078ec0ff */
[----:B------:R-:W-:-:S07]  /*23e0*/  IMAD.MOV R10, RZ, RZ, -R10 ;  /* 0x000000ffff0a7224 */ /* 0x000fce00078e0a0a */
.L_x_78:
[----:B------:R-:W-:Y:S01]  /*23f0*/  IMAD.MOV.U32 R2, RZ, RZ, R0 ;  /* 0x000000ffff027224 */ /* 0x000fe200078e0000 */
[----:B------:R-:W2:Y:S01]  /*2400*/  LDG.E R23, desc[UR14][R8.64+-0x1000] ;  /* 0xfff0000e08177981 */ /* 0x000ea2000c1e1900 */
[----:B------:R-:W-:-:S03]  /*2410*/  IMAD.MOV.U32 R3, RZ, RZ, R7 ;  /* 0x000000ffff037224 */ /* 0x000fc600078e0007 */
[----:B------:R-:W3:Y:S04]  /*2420*/  LDG.E R25, desc[UR14][R8.64+-0xc00] ;  /* 0xfff4000e08197981 */ /* 0x000ee8000c1e1900 */
[----:B------:R-:W2:Y:S04]  /*2430*/  LDG.E R20, desc[UR14][R2.64+-0x1000] ;  /* 0xfff0000e02147981 */ /* 0x000ea8000c1e1900 */
        /* <DEDUP_REMOVED lines=12> */
[----:B------:R0:W5:Y:S01]  /*2500*/  LDG.E R19, desc[UR14][R8.64+0xc00] ;  /* 0x000c000e08137981 */ /* 0x000162000c1e1900 */
[----:B------:R-:W-:-:S05]  /*2510*/  VIADD R10, R10, 0x8 ;  /* 0x000000080a0a7836 */ /* 0x000fca0000000000 */
[----:B------:R-:W-:Y:S02]  /*2520*/  ISETP.NE.AND P2, PT, R10, RZ, PT ;  /* 0x000000ff0a00720c */ /* 0x000fe40003f45270 */
[----:B0-----:R-:W-:Y:S01]  /*2530*/  IADD3 R8, P4, PT, R8, 0x2000, RZ ;  /* 0x0000200008087810 */ /* 0x001fe20007f9e0ff */
[----:B------:R-:W-:-:S04]  /*2540*/  VIADD R4, R4, 0x800 ;  /* 0x0000080004047836 */ /* 0x000fc80000000000 */
[----:B------:R-:W-:Y:S02]  /*2550*/  IMAD.X R9, RZ, RZ, R9, P4 ;  /* 0x000000ffff097224 */ /* 0x000fe400020e0609 */
        /* <DEDUP_REMOVED lines=21> */
[----:B------:R-:W-:Y:S02]  /*26b0*/  FSEL R6, |R17|, R6, !P1 ;  /* 0x0000000611067208 */ /* 0x000fe40004800200 */
[----:B------:R-:W-:Y:S02]  /*26c0*/  IADD3 R0, P3, PT, R2, 0x2000, RZ ;  /* 0x0000200002007810 */ /* 0x000fe40007f7e0ff */
[----:B------:R-:W-:-:S03]  /*26d0*/  FSETP.GEU.AND P1, PT, R6, |R19|, PT ;  /* 0x400000130600720b */ /* 0x000fc60003f2e000 */
[----:B------:R-:W-:Y:S01]  /*26e0*/  IMAD.X R7, RZ, RZ, R3, P3 ;  /* 0x000000ffff077224 */ /* 0x000fe200018e0603 */
[----:B------:R-:W-:Y:S01]  /*26f0*/  FSEL R6, |R19|, R6, !P1 ;  /* 0x0000000613067208 */ /* 0x000fe20004800200 */
[----:B------:R-:W-:Y:S08]  /*2700*/  @P2 BRA `(.L_x_78) ;  /* 0xfffffffc00382947 */ /* 0x000ff0000383ffff */
.L_x_77:
[----:B------:R-:W-:Y:S05]  /*2710*/  BSYNC.RECONVERGENT B2 ;  /* 0x0000000000027941 */ /* 0x000fea0003800200 */
.L_x_76:
[----:B------:R-:W-:Y:S05]  /*2720*/  @!P0 BRA `(.L_x_75) ;  /* 0x0000000400248947 */ /* 0x000fea0003800000 */
[----:B------:R-:W-:Y:S01]  /*2730*/  ISETP.GE.U32.AND P1, PT, R21, 0x4, PT ;  /* 0x000000041500780c */ /* 0x000fe20003f26070 */
[----:B------:R-:W-:Y:S01]  /*2740*/  BSSY.RECONVERGENT B2, `(.L_x_79) ;  /* 0x0000020000027945 */ /* 0x000fe20003800200 */
[----:B------:R-:W-:-:S11]  /*2750*/  LOP3.LUT P0, R16, R11, 0x3, RZ, 0xc0, !PT ;  /* 0x000000030b107812 */ /* 0x000fd6000780c0ff */
[----:B------:R-:W-:Y:S05]  /*2760*/  @!P1 BRA `(.L_x_80) ;  /* 0x0000000000749947 */ /* 0x000fea0003800000 */
[----:B------:R-:W-:-:S05]  /*2770*/  IADD3 R0, P1, PT, R4, UR21, RZ ;  /* 0x0000001504007c10 */ /* 0x000fca000ff3e0ff */
[----:B------:R-:W-:Y:S02]  /*2780*/  IMAD.SHL.U32 R8, R0, 0x4, RZ ;  /* 0x0000000400087824 */ /* 0x000fe400078e00ff */
[----:B------:R-:W-:-:S03]  /*2790*/  IMAD.X R3, RZ, RZ, UR5, P1 ;  /* 0x00000005ff037e24 */ /* 0x000fc600088e06ff */
[----:B------:R-:W-:Y:S02]  /*27a0*/  IADD3 R2, P1, PT, R8, UR8, RZ ;  /* 0x0000000808027c10 */ /* 0x000fe4000ff3e0ff */
[----:B------:R-:W-:Y:S02]  /*27b0*/  SHF.L.U64.HI R0, R0, 0x2, R3 ;  /* 0x0000000200007819 */ /* 0x000fe40000010203 */
        /* <DEDUP_REMOVED lines=24> */
.L_x_80:
[----:B------:R-:W-:Y:S05]  /*2940*/  BSYNC.RECONVERGENT B2 ;  /* 0x0000000000027941 */ /* 0x000fea0003800200 */
.L_x_79:
[----:B------:R-:W-:Y:S05]  /*2950*/  @!P0 BRA `(.L_x_75) ;  /* 0x0000000000988947 */ /* 0x000fea0003800000 */
[----:B------:R-:W-:Y:S01]  /*2960*/  ISETP.NE.AND P1, PT, R16, 0x1, PT ;  /* 0x000000011000780c */ /* 0x000fe20003f25270 */
[----:B------:R-:W-:Y:S01]  /*2970*/  BSSY.RECONVERGENT B2, `(.L_x_81) ;  /* 0x0000016000027945 */ /* 0x000fe20003800200 */
[----:B------:R-:W-:-:S11]  /*2980*/  LOP3.LUT P0, RZ, R5, 0x100, RZ, 0xc0, !PT ;  /* 0x0000010005ff7812 */ /* 0x000fd6000780c0ff */
        /* <DEDUP_REMOVED lines=20> */
.L_x_82:
[----:B------:R-:W-:Y:S05]  /*2ad0*/  BSYNC.RECONVERGENT B2 ;  /* 0x0000000000027941 */ /* 0x000fea0003800200 */
.L_x_81:
[----:B------:R-:W-:Y:S05]  /*2ae0*/  @P0 BRA `(.L_x_75) ;  /* 0x0000000000340947 */ /* 0x000fea0003800000 */
        /* <DEDUP_REMOVED lines=13> */
.L_x_75:
[----:B------:R-:W-:Y:S05]  /*2bc0*/  BSYNC.RECONVERGENT B1 ;  /* 0x0000000000017941 */ /* 0x000fea0003800200 */
.L_x_72:
[----:B------:R-:W0:Y:S01]  /*2bd0*/  S2R R7, SR_LANEID ;  /* 0x0000000000077919 */ /* 0x000e220000000000 */
[----:B------:R-:W-:Y:S01]  /*2be0*/  IMAD.MOV.U32 R9, RZ, RZ, R6 ;  /* 0x000000ffff097224 */ /* 0x000fe200078e0006 */
[----:B------:R-:W1:Y:S04]  /*2bf0*/  S2R R5, SR_TID.X ;  /* 0x0000000000057919 */ /* 0x000e680000002100 */
[----:B------:R-:W2:Y:S01]  /*2c00*/  SHFL.DOWN PT, R0, R9, 0x1, 0x1f ;  /* 0x08201f0009007f89 */ /* 0x000ea200000e0000 */
[----:B0-----:R-:W-:Y:S02]  /*2c10*/  ISETP.GT.AND P1, PT, R7, 0x1e, PT ;  /* 0x0000001e0700780c */ /* 0x001fe40003f24270 */
[----:B--2---:R-:W-:Y:S02]  /*2c20*/  FSETP.GEU.AND P0, PT, R9, R0, PT ;  /* 0x000000000900720b */ /* 0x004fe40003f0e000 */
[----:B------:R-:W-:-:S09]  /*2c30*/  ISETP.NE.AND P2, PT, R7, RZ, PT ;  /* 0x000000ff0700720c */ /* 0x000fd20003f45270 */
[----:B------:R-:W-:Y:S02]  /*2c40*/  @!P1 FSEL R9, R0, R9, !P0 ;  /* 0x0000000900099208 */ /* 0x000fe40004000000 */
[----:B------:R-:W-:Y:S02]  /*2c50*/  ISETP.GT.AND P1, PT, R7, 0x1d, PT ;  /* 0x0000001d0700780c */ /* 0x000fe40003f24270 */
[----:B------:R-:W0:Y:S01]  /*2c60*/  @!P2 S2R R4, SR_CgaCtaId ;  /* 0x000000000004a919 */ /* 0x000e220000008800 */
[----:B------:R-:W-:Y:S02]  /*2c70*/  @!P2 MOV R3, 0x400 ;  /* 0x000004000003a802 */ /* 0x000fe40000000f00 */
[----:B-1----:R-:W-:Y:S01]  /*2c80*/  @!P2 SHF.R.U32.HI R2, RZ, 0x3, R5 ;  /* 0x00000003ff02a819 */ /* 0x002fe20000011605 */
        /* <DEDUP_REMOVED lines=43> */
.L_x_71:
[----:B------:R-:W-:Y:S05]  /*2f40*/  BSYNC.RECONVERGENT B0 ;  /* 0x0000000000007941 */ /* 0x000fea0003800200 */
.L_x_57:
[----:B------:R-:W-:Y:S05]  /*2f50*/  @P0 EXIT ;  /* 0x000000000000094d */ /* 0x000fea0003800000 */
[----:B------:R-:W1:Y:S02]  /*2f60*/  LDCU.64 UR4, c[0x0][0x398] ;  /* 0x00007300ff0477ac */ /* 0x000e640008000a00 */
[----:B-1----:R-:W-:-:S06]  /*2f70*/  UIMAD.WIDE.U32 UR4, UR16, 0x4, UR4 ;  /* 0x00000004100478a5 */ /* 0x002fcc000f8e0004 */
[----:B------:R-:W-:Y:S02]  /*2f80*/  IMAD.U32 R2, RZ, RZ, UR4 ;  /* 0x00000004ff027e24 */ /* 0x000fe4000f8e00ff */
[----:B------:R-:W-:-:S05]  /*2f90*/  IMAD.U32 R3, RZ, RZ, UR5 ;  /* 0x00000005ff037e24 */ /* 0x000fca000f8e00ff */
[----:B------:R-:W-:Y:S01]  /*2fa0*/  STG.E desc[UR14][R2.64], R9 ;  /* 0x0000000902007986 */ /* 0x000fe2000c10190e */
[----:B------:R-:W-:Y:S05]  /*2fb0*/  EXIT ;  /* 0x000000000000794d */ /* 0x000fea0003800000 */
.L_x_83:
        /* <DEDUP_REMOVED lines=12> */
.L_x_234:


//--------------------- .text._ZN3cub18CUB_300001_SM_10006detail6reduce28DeviceReduceSingleTileKernelINS2_10policy_hubIfyN4cuda3__47maximumIfEEE10Policy1000EN6thrust24THRUST_300001_SM_1000_NS18transform_iteratorINSC_12zip_functionI8abs_diffIfEEENSC_12zip_iteratorINS5_3std3__45tupleIJNSC_6detail15normal_iteratorINSC_10device_ptrIfEEEESQ_EEEEENSC_11use_defaultEST_EEPfyS8_ffNSK_10__identityEEEvT0_T1_T2_T3_T4_T6_ --------------------------
	.section	.text._ZN3cub18CUB_300001_SM_10006detail6reduce28DeviceReduceSingleTileKernelINS2_10policy_hubIfyN4cuda3__47maximumIfEEE10Policy1000EN6thrust24THRUST_300001_SM_1000_NS18transform_iteratorINSC_12zip_functionI8abs_diffIfEEENSC_12zip_iteratorINS5_3std3__45tupleIJNSC_6detail15normal_iteratorINSC_10device_ptrIfEEEESQ_EEEEENSC_11use_defaultEST_EEPfyS8_ffNSK_10__identityEEEvT0_T1_T2_T3_T4_T6_,"ax",@progbits
	.align	128
        .global         _ZN3cub18CUB_300001_SM_10006detail6reduce28DeviceReduceSingleTileKernelINS2_10policy_hubIfyN4cuda3__47maximumIfEEE10Policy1000EN6thrust24THRUST_300001_SM_1000_NS18transform_iteratorINSC_12zip_functionI8abs_diffIfEEENSC_12zip_iteratorINS5_3std3__45tupleIJNSC_6detail15normal_iteratorINSC_10device_ptrIfEEEESQ_EEEEENSC_11use_defaultEST_EEPfyS8_ffNSK_10__identityEEEvT0_T1_T2_T3_T4_T6_
        .type           _ZN3cub18CUB_300001_SM_10006detail6reduce28DeviceReduceSingleTileKernelINS2_10policy_hubIfyN4cuda3__47maximumIfEEE10Policy1000EN6thrust24THRUST_300001_SM_1000_NS18transform_iteratorINSC_12zip_functionI8abs_diffIfEEENSC_12zip_iteratorINS5_3std3__45tupleIJNSC_6detail15normal_iteratorINSC_10device_ptrIfEEEESQ_EEEEENSC_11use_defaultEST_EEPfyS8_ffNSK_10__identityEEEvT0_T1_T2_T3_T4_T6_,@function
        .size           _ZN3cub18CUB_300001_SM_10006detail6reduce28DeviceReduceSingleTileKernelINS2_10policy_hubIfyN4cuda3__47maximumIfEEE10Policy1000EN6thrust24THRUST_300001_SM_1000_NS18transform_iteratorINSC_12zip_functionI8abs_diffIfEEENSC_12zip_iteratorINS5_3std3__45tupleIJNSC_6detail15normal_iteratorINSC_10device_ptrIfEEEESQ_EEEEENSC_11use_defaultEST_EEPfyS8_ffNSK_10__identityEEEvT0_T1_T2_T3_T4_T6_,(.L_x_235 - _ZN3cub18CUB_300001_SM_10006detail6reduce28DeviceReduceSingleTileKernelINS2_10policy_hubIfyN4cuda3__47maximumIfEEE10Policy1000EN6thrust24THRUST_300001_SM_1000_NS18transform_iteratorINSC_12zip_functionI8abs_diffIfEEENSC_12zip_iteratorINS5_3std3__45tupleIJNSC_6detail15normal_iteratorINSC_10device_ptrIfEEEESQ_EEEEENSC_11use_defaultEST_EEPfyS8_ffNSK_10__identityEEEvT0_T1_T2_T3_T4_T6_)
        .other          _ZN3cub18CUB_300001_SM_10006detail6reduce28DeviceReduceSingleTileKernelINS2_10policy_hubIfyN4cuda3__47maximumIfEEE10Policy1000EN6thrust24THRUST_300001_SM_1000_NS18transform_iteratorINSC_12zip_functionI8abs_diffIfEEENSC_12zip_iteratorINS5_3std3__45tupleIJNSC_6detail15normal_iteratorINSC_10device_ptrIfEEEESQ_EEEEENSC_11use_defaultEST_EEPfyS8_ffNSK_10__identityEEEvT0_T1_T2_T3_T4_T6_,@"STO_CUDA_ENTRY STV_DEFAULT"
_ZN3cub18CUB_300001_SM_10006detail6reduce28DeviceReduceSingleTileKernelINS2_10policy_hubIfyN4cuda3__47maximumIfEEE10Policy1000EN6thrust24THRUST_300001_SM_1000_NS18transform_iteratorINSC_12zip_functionI8abs_diffIfEEENSC_12zip_iteratorINS5_3std3__45tupleIJNSC_6detail15normal_iteratorINSC_10device_ptrIfEEEESQ_EEEEENSC_11use_defaultEST_EEPfyS8_ffNSK_10__identityEEEvT0_T1_T2_T3_T4_T6_:
.text._ZN3cub18CUB_300001_SM_10006detail6reduce28DeviceReduceSingleTileKernelINS2_10policy_hubIfyN4cuda3__47maximumIfEEE10Policy1000EN6thrust24THRUST_300001_SM_1000_NS18transform_iteratorINSC_12zip_functionI8abs_diffIfEEENSC_12zip_iteratorINS5_3std3__45tupleIJNSC_6detail15normal_iteratorINSC_10device_ptrIfEEEESQ_EEEEENSC_11use_defaultEST_EEPfyS8_ffNSK_10__identityEEEvT0_T1_T2_T3_T4_T6_:
[----:B------:R-:W-:Y:S01]  /*0000*/  LDC R1, c[0x0][0x37c] ;  /* 0x0000df00ff017b82 */ /* 0x000fe20000000800 */
[----:B------:R-:W0:Y:S01]  /*0010*/  LDCU.64 UR4, c[0x0][0x3a0] ;  /* 0x00007400ff0477ac */ /* 0x000e220008000a00 */
[----:B------:R-:W1:Y:S01]  /*0020*/  LDCU.64 UR6, c[0x0][0x358] ;  /* 0x00006b00ff0677ac */ /* 0x000e620008000a00 */
[----:B0-----:R-:W-:Y:S02]  /*0030*/  IMAD.U32 R6, RZ, RZ, UR4 ;  /* 0x00000004ff067e24 */ /* 0x001fe4000f8e00ff */
[----:B------:R-:W-:-:S03]  /*0040*/  IMAD.U32 R7, RZ, RZ, UR5 ;  /* 0x00000005ff077e24 */ /* 0x000fc6000f8e00ff */
[----:B------:R-:W-:-:S04]  /*0050*/  ISETP.NE.U32.AND P0, PT, R6, RZ, PT ;  /* 0x000000ff0600720c */ /* 0x000fc80003f05070 */
[----:B------:R-:W-:-:S13]  /*0060*/  ISETP.NE.AND.EX P0, PT, R7, RZ, PT, P0 ;  /* 0x000000ff0700720c */ /* 0x000fda0003f05300 */
        /* <DEDUP_REMOVED lines=8> */
.L_x_84:
[----:B------:R-:W-:Y:S01]  /*00f0*/  ISETP.GT.U32.AND P0, PT, R6, 0xfff, PT ;  /* 0x00000fff0600780c */ /* 0x000fe20003f04070 */
[----:B------:R-:W-:Y:S03]  /*0100*/  BSSY.RECONVERGENT B0, `(.L_x_85) ;  /* 0x00002fb000007945 */ /* 0x000fe60003800200 */
[----:B------:R-:W-:-:S13]  /*0110*/  ISETP.GT.U32.AND.EX P0, PT, R7, RZ, PT, P0 ;  /* 0x000000ff0700720c */ /* 0x000fda0003f04100 */
[----:B------:R-:W-:Y:S05]  /*0120*/  @P0 BRA `(.L_x_86) ;  /* 0x0000001400a80947 */ /* 0x000fea0003800000 */
[----:B------:R-:W0:Y:S01]  /*0130*/  S2R R9, SR_TID.X ;  /* 0x0000000000097919 */ /* 0x000e220000002100 */
[----:B------:R-:W-:Y:S01]  /*0140*/  BSSY.RECONVERGENT B1, `(.L_x_87) ;  /* 0x000000e000017945 */ /* 0x000fe20003800200 */
[----:B------:R-:W-:Y:S01]  /*0150*/  IMAD.MOV.U32 R0, RZ, RZ, RZ ;  /* 0x000000ffff007224 */ /* 0x000fe200078e00ff */
[----:B0-----:R-:W-:Y:S01]  /*0160*/  ISETP.GE.U32.AND P0, PT, R9, R6, PT ;  /* 0x000000060900720c */ /* 0x001fe20003f06070 */
[----:B------:R-:W-:-:S12]  /*0170*/  IMAD.MOV.U32 R11, RZ, RZ, R9 ;  /* 0x000000ffff0b7224 */ /* 0x000fd800078e0009 */
[----:B------:R-:W-:Y:S05]  /*0180*/  @P0 BRA `(.L_x_88) ;  /* 0x0000000000240947 */ /* 0x000fea0003800000 */
[----:B------:R-:W0:Y:S08]  /*0190*/  LDC.64 R2, c[0x0][0x380] ;  /* 0x0000e000ff027b82 */ /* 0x000e300000000a00 */
        /* <DEDUP_REMOVED lines=8> */
.L_x_88:
[----:B------:R-:W-:Y:S05]  /*0220*/  BSYNC.RECONVERGENT B1 ;  /* 0x0000000000017941 */ /* 0x000fea0003800200 */
.L_x_87:
[----:B------:R-:W-:Y:S01]  /*0230*/  ISETP.GE.U32.AND P0, PT, R11, R6, PT ;  /* 0x000000060b00720c */ /* 0x000fe20003f06070 */
[----:B------:R-:W-:-:S12]  /*0240*/  BSSY.RECONVERGENT B1, `(.L_x_89) ;  /* 0x00000cf000017945 */ /* 0x000fd80003800200 */
[----:B------:R-:W-:Y:S05]  /*0250*/  @P0 BRA `(.L_x_90) ;  /* 0x0000000c00340947 */ /* 0x000fea0003800000 */
[----:B------:R-:W-:Y:S01]  /*0260*/  LOP3.LUT R3, RZ, R11, RZ, 0x33, !PT ;  /* 0x0000000bff037212 */ /* 0x000fe200078e33ff */
[----:B------:R-:W-:Y:S04]  /*0270*/  BSSY.RECONVERGENT B2, `(.L_x_91) ;  /* 0x0000068000027945 */ /* 0x000fe80003800200 */
[----:B------:R-:W-:-:S05]  /*0280*/  IMAD.IADD R3, R3, 0x1, R6 ;  /* 0x0000000103037824 */ /* 0x000fca00078e0206 */
[C---:B------:R-:W-:Y:S02]  /*0290*/  ISETP.GE.U32.AND P1, PT, R3.reuse, 0xf00, PT ;  /* 0x00000f000300780c */ /* 0x040fe40003f26070 */
[----:B------:R-:W-:-:S04]  /*02a0*/  LEA.HI R8, R3, 0x1, RZ, 0x18 ;  /* 0x0000000103087811 */ /* 0x000fc800078fc0ff */
[----:B------:R-:W-:-:S04]  /*02b0*/  LOP3.LUT R41, R8, 0xf, RZ, 0xc0, !PT ;  /* 0x0000000f08297812 */ /* 0x000fc800078ec0ff */
[----:B------:R-:W-:-:S03]  /*02c0*/  ISETP.NE.AND P0, PT, R41, RZ, PT ;  /* 0x000000ff2900720c */ /* 0x000fc60003f05270 */
[----:B------:R-:W-:Y:S10]  /*02d0*/  @!P1 BRA `(.L_x_92) ;  /* 0x0000000400849947 */ /* 0x000ff40003800000 */
[----:B------:R-:W0:Y:S01]  /*02e0*/  LDCU.128 UR8, c[0x0][0x380] ;  /* 0x00007000ff0877ac */ /* 0x000e220008000c00 */
[----:B------:R-:W-:Y:S01]  /*02f0*/  IMAD.WIDE.U32 R2, R11, 0x4, RZ ;  /* 0x000000040b027825 */ /* 0x000fe200078e00ff */
[----:B------:R-:W-:Y:S02]  /*0300*/  LOP3.LUT R10, R8, 0x1fffff0, RZ, 0xc0, !PT ;  /* 0x01fffff0080a7812 */ /* 0x000fe400078ec0ff */
[----:B------:R-:W-:-:S03]  /*0310*/  LOP3.LUT R2, R2, 0x2000, RZ, 0xfc, !PT ;  /* 0x0000200002027812 */ /* 0x000fc600078efcff */
[----:B------:R-:W-:Y:S01]  /*0320*/  IMAD.MOV R10, RZ, RZ, -R10 ;  /* 0x000000ffff0a7224 */ /* 0x000fe200078e0a0a */
[C---:B0-----:R-:W-:Y:S02]  /*0330*/  IADD3 R4, P1, PT, R2.reuse, UR8, RZ ;  /* 0x0000000802047c10 */ /* 0x041fe4000ff3e0ff */
[----:B------:R-:W-:Y:S02]  /*0340*/  IADD3 R2, P2, PT, R2, UR10, RZ ;  /* 0x0000000a02027c10 */ /* 0x000fe4000ff5e0ff */
[C---:B------:R-:W-:Y:S02]  /*0350*/  IADD3.X R5, PT, PT, R3.reuse, UR9, RZ, P1, !PT ;  /* 0x0000000903057c10 */ /* 0x040fe40008ffe4ff */
[----:B------:R-:W-:-:S09]  /*0360*/  IADD3.X R3, PT, PT, R3, UR11, RZ, P2, !PT ;  /* 0x0000000b03037c10 */ /* 0x000fd200097fe4ff */
.L_x_93:
        /* <DEDUP_REMOVED lines=30> */
[----:B------:R0:W5:Y:S04]  /*0550*/  LDG.E R38, desc[UR6][R4.64+0x1c00] ;  /* 0x001c000604267981 */ /* 0x000168000c1e1900 */
[----:B------:R1:W5:Y:S01]  /*0560*/  LDG.E R39, desc[UR6][R2.64+0x1c00] ;  /* 0x001c000602277981 */ /* 0x000362000c1e1900 */
[----:B------:R-:W-:-:S02]  /*0570*/  VIADD R10, R10, 0x10 ;  /* 0x000000100a0a7836 */ /* 0x000fc40000000000 */
[----:B------:R-:W-:-:S03]  /*0580*/  VIADD R11, R11, 0x1000 ;  /* 0x000010000b0b7836 */ /* 0x000fc60000000000 */
[----:B------:R-:W-:Y:S02]  /*0590*/  ISETP.NE.AND P2, PT, R10, RZ, PT ;  /* 0x000000ff0a00720c */ /* 0x000fe40003f45270 */
[----:B0-----:R-:W-:Y:S02]  /*05a0*/  IADD3 R4, P3, PT, R4, 0x4000, RZ ;  /* 0x0000400004047810 */ /* 0x001fe40007f7e0ff */
[----:B-1----:R-:W-:-:S03]  /*05b0*/  IADD3 R2, P4, PT, R2, 0x4000, RZ ;  /* 0x0000400002027810 */ /* 0x002fc60007f9e0ff */
[----:B------:R-:W-:Y:S02]  /*05c0*/  IMAD.X R5, RZ, RZ, R5, P3 ;  /* 0x000000ffff057224 */ /* 0x000fe400018e0605 */
        /* <DEDUP_REMOVED lines=49> */
[----:B------:R-:W-:Y:S08]  /*08e0*/  @P2 BRA `(.L_x_93) ;  /* 0xfffffff800a02947 */ /* 0x000ff0000383ffff */
.L_x_92:
[----:B------:R-:W-:Y:S05]  /*08f0*/  BSYNC.RECONVERGENT B2 ;  /* 0x0000000000027941 */ /* 0x000fea0003800200 */
.L_x_91:
[----:B------:R-:W-:Y:S05]  /*0900*/  @!P0 BRA `(.L_x_90) ;  /* 0x0000000400888947 */ /* 0x000fea0003800000 */
[----:B------:R-:W-:Y:S01]  /*0910*/  ISETP.GE.U32.AND P1, PT, R41, 0x8, PT ;  /* 0x000000082900780c */ /* 0x000fe20003f26070 */
[----:B------:R-:W-:Y:S01]  /*0920*/  BSSY.RECONVERGENT B2, `(.L_x_94) ;  /* 0x0000031000027945 */ /* 0x000fe20003800200 */
[----:B------:R-:W-:-:S04]  /*0930*/  LOP3.LUT R26, R8, 0x7, RZ, 0xc0, !PT ;  /* 0x00000007081a7812 */ /* 0x000fc800078ec0ff */
[----:B------:R-:W-:-:S07]  /*0940*/  ISETP.NE.AND P0, PT, R26, RZ, PT ;  /* 0x000000ff1a00720c */ /* 0x000fce0003f05270 */
[----:B------:R-:W-:Y:S06]  /*0950*/  @!P1 BRA `(.L_x_95) ;  /* 0x0000000000b49947 */ /* 0x000fec0003800000 */
[----:B------:R-:W0:Y:S08]  /*0960*/  LDC.64 R2, c[0x0][0x380] ;  /* 0x0000e000ff027b82 */ /* 0x000e300000000a00 */
[----:B------:R-:W1:Y:S01]  /*0970*/  LDC.64 R4, c[0x0][0x388] ;  /* 0x0000e200ff047b82 */ /* 0x000e620000000a00 */
[----:B0-----:R-:W-:-:S05]  /*0980*/  IMAD.WIDE R2, R11, 0x4, R2 ;  /* 0x000000040b027825 */ /* 0x001fca00078e0202 */
[----:B------:R-:W2:Y:S01]  /*0990*/  LDG.E R10, desc[UR6][R2.64] ;  /* 0x00000006020a7981 */ /* 0x000ea2000c1e1900 */
[----:B-1----:R-:W-:-:S03]  /*09a0*/  IMAD.WIDE R4, R11, 0x4, R4 ;  /* 0x000000040b047825 */ /* 0x002fc600078e0204 */
        /* <DEDUP_REMOVED lines=39> */
[----:B------:R-:W-:-:S09]  /*0c20*/  FSEL R0, |R27|, R0, !P1 ;  /* 0x000000001b007208 */ /* 0x000fd20004800200 */
.L_x_95:
[----:B------:R-:W-:Y:S05]  /*0c30*/  BSYNC.RECONVERGENT B2 ;  /* 0x0000000000027941 */ /* 0x000fea0003800200 */
.L_x_94:
        /* <DEDUP_REMOVED lines=31> */
.L_x_97:
[----:B------:R-:W-:Y:S05]  /*0e30*/  BSYNC.RECONVERGENT B2 ;  /* 0x0000000000027941 */ /* 0x000fea0003800200 */
.L_x_96:
[----:B------:R-:W-:Y:S05]  /*0e40*/  @!P0 BRA `(.L_x_90) ;  /* 0x0000000000388947 */ /* 0x000fea0003800000 */
[----:B------:R-:W0:Y:S01]  /*0e50*/  LDC.64 R14, c[0x0][0x380] ;  /* 0x0000e000ff0e7b82 */ /* 0x000e220000000a00 */
[----:B------:R-:W-:-:S07]  /*0e60*/  IMAD.MOV R8, RZ, RZ, -R8 ;  /* 0x000000ffff087224 */ /* 0x000fce00078e0a08 */
[----:B------:R-:W1:Y:S02]  /*0e70*/  LDC.64 R12, c[0x0][0x388] ;  /* 0x0000e200ff0c7b82 */ /* 0x000e640000000a00 */
.L_x_98:
[----:B-1----:R-:W-:-:S04]  /*0e80*/  IMAD.WIDE R2, R11, 0x4, R12 ;  /* 0x000000040b027825 */ /* 0x002fc800078e020c */
[C---:B0-----:R-:W-:Y:S02]  /*0e90*/  IMAD.WIDE R4, R11.reuse, 0x4, R14 ;  /* 0x000000040b047825 */ /* 0x041fe400078e020e */
[----:B------:R-:W2:Y:S04]  /*0ea0*/  LDG.E R3, desc[UR6][R2.64] ;  /* 0x0000000602037981 */ /* 0x000ea8000c1e1900 */
[----:B------:R-:W2:Y:S01]  /*0eb0*/  LDG.E R4, desc[UR6][R4.64] ;  /* 0x0000000604047981 */ /* 0x000ea2000c1e1900 */
[----:B------:R-:W-:Y:S02]  /*0ec0*/  VIADD R8, R8, 0x1 ;  /* 0x0000000108087836 */ /* 0x000fe40000000000 */
[----:B------:R-:W-:-:S03]  /*0ed0*/  VIADD R11, R11, 0x100 ;  /* 0x000001000b0b7836 */ /* 0x000fc60000000000 */
[----:B------:R-:W-:Y:S01]  /*0ee0*/  ISETP.NE.AND P1, PT, R8, RZ, PT ;  /* 0x000000ff0800720c */ /* 0x000fe20003f25270 */
[----:B--2---:R-:W-:-:S05]  /*0ef0*/  FADD R17, -R4, R3 ;  /* 0x0000000304117221 */ /* 0x004fca0000000100 */
[----:B------:R-:W-:-:S04]  /*0f00*/  FSETP.GEU.AND P0, PT, R0, |R17|, PT ;  /* 0x400000110000720b */ /* 0x000fc80003f0e000 */
[----:B------:R-:W-:-:S03]  /*0f10*/  FSEL R0, |R17|, R0, !P0 ;  /* 0x0000000011007208 */ /* 0x000fc60004000200 */
[----:B------:R-:W-:Y:S06]  /*0f20*/  @P1 BRA `(.L_x_98) ;  /* 0xfffffffc00d41947 */ /* 0x000fec000383ffff */
.L_x_90:
[----:B------:R-:W-:Y:S05]  /*0f30*/  BSYNC.RECONVERGENT B1 ;  /* 0x0000000000017941 */ /* 0x000fea0003800200 */
.L_x_89:
[----:B------:R-:W-:Y:S01]  /*0f40*/  ISETP.GE.U32.AND P0, PT, R6, 0x100, PT ;  /* 0x000001000600780c */ /* 0x000fe20003f06070 */
[----:B------:R-:W-:-:S03]  /*0f50*/  IMAD.MOV.U32 R11, RZ, RZ, R0 ;  /* 0x000000ffff0b7224 */ /* 0x000fc600078e0000 */
[----:B------:R-:W-:-:S13]  /*0f60*/  ISETP.GE.U32.AND.EX P0, PT, R7, RZ, PT, P0 ;  /* 0x000000ff0700720c */ /* 0x000fda0003f06100 */
[----:B------:R-:W-:Y:S05]  /*0f70*/  @!P0 BRA `(.L_x_99) ;  /* 0x0000000000dc8947 */ /* 0x000fea0003800000 */
[----:B------:R-:W0:Y:S01]  /*0f80*/  S2R R6, SR_LANEID ;  /* 0x0000000000067919 */ /* 0x000e220000000000 */
[----:B------:R-:W1:Y:S02]  /*0f90*/  SHFL.DOWN PT, R0, R11, 0x1, 0x1f ;  /* 0x08201f000b007f89 */ /* 0x000e6400000e0000 */
[C---:B-1----:R-:W-:Y:S02]  /*0fa0*/  FSETP.GEU.AND P1, PT, R11.reuse, R0, PT ;  /* 0x000000000b00720b */ /* 0x042fe40003f2e000 */
[----:B0-----:R-:W-:Y:S02]  /*0fb0*/  ISETP.GT.AND P0, PT, R6, 0x1e, PT ;  /* 0x0000001e0600780c */ /* 0x001fe40003f04270 */
        /* <DEDUP_REMOVED lines=20> */
[----:B------:R-:W-:-:S05]  /*1100*/  @!P0 FSEL R0, R3, R0, !P1 ;  /* 0x0000000003008208 */ /* 0x000fca0004800000 */
[----:B------:R-:W0:Y:S02]  /*1110*/  SHFL.DOWN PT, R3, R0, 0x10, 0x1f ;  /* 0x0a001f0000037f89 */ /* 0x000e2400000e0000 */
[----:B0-----:R-:W-:-:S04]  /*1120*/  FSETP.GEU.AND P0, PT, R0, R3, PT ;  /* 0x000000030000720b */ /* 0x001fc80003f0e000 */
[----:B------:R-:W-:Y:S02]  /*1130*/  FSEL R3, R3, R0, !P0 ;  /* 0x0000000003037208 */ /* 0x000fe40004000000 */
[----:B------:R-:W-:-:S03]  /*1140*/  ISETP.GT.AND P0, PT, R6, 0xf, PT ;  /* 0x0000000f0600780c */ /* 0x000fc60003f04270 */
[----:B------:R0:W-:Y:S01]  /*1150*/  @!P2 STS [R2+0x8], R3 ;  /* 0x000008030200a388 */ /* 0x0001e20000000800 */
[----:B------:R-:W-:Y:S01]  /*1160*/  BAR.SYNC.DEFER_BLOCKING 0x0 ;  /* 0x0000000000007b1d */ /* 0x000fe20000010000 */
[----:B------:R-:W-:Y:S02]  /*1170*/  ISETP.NE.AND P2, PT, R9, RZ, PT ;  /* 0x000000ff0900720c */ /* 0x000fe40003f45270 */
[----:B------:R-:W-:-:S11]  /*1180*/  FSEL R0, R0, R3, P0 ;  /* 0x0000000300007208 */ /* 0x000fd60000000000 */
        /* <DEDUP_REMOVED lines=22> */
.L_x_99:
[----:B------:R-:W-:Y:S01]  /*12f0*/  LOP3.LUT R0, R9, 0x3e0, RZ, 0xc0, !PT ;  /* 0x000003e009007812 */ /* 0x000fe200078ec0ff */
[----:B------:R-:W0:Y:S03]  /*1300*/  S2R R4, SR_LANEID ;  /* 0x0000000000047919 */ /* 0x000e260000000000 */
[----:B------:R-:W-:Y:S01]  /*1310*/  LOP3.LUT R5, RZ, R0, RZ, 0x33, !PT ;  /* 0x00000000ff057212 */ /* 0x000fe200078e33ff */
[----:B------:R-:W-:-:S04]  /*1320*/  VIADD R3, R0, 0x20 ;  /* 0x0000002000037836 */ /* 0x000fc80000000000 */
[----:B------:R-:W-:Y:S01]  /*1330*/  IMAD.IADD R5, R5, 0x1, R6 ;  /* 0x0000000105057824 */ /* 0x000fe200078e0206 */
[----:B------:R-:W-:-:S04]  /*1340*/  ISETP.GT.U32.AND P0, PT, R3, R6, PT ;  /* 0x000000060300720c */ /* 0x000fc80003f04070 */
[----:B------:R-:W-:-:S05]  /*1350*/  SEL R5, R5, 0x1f, P0 ;  /* 0x0000001f05057807 */ /* 0x000fca0000000000 */
[----:B------:R-:W1:Y:S01]  /*1360*/  SHFL.DOWN PT, R0, R11, 0x1, R5 ;  /* 0x082000000b007989 */ /* 0x000e6200000e0005 */
[C---:B0-----:R-:W-:Y:S01]  /*1370*/  ISETP.GE.AND P0, PT, R4.reuse, R5, PT ;  /* 0x000000050400720c */ /* 0x041fe20003f06270 */
[C---:B------:R-:W-:Y:S01]  /*1380*/  VIADD R2, R4.reuse, 0x2 ;  /* 0x0000000204027836 */ /* 0x040fe20000000000 */
[----:B------:R-:W-:Y:S02]  /*1390*/  ISETP.NE.AND P2, PT, R4, RZ, PT ;  /* 0x000000ff0400720c */ /* 0x000fe40003f45270 */
[----:B-1----:R-:W-:-:S09]  /*13a0*/  FSETP.GEU.AND P1, PT, R11, R0, PT ;  /* 0x000000000b00720b */ /* 0x002fd20003f2e000 */
[----:B------:R-:W-:Y:S02]  /*13b0*/  @!P0 FSEL R11, R0, R11, !P1 ;  /* 0x0000000b000b8208 */ /* 0x000fe40004800000 */
[----:B------:R-:W0:Y:S01]  /*13c0*/  @!P2 S2R R8, SR_CgaCtaId ;  /* 0x000000000008a919 */ /* 0x000e220000008800 */
[----:B------:R-:W-:Y:S01]  /*13d0*/  ISETP.GT.AND P0, PT, R2, R5, PT ;  /* 0x000000050200720c */ /* 0x000fe20003f04270 */
[----:B------:R-:W-:Y:S01]  /*13e0*/  VIADD R2, R4, 0x4 ;  /* 0x0000000404027836 */ /* 0x000fe20000000000 */
[----:B------:R-:W-:Y:S01]  /*13f0*/  @!P2 MOV R3, 0x400 ;  /* 0x000004000003a802 */ /* 0x000fe20000000f00 */
[----:B------:R-:W1:Y:S02]  /*1400*/  SHFL.DOWN PT, R0, R11, 0x2, R5 ;  /* 0x084000000b007989 */ /* 0x000e6400000e0005 */
[----:B-1----:R-:W-:-:S08]  /*1410*/  FSETP.GEU.AND P1, PT, R11, R0, PT ;  /* 0x000000000b00720b */ /* 0x002fd00003f2e000 */
[----:B------:R-:W-:Y:S02]  /*1420*/  @!P0 FSEL R11, R0, R11, !P1 ;  /* 0x0000000b000b8208 */ /* 0x000fe40004800000 */
[----:B------:R-:W-:Y:S01]  /*1430*/  ISETP.GT.AND P0, PT, R2, R5, PT ;  /* 0x000000050200720c */ /* 0x000fe20003f04270 */
[----:B------:R-:W-:Y:S01]  /*1440*/  VIADD R2, R4, 0x8 ;  /* 0x0000000804027836 */ /* 0x000fe20000000000 */
[----:B0-----:R-:W-:Y:S01]  /*1450*/  @!P2 LEA R3, R8, R3, 0x18 ;  /* 0x000000030803a211 */ /* 0x001fe200078ec0ff */
        /* <DEDUP_REMOVED lines=8> */
[----:B------:R-:W-:Y:S02]  /*14e0*/  ISETP.GT.AND P0, PT, R2, R5, PT ;  /* 0x000000050200720c */ /* 0x000fe40003f04270 */
[----:B------:R-:W-:Y:S01]  /*14f0*/  @!P2 SHF.R.U32.HI R2, RZ, 0x3, R9 ;  /* 0x00000003ff02a819 */ /* 0x000fe20000011609 */
[----:B------:R-:W0:Y:S03]  /*1500*/  SHFL.DOWN PT, R0, R11, 0x10, R5 ;  /* 0x0a0000000b007989 */ /* 0x000e2600000e0005 */
[----:B------:R-:W-:-:S05]  /*1510*/  @!P2 LOP3.LUT R2, R2, 0x7c, RZ, 0xc0, !PT ;  /* 0x0000007c0202a812 */ /* 0x000fca00078ec0ff */
        /* <DEDUP_REMOVED lines=10> */
[C---:B------:R-:W-:Y:S02]  /*15c0*/  ISETP.GT.U32.AND P1, PT, R6.reuse, 0x20, PT ;  /* 0x000000200600780c */ /* 0x040fe40003f24070 */
[C---:B------:R-:W-:Y:S02]  /*15d0*/  ISETP.GT.U32.AND P0, PT, R6.reuse, 0x40, PT ;  /* 0x000000400600780c */ /* 0x040fe40003f04070 */
[C---:B------:R-:W-:Y:S02]  /*15e0*/  ISETP.GT.U32.AND.EX P1, PT, R7.reuse, RZ, PT, P1 ;  /* 0x000000ff0700720c */ /* 0x040fe40003f24110 */
[----:B------:R-:W-:Y:S02]  /*15f0*/  ISETP.GT.U32.AND.EX P0, PT, R7, RZ, PT, P0 ;  /* 0x000000ff0700720c */ /* 0x000fe40003f04100 */
[----:B------:R-:W-:Y:S01]  /*1600*/  ISETP.GT.U32.AND P3, PT, R6, 0x60, PT ;  /* 0x000000600600780c */ /* 0x000fe20003f64070 */
[----:B0-----:R-:W-:-:S09]  /*1610*/  ULEA UR4, UR5, UR4, 0x18 ;  /* 0x0000000405047291 */ /* 0x001fd2000f8ec0ff */
[----:B------:R-:W0:Y:S04]  /*1620*/  LDS R3, [UR4+0xc] ;  /* 0x00000c04ff037984 */ /* 0x000e280008000800 */
[----:B------:R-:W1:Y:S04]  /*1630*/  LDS.128 R8, [UR4+0x10] ;  /* 0x00001004ff087984 */ /* 0x000e680008000c00 */
[----:B------:R-:W2:Y:S01]  /*1640*/  LDS.64 R4, [UR4+0x20] ;  /* 0x00002004ff047984 */ /* 0x000ea20008000a00 */
[----:B0-----:R-:W-:-:S04]  /*1650*/  FSETP.GEU.AND P4, PT, R0, R3, PT ;  /* 0x000000030000720b */ /* 0x001fc80003f8e000 */
[----:B------:R-:W-:Y:S02]  /*1660*/  @P1 FSEL R0, R3, R0, !P4 ;  /* 0x0000000003001208 */ /* 0x000fe40006000000 */
[C---:B------:R-:W-:Y:S02]  /*1670*/  ISETP.GT.U32.AND.EX P1, PT, R7.reuse, RZ, PT, P3 ;  /* 0x000000ff0700720c */ /* 0x040fe40003f24130 */
[----:B-1----:R-:W-:Y:S02]  /*1680*/  FSETP.GEU.AND P4, PT, R0, R8, PT ;  /* 0x000000080000720b */ /* 0x002fe40003f8e000 */
[----:B------:R-:W-:Y:S02]  /*1690*/  ISETP.GT.U32.AND P3, PT, R6, 0x80, PT ;  /* 0x000000800600780c */ /* 0x000fe40003f64070 */
[----:B------:R-:W-:Y:S02]  /*16a0*/  @P0 FSEL R0, R8, R0, !P4 ;  /* 0x0000000008000208 */ /* 0x000fe40006000000 */
[----:B------:R-:W-:-:S02]  /*16b0*/  ISETP.GT.U32.AND.EX P0, PT, R7, RZ, PT, P3 ;  /* 0x000000ff0700720c */ /* 0x000fc40003f04130 */
[----:B------:R-:W-:Y:S02]  /*16c0*/  FSETP.GEU.AND P4, PT, R0, R9, PT ;  /* 0x000000090000720b */ /* 0x000fe40003f8e000 */
[----:B------:R-:W-:Y:S02]  /*16d0*/  ISETP.GT.U32.AND P3, PT, R6, 0xa0, PT ;  /* 0x000000a00600780c */ /* 0x000fe40003f64070 */
[----:B------:R-:W-:Y:S02]  /*16e0*/  @P1 FSEL R0, R9, R0, !P4 ;  /* 0x0000000009001208 */ /* 0x000fe40006000000 */
[----:B------:R-:W-:Y:S02]  /*16f0*/  ISETP.GT.U32.AND.EX P1, PT, R7, RZ, PT, P3 ;  /* 0x000000ff0700720c */ /* 0x000fe40003f24130 */
[----:B------:R-:W-:Y:S02]  /*1700*/  FSETP.GEU.AND P4, PT, R0, R10, PT ;  /* 0x0000000a0000720b */ /* 0x000fe40003f8e000 */
[----:B------:R-:W-:-:S02]  /*1710*/  ISETP.GT.U32.AND P3, PT, R6, 0xc0, PT ;  /* 0x000000c00600780c */ /* 0x000fc40003f64070 */
[----:B------:R-:W-:Y:S02]  /*1720*/  @P0 FSEL R0, R10, R0, !P4 ;  /* 0x000000000a000208 */ /* 0x000fe40006000000 */
[----:B------:R-:W-:Y:S02]  /*1730*/  ISETP.GT.U32.AND.EX P0, PT, R7, RZ, PT, P3 ;  /* 0x000000ff0700720c */ /* 0x000fe40003f04130 */
[----:B------:R-:W-:-:S04]  /*1740*/  FSETP.GEU.AND P3, PT, R0, R11, PT ;  /* 0x0000000b0000720b */ /* 0x000fc80003f6e000 */
[----:B------:R-:W-:Y:S02]  /*1750*/  @P1 FSEL R0, R11, R0, !P3 ;  /* 0x000000000b001208 */ /* 0x000fe40005800000 */
[----:B------:R-:W-:Y:S02]  /*1760*/  ISETP.GT.U32.AND P1, PT, R6, 0xe0, PT ;  /* 0x000000e00600780c */ /* 0x000fe40003f24070 */
[----:B--2---:R-:W-:Y:S02]  /*1770*/  FSETP.GEU.AND P3, PT, R0, R4, PT ;  /* 0x000000040000720b */ /* 0x004fe40003f6e000 */
[----:B------:R-:W-:Y:S02]  /*1780*/  ISETP.GT.U32.AND.EX P1, PT, R7, RZ, PT, P1 ;  /* 0x000000ff0700720c */ /* 0x000fe40003f24110 */
[----:B------:R-:W-:-:S04]  /*1790*/  @P0 FSEL R0, R4, R0, !P3 ;  /* 0x0000000004000208 */ /* 0x000fc80005800000 */
[----:B------:R-:W-:-:S07]  /*17a0*/  FSETP.GEU.AND P0, PT, R0, R5, PT ;  /* 0x000000050000720b */ /* 0x000fce0003f0e000 */
[----:B------:R-:W-:Y:S01]  /*17b0*/  @P1 FSEL R0, R5, R0, !P0 ;  /* 0x0000000005001208 */ /* 0x000fe20004000000 */
[----:B------:R-:W-:Y:S06]  /*17c0*/  BRA `(.L_x_100) ;  /* 0x0000001800387947 */ /* 0x000fec0003800000 */
.L_x_86:
[----:B------:R-:W0:Y:S01]  /*17d0*/  S2R R0, SR_TID.X ;  /* 0x0000000000007919 */ /* 0x000e220000002100 */
[----:B------:R-:W0:Y:S08]  /*17e0*/  LDC.64 R2, c[0x0][0x380] ;  /* 0x0000e000ff027b82 */ /* 0x000e300000000a00 */
[----:B------:R-:W1:Y:S01]  /*17f0*/  LDC.64 R4, c[0x0][0x388] ;  /* 0x0000e200ff047b82 */ /* 0x000e620000000a00 */
[----:B0-----:R-:W-:-:S04]  /*1800*/  IMAD.WIDE.U32 R2, R0, 0x4, R2 ;  /* 0x0000000400027825 */ /* 0x001fc800078e0002 */
[----:B-1----:R-:W-:Y:S01]  /*1810*/  IMAD.WIDE.U32 R4, R0, 0x4, R4 ;  /* 0x0000000400047825 */ /* 0x002fe200078e0004 */
[----:B------:R-:W2:Y:S04]  /*1820*/  LDG.E R36, desc[UR6][R2.64+0x1000] ;  /* 0x0010000602247981 */ /* 0x000ea8000c1e1900 */
[----:B------:R-:W3:Y:S04]  /*1830*/  LDG.E R38, desc[UR6][R2.64+0x1400] ;  /* 0x0014000602267981 */ /* 0x000ee8000c1e1900 */
[----:B------:R-:W2:Y:S04]  /*1840*/  LDG.E R37, desc[UR6][R4.64+0x1000] ;  /* 0x0010000604257981 */ /* 0x000ea8000c1e1900 */
[----:B------:R-:W3:Y:S04]  /*1850*/  LDG.E R39, desc[UR6][R4.64+0x1400] ;  /* 0x0014000604277981 */ /* 0x000ee8000c1e1900 */
[----:B------:R-:W4:Y:S04]  /*1860*/  LDG.E R28, desc[UR6][R2.64] ;  /* 0x00000006021c7981 */ /* 0x000f28000c1e1900 */
[----:B------:R-:W5:Y:S04]  /*1870*/  LDG.E R30, desc[UR6][R2.64+0x400] ;  /* 0x00040006021e7981 */ /* 0x000f68000c1e1900 */
        /* <DEDUP_REMOVED lines=26> */
[----:B------:R-:W-:Y:S01]  /*1a20*/  UMOV UR9, 0x1000 ;  /* 0x0000100000097882 */ /* 0x000fe20000000000 */
[----:B------:R-:W-:Y:S01]  /*1a30*/  UMOV UR4, URZ ;  /* 0x000000ff00047c82 */ /* 0x000fe20008000000 */
[----:B--2---:R-:W-:Y:S01]  /*1a40*/  FADD R36, -R36, R37 ;  /* 0x0000002524247221 */ /* 0x004fe20000000100 */
[----:B---3--:R-:W-:-:S05]  /*1a50*/  FADD R39, -R38, R39 ;  /* 0x0000002726277221 */ /* 0x008fca0000000100 */
[----:B------:R-:W-:Y:S01]  /*1a60*/  FSETP.GEU.AND P2, PT, |R36|, |R39|, PT ;  /* 0x400000272400720b */ /* 0x000fe20003f4e200 */
[----:B----4-:R-:W-:Y:S01]  /*1a70*/  FADD R28, -R28, R29 ;  /* 0x0000001d1c1c7221 */ /* 0x010fe20000000100 */
[----:B-----5:R-:W-:Y:S02]  /*1a80*/  FADD R31, -R30, R31 ;  /* 0x0000001f1e1f7221 */ /* 0x020fe40000000100 */
[----:B------:R-:W-:-:S03]  /*1a90*/  FSEL R30, |R39|, |R36|, !P2 ;  /* 0x40000024271e7208 */ /* 0x000fc60005000200 */
[----:B------:R-:W-:-:S04]  /*1aa0*/  FSETP.GEU.AND P0, PT, |R28|, |R31|, PT ;  /* 0x4000001f1c00720b */ /* 0x000fc80003f0e200 */
[----:B------:R-:W-:Y:S01]  /*1ab0*/  FSEL R28, |R31|, |R28|, !P0 ;  /* 0x4000001c1f1c7208 */ /* 0x000fe20004000200 */
[----:B------:R-:W-:Y:S01]  /*1ac0*/  FADD R14, -R14, R23 ;  /* 0x000000170e0e7221 */ /* 0x000fe20000000100 */
[----:B------:R-:W-:Y:S01]  /*1ad0*/  FADD R15, -R15, R26 ;  /* 0x0000001a0f0f7221 */ /* 0x000fe20000000100 */
[----:B------:R-:W-:Y:S01]  /*1ae0*/  FADD R16, -R16, R25 ;  /* 0x0000001910107221 */ /* 0x000fe20000000100 */
[----:B------:R-:W-:-:S03]  /*1af0*/  FADD R27, -R24, R27 ;  /* 0x0000001b181b7221 */ /* 0x000fc60000000100 */
[----:B------:R-:W-:Y:S02]  /*1b00*/  FSETP.GEU.AND P2, PT, |R14|, |R15|, PT ;  /* 0x4000000f0e00720b */ /* 0x000fe40003f4e200 */
[----:B------:R-:W-:Y:S01]  /*1b10*/  FSETP.GEU.AND P3, PT, |R16|, |R27|, PT ;  /* 0x4000001b1000720b */ /* 0x000fe20003f6e200 */
[----:B------:R-:W-:Y:S01]  /*1b20*/  FADD R8, -R8, R17 ;  /* 0x0000001108087221 */ /* 0x000fe20000000100 */
[----:B------:R-:W-:Y:S01]  /*1b30*/  FADD R9, -R9, R18 ;  /* 0x0000001209097221 */ /* 0x000fe20000000100 */
[----:B------:R-:W-:Y:S02]  /*1b40*/  FSEL R14, |R15|, |R14|, !P2 ;  /* 0x4000000e0f0e7208 */ /* 0x000fe40005000200 */
[----:B------:R-:W-:Y:S02]  /*1b50*/  FSEL R27, |R27|, |R16|, !P3 ;  /* 0x400000101b1b7208 */ /* 0x000fe40005800200 */
[----:B------:R-:W-:Y:S01]  /*1b60*/  FSETP.GEU.AND P0, PT, |R8|, |R9|, PT ;  /* 0x400000090800720b */ /* 0x000fe20003f0e200 */
[----:B------:R-:W-:Y:S01]  /*1b70*/  FADD R32, -R32, R33 ;  /* 0x0000002120207221 */ /* 0x000fe20000000100 */
[----:B------:R-:W-:-:S02]  /*1b80*/  FADD R35, -R34, R35 ;  /* 0x0000002322237221 */ /* 0x000fc40000000100 */
[----:B------:R-:W-:-:S03]  /*1b90*/  FSEL R9, |R9|, |R8|, !P0 ;  /* 0x4000000809097208 */ /* 0x000fc60004000200 */
[----:B------:R-:W-:Y:S01]  /*1ba0*/  FSETP.GEU.AND P1, PT, |R32|, |R35|, PT ;  /* 0x400000232000720b */ /* 0x000fe20003f2e200 */
[----:B------:R-:W-:Y:S01]  /*1bb0*/  FADD R10, -R10, R19 ;  /* 0x000000130a0a7221 */ /* 0x000fe20000000100 */
[----:B------:R-:W-:Y:S02]  /*1bc0*/  FADD R11, -R11, R20 ;  /* 0x000000140b0b7221 */ /* 0x000fe40000000100 */
[----:B------:R-:W-:Y:S02]  /*1bd0*/  FSEL R29, |R35|, |R32|, !P1 ;  /* 0x40000020231d7208 */ /* 0x000fe40004800200 */
[----:B------:R-:W-:Y:S02]  /*1be0*/  FSETP.GEU.AND P3, PT, R14, R27, PT ;  /* 0x0000001b0e00720b */ /* 0x000fe40003f6e000 */
[----:B------:R-:W-:Y:S01]  /*1bf0*/  FSETP.GEU.AND P0, PT, |R10|, |R11|, PT ;  /* 0x4000000b0a00720b */ /* 0x000fe20003f0e200 */
[----:B------:R-:W-:Y:S01]  /*1c00*/  FADD R12, -R12, R21 ;  /* 0x000000150c0c7221 */ /* 0x000fe20000000100 */
[----:B------:R-:W-:-:S02]  /*1c10*/  FADD R13, -R13, R22 ;  /* 0x000000160d0d7221 */ /* 0x000fc40000000100 */
[----:B------:R-:W-:-:S03]  /*1c20*/  FSEL R10, |R11|, |R10|, !P0 ;  /* 0x4000000a0b0a7208 */ /* 0x000fc60004000200 */
[----:B------:R-:W-:Y:S02]  /*1c30*/  FSETP.GEU.AND P1, PT, |R12|, |R13|, PT ;  /* 0x4000000d0c00720b */ /* 0x000fe40003f2e200 */
[----:B------:R-:W-:Y:S02]  /*1c40*/  FSETP.GEU.AND P0, PT, R28, R29, PT ;  /* 0x0000001d1c00720b */ /* 0x000fe40003f0e000 */
[----:B------:R-:W-:Y:S02]  /*1c50*/  FSEL R13, |R13|, |R12|, !P1 ;  /* 0x4000000c0d0d7208 */ /* 0x000fe40004800200 */
[----:B------:R-:W-:Y:S02]  /*1c60*/  FSEL R27, R27, R14, !P3 ;  /* 0x0000000e1b1b7208 */ /* 0x000fe40005800000 */
[----:B------:R-:W-:Y:S02]  /*1c70*/  IADD3 R44, P3, PT, R6, -0x1000, RZ ;  /* 0xfffff000062c7810 */ /* 0x000fe40007f7e0ff */
[----:B------:R-:W-:-:S02]  /*1c80*/  FSETP.GEU.AND P1, PT, R30, R9, PT ;  /* 0x000000091e00720b */ /* 0x000fc40003f2e000 */
[----:B------:R-:W-:Y:S02]  /*1c90*/  FSETP.GEU.AND P2, PT, R10, R13, PT ;  /* 0x0000000d0a00720b */ /* 0x000fe40003f4e000 */
[----:B------:R-:W-:Y:S02]  /*1ca0*/  FSEL R28, R29, R28, !P0 ;  /* 0x0000001c1d1c7208 */ /* 0x000fe40004000000 */
[----:B------:R-:W-:Y:S02]  /*1cb0*/  ISETP.GE.U32.AND P0, PT, R44, 0x1000, PT ;  /* 0x000010002c00780c */ /* 0x000fe40003f06070 */
[----:B------:R-:W-:Y:S02]  /*1cc0*/  IADD3.X R12, PT, PT, R7, -0x1, RZ, P3, !PT ;  /* 0xffffffff070c7810 */ /* 0x000fe40001ffe4ff */
[----:B------:R-:W-:Y:S02]  /*1cd0*/  FSEL R9, R9, R30, !P1 ;  /* 0x0000001e09097208 */ /* 0x000fe40004800000 */
[----:B------:R-:W-:-:S02]  /*1ce0*/  FSEL R10, R13, R10, !P2 ;  /* 0x0000000a0d0a7208 */ /* 0x000fc40005000000 */
[----:B------:R-:W-:Y:S02]  /*1cf0*/  ISETP.GE.U32.AND.EX P0, PT, R12, RZ, PT, P0 ;  /* 0x000000ff0c00720c */ /* 0x000fe40003f06100 */
[----:B------:R-:W-:Y:S02]  /*1d00*/  FSETP.GEU.AND P1, PT, R28, R9, PT ;  /* 0x000000091c00720b */ /* 0x000fe40003f2e000 */
[----:B------:R-:W-:Y:S02]  /*1d10*/  FSETP.GEU.AND P2, PT, R10, R27, PT ;  /* 0x0000001b0a00720b */ /* 0x000fe40003f4e000 */
[----:B------:R-:W-:Y:S02]  /*1d20*/  FSEL R9, R9, R28, !P1 ;  /* 0x0000001c09097208 */ /* 0x000fe40004800000 */
[----:B------:R-:W-:-:S04]  /*1d30*/  FSEL R10, R27, R10, !P2 ;  /* 0x0000000a1b0a7208 */ /* 0x000fc80005000000 */
[----:B------:R-:W-:-:S04]  /*1d40*/  FSETP.GEU.AND P1, PT, R9, R10, PT ;  /* 0x0000000a0900720b */ /* 0x000fc80003f2e000 */
[----:B------:R-:W-:Y:S01]  /*1d50*/  FSEL R13, R10, R9, !P1 ;  /* 0x000000090a0d7208 */ /* 0x000fe20004800000 */
[----:B------:R-:W-:Y:S08]  /*1d60*/  @!P0 BRA `(.L_x_101) ;  /* 0x0000000400908947 */ /* 0x000ff00003800000 */
[----:B------:R-:W0:Y:S01]  /*1d70*/  LDC.64 R6, c[0x0][0x3a0] ;  /* 0x0000e800ff067b82 */ /* 0x000e220000000a00 */
[----:B------:R-:W-:Y:S01]  /*1d80*/  UMOV UR9, 0x1000 ;  /* 0x0000100000097882 */ /* 0x000fe20000000000 */
[----:B------:R-:W-:-:S05]  /*1d90*/  UMOV UR4, URZ ;  /* 0x000000ff00047c82 */ /* 0x000fca0008000000 */
.L_x_103:
[----:B------:R-:W-:Y:S02]  /*1da0*/  USHF.L.U32 UR5, UR9, 0x2, URZ ;  /* 0x0000000209057899 */ /* 0x000fe400080006ff */
[----:B------:R-:W-:-:S04]  /*1db0*/  USHF.L.U64.HI UR8, UR9, 0x2, UR4 ;  /* 0x0000000209087899 */ /* 0x000fc80008010204 */
[----:B------:R-:W-:Y:S02]  /*1dc0*/  IADD3 R10, P0, PT, R2, UR5, RZ ;  /* 0x00000005020a7c10 */ /* 0x000fe4000ff1e0ff */
[----:B------:R-:W-:Y:S02]  /*1dd0*/  IADD3 R8, P1, PT, R4, UR5, RZ ;  /* 0x0000000504087c10 */ /* 0x000fe4000ff3e0ff */
[----:B------:R-:W-:Y:S02]  /*1de0*/  IADD3.X R11, PT, PT, R3, UR8, RZ, P0, !PT ;  /* 0x00000008030b7c10 */ /* 0x000fe400087fe4ff */
        /* <DEDUP_REMOVED lines=33> */
[----:B--2---:R-:W-:-:S05]  /*2000*/  FADD R42, -R42, R45 ;  /* 0x0000002d2a2a7221 */ /* 0x004fca0000000100 */
[----:B------:R-:W-:Y:S01]  /*2010*/  FSETP.GEU.AND P0, PT, R13, |R42|, PT ;  /* 0x4000002a0d00720b */ /* 0x000fe20003f0e000 */
[----:B---3--:R-:W-:-:S03]  /*2020*/  FADD R38, -R43, R38 ;  /* 0x000000262b267221 */ /* 0x008fc60000000100 */
[----:B------:R-:W-:Y:S01]  /*2030*/  FSEL R13, |R42|, R13, !P0 ;  /* 0x0000000d2a0d7208 */ /* 0x000fe20004000200 */
[----:B----4-:R-:W-:Y:S01]  /*2040*/  FADD R41, -R41, R18 ;  /* 0x0000001229297221 */ /* 0x010fe20000000100 */
[----:B-----5:R-:W-:-:S04]  /*2050*/  FADD R14, -R37, R14 ;  /* 0x0000000e250e7221 */ /* 0x020fc80000000100 */
[----:B------:R-:W-:Y:S01]  /*2060*/  FSETP.GEU.AND P1, PT, |R38|, |R41|, PT ;  /* 0x400000292600720b */ /* 0x000fe20003f2e200 */
[----:B------:R-:W-:-:S03]  /*2070*/  FADD R35, -R35, R22 ;  /* 0x0000001623237221 */ /* 0x000fc60000000100 */
[----:B-1----:R-:W-:Y:S02]  /*2080*/  FSEL R10, |R41|, |R38|, !P1 ;  /* 0x40000026290a7208 */ /* 0x002fe40004800200 */
[----:B------:R-:W-:Y:S01]  /*2090*/  FSETP.GEU.AND P0, PT, |R14|, |R35|, PT ;  /* 0x400000230e00720b */ /* 0x000fe20003f0e200 */
[----:B------:R-:W-:-:S03]  /*20a0*/  FADD R36, -R39, R36 ;  /* 0x0000002427247221 */ /* 0x000fc60000000100 */
[----:B------:R-:W-:Y:S01]  /*20b0*/  FSEL R14, |R35|, |R14|, !P0 ;  /* 0x4000000e230e7208 */ /* 0x000fe20004000200 */
[----:B------:R-:W-:-:S05]  /*20c0*/  FADD R21, -R40, R21 ;  /* 0x0000001528157221 */ /* 0x000fca0000000100 */
[----:B------:R-:W-:Y:S01]  /*20d0*/  FSETP.GEU.AND P2, PT, |R36|, |R21|, PT ;  /* 0x400000152400720b */ /* 0x000fe20003f4e200 */
[----:B------:R-:W-:-:S03]  /*20e0*/  FADD R26, -R33, R26 ;  /* 0x0000001a211a7221 */ /* 0x000fc60000000100 */
[----:B0-----:R-:W-:Y:S01]  /*20f0*/  FSEL R9, |R21|, |R36|, !P2 ;  /* 0x4000002415097208 */ /* 0x001fe20005000200 */
[----:B------:R-:W-:Y:S01]  /*2100*/  FADD R31, -R31, R20 ;  /* 0x000000141f1f7221 */ /* 0x000fe20000000100 */
[----:B------:R-:W-:-:S04]  /*2110*/  FADD R25, -R34, R25 ;  /* 0x0000001922197221 */ /* 0x000fc80000000100 */
[----:B------:R-:W-:Y:S01]  /*2120*/  FSETP.GEU.AND P0, PT, |R26|, |R31|, PT ;  /* 0x4000001f1a00720b */ /* 0x000fe20003f0e200 */
[----:B------:R-:W-:-:S03]  /*2130*/  FADD R32, -R32, R17 ;  /* 0x0000001120207221 */ /* 0x000fc60000000100 */
[----:B------:R-:W-:Y:S02]  /*2140*/  FSEL R26, |R31|, |R26|, !P0 ;  /* 0x4000001a1f1a7208 */ /* 0x000fe40004000200 */
[----:B------:R-:W-:Y:S01]  /*2150*/  FSETP.GEU.AND P1, PT, |R25|, |R32|, PT ;  /* 0x400000201900720b */ /* 0x000fe20003f2e200 */
[----:B------:R-:W-:-:S03]  /*2160*/  FADD R24, -R29, R24 ;  /* 0x000000181d187221 */ /* 0x000fc60000000100 */
[----:B------:R-:W-:Y:S02]  /*2170*/  FSEL R25, |R32|, |R25|, !P1 ;  /* 0x4000001920197208 */ /* 0x000fe40004800200 */
[----:B------:R-:W-:Y:S01]  /*2180*/  FSETP.GEU.AND P0, PT, R13, R10, PT ;  /* 0x0000000a0d00720b */ /* 0x000fe20003f0e000 */
[----:B------:R-:W-:Y:S01]  /*2190*/  FADD R19, -R30, R19 ;  /* 0x000000131e137221 */ /* 0x000fe20000000100 */
[----:B------:R-:W-:Y:S01]  /*21a0*/  FSETP.GEU.AND P1, PT, R9, R14, PT ;  /* 0x0000000e0900720b */ /* 0x000fe20003f2e000 */
[----:B------:R-:W-:-:S03]  /*21b0*/  FADD R23, -R28, R23 ;  /* 0x000000171c177221 */ /* 0x000fc60000000100 */
[----:B------:R-:W-:Y:S01]  /*21c0*/  FSETP.GEU.AND P2, PT, |R24|, |R19|, PT ;  /* 0x400000131800720b */ /* 0x000fe20003f4e200 */
[----:B------:R-:W-:Y:S01]  /*21d0*/  FADD R16, -R27, R16 ;  /* 0x000000101b107221 */ /* 0x000fe20000000100 */
[----:B------:R-:W-:-:S04]  /*21e0*/  FSEL R10, R10, R13, !P0 ;  /* 0x0000000d0a0a7208 */ /* 0x000fc80004000000 */
[----:B------:R-:W-:Y:S02]  /*21f0*/  FSETP.GEU.AND P3, PT, |R23|, |R16|, PT ;  /* 0x400000101700720b */ /* 0x000fe40003f6e200 */
[----:B------:R-:W-:Y:S02]  /*2200*/  FSEL R9, R14, R9, !P1 ;  /* 0x000000090e097208 */ /* 0x000fe40004800000 */
[----:B------:R-:W-:Y:S02]  /*2210*/  FSEL R19, |R19|, |R24|, !P2 ;  /* 0x4000001813137208 */ /* 0x000fe40005000200 */
[----:B------:R-:W-:Y:S02]  /*2220*/  FSEL R16, |R16|, |R23|, !P3 ;  /* 0x4000001710107208 */ /* 0x000fe40005800200 */
[----:B------:R-:W-:Y:S02]  /*2230*/  FSETP.GEU.AND P2, PT, R26, R25, PT ;  /* 0x000000191a00720b */ /* 0x000fe40003f4e000 */
[----:B------:R-:W-:-:S02]  /*2240*/  FSETP.GEU.AND P0, PT, R10, R9, PT ;  /* 0x000000090a00720b */ /* 0x000fc40003f0e000 */
[----:B------:R-:W-:Y:S02]  /*2250*/  FSETP.GEU.AND P3, PT, R19, R16, PT ;  /* 0x000000101300720b */ /* 0x000fe40003f6e000 */
[----:B------:R-:W-:Y:S02]  /*2260*/  FSEL R25, R25, R26, !P2 ;  /* 0x0000001a19197208 */ /* 0x000fe40005000000 */
[----:B------:R-:W-:Y:S02]  /*2270*/  FSEL R9, R9, R10, !P0 ;  /* 0x0000000a09097208 */ /* 0x000fe40004000000 */
[----:B------:R-:W-:Y:S02]  /*2280*/  FSEL R16, R16, R19, !P3 ;  /* 0x0000001310107208 */ /* 0x000fe40005800000 */
[----:B------:R-:W-:Y:S02]  /*2290*/  IADD3 R10, P2, PT, R6, -UR9, RZ ;  /* 0x80000009060a7c10 */ /* 0x000fe4000ff5e0ff */
[----:B------:R-:W-:-:S02]  /*22a0*/  FSETP.GEU.AND P1, PT, R25, R16, PT ;  /* 0x000000101900720b */ /* 0x000fc40003f2e000 */
[----:B------:R-:W-:Y:S02]  /*22b0*/  ISETP.GE.U32.AND P0, PT, R10, 0x1000, PT ;  /* 0x000010000a00780c */ /* 0x000fe40003f06070 */
[----:B------:R-:W-:Y:S02]  /*22c0*/  IADD3.X R10, PT, PT, R7, ~UR4, RZ, P2, !PT ;  /* 0x80000004070a7c10 */ /* 0x000fe400097fe4ff */
[----:B------:R-:W-:Y:S02]  /*22d0*/  FSEL R16, R16, R25, !P1 ;  /* 0x0000001910107208 */ /* 0x000fe40004800000 */
[----:B------:R-:W-:Y:S02]  /*22e0*/  ISETP.GE.U32.AND.EX P0, PT, R10, RZ, PT, P0 ;  /* 0x000000ff0a00720c */ /* 0x000fe40003f06100 */
[----:B------:R-:W-:Y:S01]  /*22f0*/  FSETP.GEU.AND P1, PT, R9, R16, PT ;  /* 0x000000100900720b */ /* 0x000fe20003f2e000 */
[----:B------:R-:W-:-:S03]  /*2300*/  FADD R8, -R15, R8 ;  /* 0x000000080f087221 */ /* 0x000fc60000000100 */
[----:B------:R-:W-:-:S04]  /*2310*/  FSEL R9, R16, R9, !P1 ;  /* 0x0000000910097208 */ /* 0x000fc80004800000 */
[----:B------:R-:W-:-:S04]  /*2320*/  FSETP.GEU.AND P1, PT, R9, |R8|, PT ;  /* 0x400000080900720b */ /* 0x000fc80003f2e000 */
[----:B------:R-:W-:Y:S01]  /*2330*/  FSEL R13, |R8|, R9, !P1 ;  /* 0x00000009080d7208 */ /* 0x000fe20004800200 */
[----:B------:R-:W-:Y:S08]  /*2340*/  @!P0 BRA `(.L_x_102) ;  /* 0x0000000800848947 */ /* 0x000ff00003800000 */
[----:B------:R-:W-:-:S04]  /*2350*/  UIADD3 UR9, UP0, UPT, UR9, 0x1000, URZ ;  /* 0x0000100009097890 */ /* 0x000fc8000ff1e0ff */
[----:B------:R-:W-:Y:S02]  /*2360*/  UIADD3.X UR4, UPT, UPT, URZ, UR4, URZ, UP0, !UPT ;  /* 0x00000004ff047290 */ /* 0x000fe400087fe4ff */
[----:B------:R-:W-:-:S04]  /*2370*/  ISETP.LT.U32.AND P0, PT, R44, UR9, PT ;  /* 0x000000092c007c0c */ /* 0x000fc8000bf01070 */
[----:B------:R-:W-:-:S05]  /*2380*/  IMAD.U32 R9, RZ, RZ, UR4 ;  /* 0x00000004ff097e24 */ /* 0x000fca000f8e00ff */
[----:B------:R-:W-:-:S13]  /*2390*/  ISETP.GT.U32.AND.EX P0, PT, R9, R12, PT, P0 ;  /* 0x0000000c0900720c */ /* 0x000fda0003f04100 */
[----:B------:R-:W-:Y:S05]  /*23a0*/  @!P0 BRA `(.L_x_103) ;  /* 0xfffffff8007c8947 */ /* 0x000fea000383ffff */
.L_x_101:
[C---:B------:R-:W-:Y:S01]  /*23b0*/  VIADD R3, R6.reuse, -UR9 ;  /* 0x8000000906037c36 */ /* 0x040fe20008000000 */
[----:B------:R-:W-:Y:S01]  /*23c0*/  ISETP.LE.U32.AND P1, PT, R6, UR9, PT ;  /* 0x0000000906007c0c */ /* 0x000fe2000bf23070 */
[----:B------:R-:W-:Y:S01]  /*23d0*/  IMAD.U32 R2, RZ, RZ, UR4 ;  /* 0x00000004ff027e24 */ /* 0x000fe2000f8e00ff */
[----:B------:R-:W-:Y:S02]  /*23e0*/  BSSY.RECONVERGENT B1, `(.L_x_102) ;  /* 0x0000097000017945 */ /* 0x000fe40003800200 */
[----:B------:R-:W-:-:S04]  /*23f0*/  ISETP.GE.AND P0, PT, R0, R3, PT ;  /* 0x000000030000720c */ /* 0x000fc80003f06270 */
[----:B------:R-:W-:-:S13]  /*2400*/  ISETP.GE.U32.OR.EX P0, PT, R2, R7, P0, P1 ;  /* 0x000000070200720c */ /* 0x000fda0000706510 */
[----:B------:R-:W-:Y:S05]  /*2410*/  @P0 BRA `(.L_x_104) ;  /* 0x00000008004c0947 */ /* 0x000fea0003800000 */
[----:B------:R-:W-:Y:S01]  /*2420*/  LOP3.LUT R7, RZ, R0, RZ, 0x33, !PT ;  /* 0x00000000ff077212 */ /* 0x000fe200078e33ff */
[----:B------:R-:W-:Y:S03]  /*2430*/  BSSY.RECONVERGENT B2, `(.L_x_105) ;  /* 0x0000044000027945 */ /* 0x000fe60003800200 */
[----:B------:R-:W-:Y:S01]  /*2440*/  IADD3 R7, PT, PT, R6, -UR9, R7 ;  /* 0x8000000906077c10 */ /* 0x000fe2000fffe007 */
[----:B------:R-:W-:-:S03]  /*2450*/  IMAD.MOV.U32 R6, RZ, RZ, R0 ;  /* 0x000000ffff067224 */ /* 0x000fc600078e0000 */
[C---:B------:R-:W-:Y:S02]  /*2460*/  ISETP.GE.U32.AND P1, PT, R7.reuse, 0x700, PT ;  /* 0x000007000700780c */ /* 0x040fe40003f26070 */
[----:B------:R-:W-:-:S04]  /*2470*/  LEA.HI R8, R7, 0x1, RZ, 0x18 ;  /* 0x0000000107087811 */ /* 0x000fc800078fc0ff */
[----:B------:R-:W-:-:S04]  /*2480*/  LOP3.LUT R26, R8, 0x7, RZ, 0xc0, !PT ;  /* 0x00000007081a7812 */ /* 0x000fc800078ec0ff */
[----:B------:R-:W-:-:S03]  /*2490*/  ISETP.NE.AND P0, PT, R26, RZ, PT ;  /* 0x000000ff1a00720c */ /* 0x000fc60003f05270 */
[----:B------:R-:W-:Y:S10]  /*24a0*/  @!P1 BRA `(.L_x_106) ;  /* 0x0000000000f09947 */ /* 0x000ff40003800000 */
[----:B------:R-:W0:Y:S01]  /*24b0*/  LDCU.128 UR12, c[0x0][0x380] ;  /* 0x00007000ff0c77ac */ /* 0x000e220008000c00 */
[----:B------:R-:W-:Y:S01]  /*24c0*/  IADD3 R5, P1, PT, R0, UR9, RZ ;  /* 0x0000000900057c10 */ /* 0x000fe2000ff3e0ff */
[----:B------:R-:W-:Y:S01]  /*24d0*/  IMAD.MOV.U32 R6, RZ, RZ, R0 ;  /* 0x000000ffff067224 */ /* 0x000fe200078e0000 */
[----:B------:R-:W-:-:S03]  /*24e0*/  LOP3.LUT R9, R8, 0x1fffff8, RZ, 0xc0, !PT ;  /* 0x01fffff808097812 */ /* 0x000fc600078ec0ff */
[----:B------:R-:W-:Y:S01]  /*24f0*/  IMAD.X R2, RZ, RZ, UR4, P1 ;  /* 0x00000004ff027e24 */ /* 0x000fe200088e06ff */
[----:B------:R-:W-:Y:S01]  /*2500*/  LEA R4, P1, R5, 0x1000, 0x2 ;  /* 0x0000100005047811 */ /* 0x000fe200078210ff */
[----:B------:R-:W-:-:S03]  /*2510*/  IMAD.MOV R9, RZ, RZ, -R9 ;  /* 0x000000ffff097224 */ /* 0x000fc600078e0a09 */
[----:B------:R-:W-:Y:S02]  /*2520*/  LEA.HI.X R5, R5, RZ, R2, 0x2, P1 ;  /* 0x000000ff05057211 */ /* 0x000fe400008f1402 */
[C---:B0-----:R-:W-:Y:S02]  /*2530*/  IADD3 R2, P1, PT, R4.reuse, UR12, RZ ;  /* 0x0000000c04027c10 */ /* 0x041fe4000ff3e0ff */
[----:B------:R-:W-:Y:S02]  /*2540*/  IADD3 R4, P2, PT, R4, UR14, RZ ;  /* 0x0000000e04047c10 */ /* 0x000fe4000ff5e0ff */
[C---:B------:R-:W-:Y:S02]  /*2550*/  IADD3.X R3, PT, PT, R5.reuse, UR13, RZ, P1, !PT ;  /* 0x0000000d05037c10 */ /* 0x040fe40008ffe4ff */
[----:B------:R-:W-:-:S09]  /*2560*/  IADD3.X R5, PT, PT, R5, UR15, RZ, P2, !PT ;  /* 0x0000000f05057c10 */ /* 0x000fd200097fe4ff */
.L_x_107:
        /* <DEDUP_REMOVED lines=48> */
.L_x_106:
[----:B------:R-:W-:Y:S05]  /*2870*/  BSYNC.RECONVERGENT B2 ;  /* 0x0000000000027941 */ /* 0x000fea0003800200 */
.L_x_105:
[----:B------:R-:W-:Y:S05]  /*2880*/  @!P0 BRA `(.L_x_104) ;  /* 0x0000000400308947 */ /* 0x000fea0003800000 */
[----:B------:R-:W-:Y:S01]  /*2890*/  ISETP.GE.U32.AND P1, PT, R26, 0x4, PT ;  /* 0x000000041a00780c */ /* 0x000fe20003f26070 */
[----:B------:R-:W-:Y:S01]  /*28a0*/  BSSY.RECONVERGENT B2, `(.L_x_108) ;  /* 0x0000021000027945 */ /* 0x000fe20003800200 */
[----:B------:R-:W-:-:S11]  /*28b0*/  LOP3.LUT P0, R16, R8, 0x3, RZ, 0xc0, !PT ;  /* 0x0000000308107812 */ /* 0x000fd6000780c0ff */
[----:B------:R-:W-:Y:S05]  /*28c0*/  @!P1 BRA `(.L_x_109) ;  /* 0x0000000000789947 */ /* 0x000fea0003800000 */
[----:B------:R-:W0:Y:S01]  /*28d0*/  LDCU.128 UR12, c[0x0][0x380] ;  /* 0x00007000ff0c77ac */ /* 0x000e220008000c00 */
[----:B------:R-:W-:-:S05]  /*28e0*/  IADD3 R5, P1, PT, R6, UR9, RZ ;  /* 0x0000000906057c10 */ /* 0x000fca000ff3e0ff */
[----:B------:R-:W-:Y:S02]  /*28f0*/  IMAD.X R2, RZ, RZ, UR4, P1 ;  /* 0x00000004ff027e24 */ /* 0x000fe400088e06ff */
        /* <DEDUP_REMOVED lines=27> */
.L_x_109:
[----:B------:R-:W-:Y:S05]  /*2ab0*/  BSYNC.RECONVERGENT B2 ;  /* 0x0000000000027941 */ /* 0x000fea0003800200 */
.L_x_108:
[----:B------:R-:W-:Y:S05]  /*2ac0*/  @!P0 BRA `(.L_x_104) ;  /* 0x0000000000a08947 */ /* 0x000fea0003800000 */
[----:B------:R-:W-:Y:S01]  /*2ad0*/  ISETP.NE.AND P1, PT, R16, 0x1, PT ;  /* 0x000000011000780c */ /* 0x000fe20003f25270 */
[----:B------:R-:W-:Y:S01]  /*2ae0*/  BSSY.RECONVERGENT B2, `(.L_x_110) ;  /* 0x0000017000027945 */ /* 0x000fe20003800200 */
[----:B------:R-:W-:-:S11]  /*2af0*/  LOP3.LUT P0, RZ, R7, 0x100, RZ, 0xc0, !PT ;  /* 0x0000010007ff7812 */ /* 0x000fd6000780c0ff */
        /* <DEDUP_REMOVED lines=21> */
.L_x_111:
[----:B------:R-:W-:Y:S05]  /*2c50*/  BSYNC.RECONVERGENT B2 ;  /* 0x0000000000027941 */ /* 0x000fea0003800200 */
.L_x_110:
[----:B------:R-:W-:Y:S05]  /*2c60*/  @P0 BRA `(.L_x_104) ;  /* 0x0000000000380947 */ /* 0x000fea0003800000 */
        /* <DEDUP_REMOVED lines=14> */
.L_x_104:
[----:B------:R-:W-:Y:S05]  /*2d50*/  BSYNC.RECONVERGENT B1 ;  /* 0x0000000000017941 */ /* 0x000fea0003800200 */
.L_x_102:
        /* <DEDUP_REMOVED lines=53> */
.L_x_100:
[----:B------:R-:W-:Y:S05]  /*30b0*/  BSYNC.RECONVERGENT B0 ;  /* 0x0000000000007941 */ /* 0x000fea0003800200 */
.L_x_85:
[----:B------:R-:W-:Y:S05]  /*30c0*/  @P2 EXIT ;  /* 0x000000000000294d */ /* 0x000fea0003800000 */
[----:B------:R-:W0:Y:S01]  /*30d0*/  LDCU UR4, c[0x0][0x3ac] ;  /* 0x00007580ff0477ac */ /* 0x000e220008000800 */
[----:B------:R-:W1:Y:S01]  /*30e0*/  LDC.64 R2, c[0x0][0x398] ;  /* 0x0000e600ff027b82 */ /* 0x000e620000000a00 */
[----:B0-----:R-:W-:-:S04]  /*30f0*/  FSETP.GT.AND P0, PT, R0, UR4, PT ;  /* 0x0000000400007c0b */ /* 0x001fc8000bf04000 */
[----:B------:R-:W-:-:S05]  /*3100*/  FSEL R5, R0, UR4, P0 ;  /* 0x0000000400057c08 */ /* 0x000fca0008000000 */
[----:B-1----:R-:W-:Y:S01]  /*3110*/  STG.E desc[UR6][R2.64], R5 ;  /* 0x0000000502007986 */ /* 0x002fe2000c101906 */
[----:B------:R-:W-:Y:S05]  /*3120*/  EXIT ;  /* 0x000000000000794d */ /* 0x000fea0003800000 */
.L_x_112:
        /* <DEDUP_REMOVED lines=13> */
.L_x_235:


//--------------------- .text._ZN3cub18CUB_300001_SM_10006detail6reduce28DeviceReduceSingleTileKernelINS2_10policy_hubIfjN4cuda3__47maximumIfEEE10Policy1000EPfSB_iS8_ffNS5_3std3__410__identityEEEvT0_T1_T2_T3_T4_T6_ --------------------------
	.section	.text._ZN3cub18CUB_300001_SM_10006detail6reduce28DeviceReduceSingleTileKernelINS2_10policy_hubIfjN4cuda3__47maximumIfEEE10Policy1000EPfSB_iS8_ffNS5_3std3__410__identityEEEvT0_T1_T2_T3_T4_T6_,"ax",@progbits
	.align	128
        .global         _ZN3cub18CUB_300001_SM_10006detail6reduce28DeviceReduceSingleTileKernelINS2_10policy_hubIfjN4cuda3__47maximumIfEEE10Policy1000EPfSB_iS8_ffNS5_3std3__410__identityEEEvT0_T1_T2_T3_T4_T6_
        .type           _ZN3cub18CUB_300001_SM_10006detail6reduce28DeviceReduceSingleTileKernelINS2_10policy_hubIfjN4cuda3__47maximumIfEEE10Policy1000EPfSB_iS8_ffNS5_3std3__410__identityEEEvT0_T1_T2_T3_T4_T6_,@function
        .size           _ZN3cub18CUB_300001_SM_10006detail6reduce28DeviceReduceSingleTileKernelINS2_10policy_hubIfjN4cuda3__47maximumIfEEE10Policy1000EPfSB_iS8_ffNS5_3std3__410__identityEEEvT0_T1_T2_T3_T4_T6_,(.L_x_236 - _ZN3cub18CUB_300001_SM_10006detail6reduce28DeviceReduceSingleTileKernelINS2_10policy_hubIfjN4cuda3__47maximumIfEEE10Policy1000EPfSB_iS8_ffNS5_3std3__410__identityEEEvT0_T1_T2_T3_T4_T6_)
        .other          _ZN3cub18CUB_300001_SM_10006detail6reduce28DeviceReduceSingleTileKernelINS2_10policy_hubIfjN4cuda3__47maximumIfEEE10Policy1000EPfSB_iS8_ffNS5_3std3__410__identityEEEvT0_T1_T2_T3_T4_T6_,@"STO_CUDA_ENTRY STV_DEFAULT"
_ZN3cub18CUB_300001_SM_10006detail6reduce28DeviceReduceSingleTileKernelINS2_10policy_hubIfjN4cuda3__47maximumIfEEE10Policy1000EPfSB_iS8_ffNS5_3std3__410__identityEEEvT0_T1_T2_T3_T4_T6_:
.text._ZN3cub18CUB_300001_SM_10006detail6reduce28DeviceReduceSingleTileKernelINS2_10policy_hubIfjN4cuda3__47maximumIfEEE10Policy1000EPfSB_iS8_ffNS5_3std3__410__identityEEEvT0_T1_T2_T3_T4_T6_:
        /* <DEDUP_REMOVED lines=13> */
.L_x_113:
        /* <DEDUP_REMOVED lines=16> */
.L_x_118:
[----:B------:R-:W-:Y:S05]  /*01d0*/  BSYNC.RECONVERGENT B1 ;  /* 0x0000000000017941 */ /* 0x000fea0003800200 */
.L_x_117:
        /* <DEDUP_REMOVED lines=16> */
.L_x_123:
        /* <DEDUP_REMOVED lines=10> */
.L_x_122:
[----:B------:R-:W-:Y:S05]  /*0380*/  BSYNC.RECONVERGENT B2 ;  /* 0x0000000000027941 */ /* 0x000fea0003800200 */
.L_x_121:
        /* <DEDUP_REMOVED lines=8> */
.L_x_126:
        /* <DEDUP_REMOVED lines=59> */
.L_x_125:
[----:B------:R-:W-:Y:S05]  /*07c0*/  BSYNC.RECONVERGENT B2 ;  /* 0x0000000000027941 */ /* 0x000fea0003800200 */
.L_x_124:
        /* <DEDUP_REMOVED lines=34> */
.L_x_128:
[----:B------:R-:W-:Y:S05]  /*09f0*/  BSYNC.RECONVERGENT B2 ;  /* 0x0000000000027941 */ /* 0x000fea0003800200 */
.L_x_127:
        /* <DEDUP_REMOVED lines=16> */
.L_x_120:
[----:B------:R-:W-:Y:S05]  /*0b00*/  BSYNC.RECONVERGENT B1 ;  /* 0x0000000000017941 */ /* 0x000fea0003800200 */
.L_x_119:
        /* <DEDUP_REMOVED lines=58> */
.L_x_129:
        /* <DEDUP_REMOVED lines=71> */
.L_x_116:
        /* <DEDUP_REMOVED lines=44> */
.L_x_133:
        /* <DEDUP_REMOVED lines=44> */
.L_x_131:
        /* <DEDUP_REMOVED lines=20> */
.L_x_137:
        /* <DEDUP_REMOVED lines=9> */
.L_x_136:
[----:B------:R-:W-:Y:S05]  /*1a70*/  BSYNC.RECONVERGENT B2 ;  /* 0x0000000000027941 */ /* 0x000fea0003800200 */
.L_x_135:
        /* <DEDUP_REMOVED lines=16> */
.L_x_140:
        /* <DEDUP_REMOVED lines=62> */
.L_x_139:
[----:B------:R-:W-:Y:S05]  /*1f60*/  BSYNC.RECONVERGENT B2 ;  /* 0x0000000000027941 */ /* 0x000fea0003800200 */
.L_x_138:
        /* <DEDUP_REMOVED lines=37> */
.L_x_142:
[----:B------:R-:W-:Y:S05]  /*21c0*/  BSYNC.RECONVERGENT B2 ;  /* 0x0000000000027941 */ /* 0x000fea0003800200 */
.L_x_141:
        /* <DEDUP_REMOVED lines=16> */
.L_x_134:
[----:B------:R-:W-:Y:S05]  /*22d0*/  BSYNC.RECONVERGENT B1 ;  /* 0x0000000000017941 */ /* 0x000fea0003800200 */
.L_x_132:
        /* <DEDUP_REMOVED lines=54> */
.L_x_115:
        /* <DEDUP_REMOVED lines=12> */
.L_x_145:
[----:B------:R-:W-:Y:S05]  /*2700*/  BSYNC.RECONVERGENT B1 ;  /* 0x0000000000017941 */ /* 0x000fea0003800200 */
.L_x_144:
        /* <DEDUP_REMOVED lines=16> */
.L_x_150:
        /* <DEDUP_REMOVED lines=10> */
.L_x_149:
[----:B------:R-:W-:Y:S05]  /*28b0*/  BSYNC.RECONVERGENT B2 ;  /* 0x0000000000027941 */ /* 0x000fea0003800200 */
.L_x_148:
        /* <DEDUP_REMOVED lines=8> */
.L_x_153:
        /* <DEDUP_REMOVED lines=59> */
.L_x_152:
[----:B------:R-:W-:Y:S05]  /*2cf0*/  BSYNC.RECONVERGENT B2 ;  /* 0x0000000000027941 */ /* 0x000fea0003800200 */
.L_x_151:
        /* <DEDUP_REMOVED lines=34> */
.L_x_155:
[----:B------:R-:W-:Y:S05]  /*2f20*/  BSYNC.RECONVERGENT B2 ;  /* 0x0000000000027941 */ /* 0x000fea0003800200 */
.L_x_154:
        /* <DEDUP_REMOVED lines=16> */
.L_x_147:
[----:B------:R-:W-:Y:S05]  /*3030*/  BSYNC.RECONVERGENT B1 ;  /* 0x0000000000017941 */ /* 0x000fea0003800200 */
.L_x_146:
        /* <DEDUP_REMOVED lines=58> */
.L_x_156:
        /* <DEDUP_REMOVED lines=71> */
.L_x_143:
        /* <DEDUP_REMOVED lines=55> */
.L_x_159:
        /* <DEDUP_REMOVED lines=56> */
.L_x_157:
        /* <DEDUP_REMOVED lines=20> */
.L_x_163:
        /* <DEDUP_REMOVED lines=9> */
.L_x_162:
[----:B------:R-:W-:Y:S05]  /*4110*/  BSYNC.RECONVERGENT B2 ;  /* 0x0000000000027941 */ /* 0x000fea0003800200 */
.L_x_161:
        /* <DEDUP_REMOVED lines=16> */
.L_x_166:
        /* <DEDUP_REMOVED lines=62> */
.L_x_165:
[----:B------:R-:W-:Y:S05]  /*4600*/  BSYNC.RECONVERGENT B2 ;  /* 0x0000000000027941 */ /* 0x000fea0003800200 */
.L_x_164:
        /* <DEDUP_REMOVED lines=37> */
.L_x_168:
[----:B------:R-:W-:Y:S05]  /*4860*/  BSYNC.RECONVERGENT B2 ;  /* 0x0000000000027941 */ /* 0x000fea0003800200 */
.L_x_167:
        /* <DEDUP_REMOVED lines=16> */
.L_x_160:
[----:B------:R-:W-:Y:S05]  /*4970*/  BSYNC.RECONVERGENT B1 ;  /* 0x0000000000017941 */ /* 0x000fea0003800200 */
.L_x_158:
        /* <DEDUP_REMOVED lines=54> */
.L_x_130:
[----:B------:R-:W-:Y:S05]  /*4ce0*/  BSYNC.RECONVERGENT B0 ;  /* 0x0000000000007941 */ /* 0x000fea0003800200 */
.L_x_114:
[----:B------:R-:W-:Y:S05]  /*4cf0*/  @P0 EXIT ;  /* 0x000000000000094d */ /* 0x000fea0003800000 */
[----:B------:R-:W0:Y:S01]  /*4d00*/  LDCU UR4, c[0x0][0x398] ;  /* 0x00007300ff0477ac */ /* 0x000e220008000800 */
[----:B------:R-:W1:Y:S01]  /*4d10*/  LDC.64 R2, c[0x0][0x388] ;  /* 0x0000e200ff027b82 */ /* 0x000e620000000a00 */
[----:B0-----:R-:W-:-:S04]  /*4d20*/  FSETP.GT.AND P0, PT, R0, UR4, PT ;  /* 0x0000000400007c0b */ /* 0x001fc8000bf04000 */
[----:B------:R-:W-:-:S05]  /*4d30*/  FSEL R5, R0, UR4, P0 ;  /* 0x0000000400057c08 */ /* 0x000fca0008000000 */
[----:B-1----:R-:W-:Y:S01]  /*4d40*/  STG.E desc[UR6][R2.64], R5 ;  /* 0x0000000502007986 */ /* 0x002fe2000c101906 */
[----:B------:R-:W-:Y:S05]  /*4d50*/  EXIT ;  /* 0x000000000000794d */ /* 0x000fea0003800000 */
.L_x_169:
        /* <DEDUP_REMOVED lines=10> */
.L_x_236:


//--------------------- .text._ZN3cub18CUB_300001_SM_10006detail6reduce18DeviceReduceKernelINS2_10policy_hubIfjN4cuda3__47maximumIfEEE10Policy1000EN6thrust24THRUST_300001_SM_1000_NS18transform_iteratorINSC_12zip_functionI8abs_diffIfEEENSC_12zip_iteratorINS5_3std3__45tupleIJNSC_6detail15normal_iteratorINSC_10device_ptrIfEEEESQ_EEEEENSC_11use_defaultEST_EEjS8_fNSK_10__identityEEEvT0_PT3_T1_NS0_13GridEvenShareISZ_EET2_T4_ --------------------------
	.section	.text._ZN3cub18CUB_300001_SM_10006detail6reduce18DeviceReduceKernelINS2_10policy_hubIfjN4cuda3__47maximumIfEEE10Policy1000EN6thrust24THRUST_300001_SM_1000_NS18transform_iteratorINSC_12zip_functionI8abs_diffIfEEENSC_12zip_iteratorINS5_3std3__45tupleIJNSC_6detail15normal_iteratorINSC_10device_ptrIfEEEESQ_EEEEENSC_11use_defaultEST_EEjS8_fNSK_10__identityEEEvT0_PT3_T1_NS0_13GridEvenShareISZ_EET2_T4_,"ax",@progbits
	.align	128
        .global         _ZN3cub18CUB_300001_SM_10006detail6reduce18DeviceReduceKernelINS2_10policy_hubIfjN4cuda3__47maximumIfEEE10Policy1000EN6thrust24THRUST_300001_SM_1000_NS18transform_iteratorINSC_12zip_functionI8abs_diffIfEEENSC_12zip_iteratorINS5_3std3__45tupleIJNSC_6detail15normal_iteratorINSC_10device_ptrIfEEEESQ_EEEEENSC_11use_defaultEST_EEjS8_fNSK_10__identityEEEvT0_PT3_T1_NS0_13GridEvenShareISZ_EET2_T4_
        .type           _ZN3cub18CUB_300001_SM_10006detail6reduce18DeviceReduceKernelINS2_10policy_hubIfjN4cuda3__47maximumIfEEE10Policy1000EN6thrust24THRUST_300001_SM_1000_NS18transform_iteratorINSC_12zip_functionI8abs_diffIfEEENSC_12zip_iteratorINS5_3std3__45tupleIJNSC_6detail15normal_iteratorINSC_10device_ptrIfEEEESQ_EEEEENSC_11use_defaultEST_EEjS8_fNSK_10__identityEEEvT0_PT3_T1_NS0_13GridEvenShareISZ_EET2_T4_,@function
        .size           _ZN3cub18CUB_300001_SM_10006detail6reduce18DeviceReduceKernelINS2_10policy_hubIfjN4cuda3__47maximumIfEEE10Policy1000EN6thrust24THRUST_300001_SM_1000_NS18transform_iteratorINSC_12zip_functionI8abs_diffIfEEENSC_12zip_iteratorINS5_3std3__45tupleIJNSC_6detail15normal_iteratorINSC_10device_ptrIfEEEESQ_EEEEENSC_11use_defaultEST_EEjS8_fNSK_10__identityEEEvT0_PT3_T1_NS0_13GridEvenShareISZ_EET2_T4_,(.L_x_237 - _ZN3cub18CUB_300001_SM_10006detail6reduce18DeviceReduceKernelINS2_10policy_hubIfjN4cuda3__47maximumIfEEE10Policy1000EN6thrust24THRUST_300001_SM_1000_NS18transform_iteratorINSC_12zip_functionI8abs_diffIfEEENSC_12zip_iteratorINS5_3std3__45tupleIJNSC_6detail15normal_iteratorINSC_10device_ptrIfEEEESQ_EEEEENSC_11use_defaultEST_EEjS8_fNSK_10__identityEEEvT0_PT3_T1_NS0_13GridEvenShareISZ_EET2_T4_)
        .other          _ZN3cub18CUB_300001_SM_10006detail6reduce18DeviceReduceKernelINS2_10policy_hubIfjN4cuda3__47maximumIfEEE10Policy1000EN6thrust24THRUST_300001_SM_1000_NS18transform_iteratorINSC_12zip_functionI8abs_diffIfEEENSC_12zip_iteratorINS5_3std3__45tupleIJNSC_6detail15normal_iteratorINSC_10device_ptrIfEEEESQ_EEEEENSC_11use_defaultEST_EEjS8_fNSK_10__identityEEEvT0_PT3_T1_NS0_13GridEvenShareISZ_EET2_T4_,@"STO_CUDA_ENTRY STV_DEFAULT"
_ZN3cub18CUB_300001_SM_10006detail6reduce18DeviceReduceKernelINS2_10policy_hubIfjN4cuda3__47maximumIfEEE10Policy1000EN6thrust24THRUST_300001_SM_1000_NS18transform_iteratorINSC_12zip_functionI8abs_diffIfEEENSC_12zip_iteratorINS5_3std3__45tupleIJNSC_6detail15normal_iteratorINSC_10device_ptrIfEEEESQ_EEEEENSC_11use_defaultEST_EEjS8_fNSK_10__identityEEEvT0_PT3_T1_NS0_13GridEvenShareISZ_EET2_T4_:
.text._ZN3cub18CUB_300001_SM_10006detail6reduce18DeviceReduceKernelINS2_10policy_hubIfjN4cuda3__47maximumIfEEE10Policy1000EN6thrust24THRUST_300001_SM_1000_NS18transform_iteratorINSC_12zip_functionI8abs_diffIfEEENSC_12zip_iteratorINS5_3std3__45tupleIJNSC_6detail15normal_iteratorINSC_10device_ptrIfEEEESQ_EEEEENSC_11use_defaultEST_EEjS8_fNSK_10__identityEEEvT0_PT3_T1_NS0_13GridEvenShareISZ_EET2_T4_:
[----:B------:R-:W-:Y:S08]  /*0000*/  LDC R1, c[0x0][0x37c] ;  /* 0x0000df00ff017b82 */ /* 0x000ff00000000800 */
[----:B------:R-:W0:Y:S01]  /*0010*/  S2UR UR13, SR_CTAID.X ;  /* 0x00000000000d79c3 */ /* 0x000e220000002500 */
[----:B------:R-:W1:Y:S01]  /*0020*/  LDCU.64 UR10, c[0x0][0x3b8] ;  /* 0x00007700ff0a77ac */ /* 0x000e620008000a00 */
[----:B------:R-:W-:Y:S01]  /*0030*/  BSSY.RECONVERGENT B0, `(.L_x_170) ;  /* 0x00003e1000007945 */ /* 0x000fe20003800200 */
[----:B------:R-:W2:Y:S01]  /*0040*/  LDCU.64 UR14, c[0x0][0x358] ;  /* 0x00006b00ff0e77ac */ /* 0x000ea20008000a00 */
[----:B-1----:R-:W-:-:S02]  /*0050*/  USHF.L.U32 UR5, UR11, 0xc, URZ ;  /* 0x0000000c0b057899 */ /* 0x002fc400080006ff */
[----:B0-----:R-:W-:-:S04]  /*0060*/  UIMAD UR9, UR13, -0x1000, UR10 ;  /* 0xfffff0000d0978a4 */ /* 0x001fc8000f8e020a */
[----:B------:R-:W-:-:S09]  /*0070*/  UISETP.GT.U32.AND UP0, UPT, UR9, 0xfff, UPT ;  /* 0x00000fff0900788c */ /* 0x000fd2000bf04070 */
[----:B--2---:R-:W-:Y:S05]  /*0080*/  BRA.U UP0, `(.L_x_171) ;  /* 0x0000001900f47547 */ /* 0x004fea000b800000 */
[----:B------:R-:W0:Y:S01]  /*0090*/  S2R R0, SR_TID.X ;  /* 0x0000000000007919 */ /* 0x000e220000002100 */
[----:B------:R-:W-:Y:S01]  /*00a0*/  BSSY.RECONVERGENT B1, `(.L_x_172) ;  /* 0x0000010000017945 */ /* 0x000fe20003800200 */
[----:B------:R-:W-:Y:S01]  /*00b0*/  IMAD.MOV.U32 R10, RZ, RZ, RZ ;  /* 0x000000ffff0a7224 */ /* 0x000fe200078e00ff */
[----:B0-----:R-:W-:Y:S01]  /*00c0*/  ISETP.GE.U32.AND P0, PT, R0, UR9, PT ;  /* 0x0000000900007c0c */ /* 0x001fe2000bf06070 */
[----:B------:R-:W-:-:S12]  /*00d0*/  IMAD.MOV.U32 R2, RZ, RZ, R0 ;  /* 0x000000ffff027224 */ /* 0x000fd800078e0000 */
[----:B------:R-:W-:Y:S05]  /*00e0*/  @P0 BRA `(.L_x_173) ;  /* 0x00000000002c0947 */ /* 0x000fea0003800000 */
[----:B------:R-:W0:Y:S01]  /*00f0*/  LDC.64 R4, c[0x0][0x380] ;  /* 0x0000e000ff047b82 */ /* 0x000e220000000a00 */
[----:B------:R-:W-:-:S04]  /*0100*/  IMAD.U32 R3, RZ, RZ, UR13 ;  /* 0x0000000dff037e24 */ /* 0x000fc8000f8e00ff */
[----:B------:R-:W-:-:S03]  /*0110*/  IMAD R3, R3, 0x1000, R0 ;  /* 0x0000100003037824 */ /* 0x000fc600078e0200 */
        /* <DEDUP_REMOVED lines=8> */
.L_x_173:
[----:B------:R-:W-:Y:S05]  /*01a0*/  BSYNC.RECONVERGENT B1 ;  /* 0x0000000000017941 */ /* 0x000fea0003800200 */
.L_x_172:
[----:B------:R-:W-:Y:S01]  /*01b0*/  ISETP.GE.U32.AND P0, PT, R2, UR9, PT ;  /* 0x0000000902007c0c */ /* 0x000fe2000bf06070 */
[----:B------:R-:W-:-:S12]  /*01c0*/  BSSY.RECONVERGENT B1, `(.L_x_174) ;  /* 0x0000122000017945 */ /* 0x000fd80003800200 */
[----:B------:R-:W-:Y:S05]  /*01d0*/  @P0 BRA `(.L_x_175) ;  /* 0x0000001000800947 */ /* 0x000fea0003800000 */
[----:B------:R-:W-:Y:S01]  /*01e0*/  LOP3.LUT R3, RZ, R2, RZ, 0x33, !PT ;  /* 0x00000002ff037212 */ /* 0x000fe200078e33ff */
[----:B------:R-:W-:Y:S01]  /*01f0*/  IMAD.U32 R4, RZ, RZ, UR13 ;  /* 0x0000000dff047e24 */ /* 0x000fe2000f8e00ff */
[----:B------:R-:W-:Y:S03]  /*0200*/  BSSY.RECONVERGENT B2, `(.L_x_176) ;  /* 0x0000095000027945 */ /* 0x000fe60003800200 */
[----:B------:R-:W-:-:S04]  /*0210*/  VIADD R3, R3, UR10 ;  /* 0x0000000a03037c36 */ /* 0x000fc80008000000 */
[----:B------:R-:W-:-:S05]  /*0220*/  IMAD R3, R4, -0x1000, R3 ;  /* 0xfffff00004037824 */ /* 0x000fca00078e0203 */
[C---:B------:R-:W-:Y:S02]  /*0230*/  ISETP.GE.U32.AND P0, PT, R3.reuse, 0xf00, PT ;  /* 0x00000f000300780c */ /* 0x040fe40003f06070 */
[----:B------:R-:W-:-:S04]  /*0240*/  LEA.HI R3, R3, 0x1, RZ, 0x18 ;  /* 0x0000000103037811 */ /* 0x000fc800078fc0ff */
[----:B------:R-:W-:-:S07]  /*0250*/  LOP3.LUT R4, R3, 0xf, RZ, 0xc0, !PT ;  /* 0x0000000f03047812 */ /* 0x000fce00078ec0ff */
[----:B------:R-:W-:Y:S05]  /*0260*/  @!P0 BRA `(.L_x_177) ;  /* 0x0000000800388947 */ /* 0x000fea0003800000 */
[----:B------:R-:W-:Y:S01]  /*0270*/  LOP3.LUT R7, R3, 0x1fffff0, RZ, 0xc0, !PT ;  /* 0x01fffff003077812 */ /* 0x000fe200078ec0ff */
[----:B------:R-:W-:Y:S01]  /*0280*/  IMAD.U32 R9, RZ, RZ, UR13 ;  /* 0x0000000dff097e24 */ /* 0x000fe2000f8e00ff */
[----:B------:R-:W-:Y:S01]  /*0290*/  BSSY.RECONVERGENT B3, `(.L_x_178) ;  /* 0x000008a000037945 */ /* 0x000fe20003800200 */
[----:B------:R-:W-:Y:S02]  /*02a0*/  LOP3.LUT R5, R2, 0x800, RZ, 0xfc, !PT ;  /* 0x0000080002057812 */ /* 0x000fe400078efcff */
[----:B------:R-:W-:Y:S02]  /*02b0*/  IMAD R2, R9, 0x1000, R2 ;  /* 0x0000100009027824 */ /* 0x000fe400078e0202 */
[----:B------:R-:W-:-:S07]  /*02c0*/  IMAD.MOV R7, RZ, RZ, -R7 ;  /* 0x000000ffff077224 */ /* 0x000fce00078e0a07 */
.L_x_179:
[----:B------:R-:W0:Y:S01]  /*02d0*/  LDC.64 R20, c[0x0][0x380] ;  /* 0x0000e000ff147b82 */ /* 0x000e220000000a00 */
[----:B------:R-:W-:-:S07]  /*02e0*/  VIADD R25, R2, 0x100 ;  /* 0x0000010002197836 */ /* 0x000fce0000000000 */
[----:B------:R-:W1:Y:S01]  /*02f0*/  LDC.64 R18, c[0x0][0x388] ;  /* 0x0000e200ff127b82 */ /* 0x000e620000000a00 */
[C---:B------:R-:W-:Y:S02]  /*0300*/  VIADD R33, R2.reuse, 0x200 ;  /* 0x0000020002217836 */ /* 0x040fe40000000000 */
[----:B0-----:R-:W-:-:S05]  /*0310*/  IMAD.WIDE.U32 R14, R2, 0x4, R20 ;  /* 0x00000004020e7825 */ /* 0x001fca00078e0014 */
[----:B------:R0:W2:Y:S01]  /*0320*/  LDG.E R12, desc[UR14][R14.64] ;  /* 0x0000000e0e0c7981 */ /* 0x0000a2000c1e1900 */
[----:B-1----:R-:W-:-:S05]  /*0330*/  IMAD.WIDE.U32 R16, R2, 0x4, R18 ;  /* 0x0000000402107825 */ /* 0x002fca00078e0012 */
[----:B------:R1:W2:Y:S01]  /*0340*/  LDG.E R13, desc[UR14][R16.64] ;  /* 0x0000000e100d7981 */ /* 0x0002a2000c1e1900 */
[----:B------:R-:W-:-:S04]  /*0350*/  IMAD.WIDE.U32 R36, R25, 0x4, R20 ;  /* 0x0000000419247825 */ /* 0x000fc800078e0014 */
[----:B------:R-:W-:Y:S02]  /*0360*/  IMAD.WIDE.U32 R24, R25, 0x4, R18 ;  /* 0x0000000419187825 */ /* 0x000fe400078e0012 */
[----:B------:R-:W3:Y:S02]  /*0370*/  LDG.E R36, desc[UR14][R36.64] ;  /* 0x0000000e24247981 */ /* 0x000ee4000c1e1900 */
[C---:B------:R-:W-:Y:S02]  /*0380*/  IMAD.WIDE.U32 R26, R33.reuse, 0x4, R20 ;  /* 0x00000004211a7825 */ /* 0x040fe400078e0014 */
[----:B------:R-:W3:Y:S02]  /*0390*/  LDG.E R23, desc[UR14][R24.64] ;  /* 0x0000000e18177981 */ /* 0x000ee4000c1e1900 */
[----:B------:R-:W-:Y:S02]  /*03a0*/  IMAD.WIDE.U32 R32, R33, 0x4, R18 ;  /* 0x0000000421207825 */ /* 0x000fe400078e0012 */
[----:B------:R4:W5:Y:S04]  /*03b0*/  LDG.E R6, desc[UR14][R26.64] ;  /* 0x0000000e1a067981 */ /* 0x000968000c1e1900 */
[----:B------:R4:W5:Y:S01]  /*03c0*/  LDG.E R8, desc[UR14][R32.64] ;  /* 0x0000000e20087981 */ /* 0x000962000c1e1900 */
[----:B------:R-:W-:-:S02]  /*03d0*/  VIADD R35, R2, 0x300 ;  /* 0x0000030002237836 */ /* 0x000fc40000000000 */
[----:B0-----:R-:W-:Y:S02]  /*03e0*/  VIADD R15, R2, 0x400 ;  /* 0x00000400020f7836 */ /* 0x001fe40000000000 */
[----:B-1----:R-:W-:-:S04]  /*03f0*/  IMAD.WIDE.U32 R16, R35, 0x4, R20 ;  /* 0x0000000423107825 */ /* 0x002fc800078e0014 */
[----:B------:R-:W-:Y:S01]  /*0400*/  IMAD.WIDE.U32 R34, R35, 0x4, R18 ;  /* 0x0000000423227825 */ /* 0x000fe200078e0012 */
[----:B------:R-:W5:Y:S03]  /*0410*/  LDG.E R9, desc[UR14][R16.64] ;  /* 0x0000000e10097981 */ /* 0x000f66000c1e1900 */
[C---:B------:R-:W-:Y:S01]  /*0420*/  IMAD.WIDE.U32 R28, R15.reuse, 0x4, R20 ;  /* 0x000000040f1c7825 */ /* 0x040fe200078e0014 */
[----:B------:R-:W5:Y:S03]  /*0430*/  LDG.E R22, desc[UR14][R34.64] ;  /* 0x0000000e22167981 */ /* 0x000f66000c1e1900 */
[----:B------:R-:W-:Y:S01]  /*0440*/  IMAD.WIDE.U32 R14, R15, 0x4, R18 ;  /* 0x000000040f0e7825 */ /* 0x000fe200078e0012 */
[----:B------:R-:W5:Y:S04]  /*0450*/  LDG.E R11, desc[UR14][R28.64] ;  /* 0x0000000e1c0b7981 */ /* 0x000f68000c1e1900 */
[----:B------:R0:W5:Y:S01]  /*0460*/  LDG.E R30, desc[UR14][R14.64] ;  /* 0x0000000e0e1e7981 */ /* 0x000162000c1e1900 */
[----:B----4-:R-:W-:-:S02]  /*0470*/  VIADD R26, R2, 0x600 ;  /* 0x00000600021a7836 */ /* 0x010fc40000000000 */
[C---:B------:R-:W-:Y:S02]  /*0480*/  VIADD R33, R2.reuse, 0x700 ;  /* 0x0000070002217836 */ /* 0x040fe40000000000 */
[----:B0-----:R-:W-:Y:S02]  /*0490*/  VIADD R15, R2, 0x500 ;  /* 0x00000500020f7836 */ /* 0x001fe40000000000 */
[----:B------:R-:W-:-:S04]  /*04a0*/  IMAD.WIDE.U32 R16, R26, 0x4, R20 ;  /* 0x000000041a107825 */ /* 0x000fc800078e0014 */
[C---:B------:R-:W-:Y:S01]  /*04b0*/  IMAD.WIDE.U32 R24, R15.reuse, 0x4, R20 ;  /* 0x000000040f187825 */ /* 0x040fe200078e0014 */
[----:B------:R0:W4:Y:S03]  /*04c0*/  LDG.E R31, desc[UR14][R16.64] ;  /* 0x0000000e101f7981 */ /* 0x000126000c1e1900 */
[----:B------:R-:W-:Y:S01]  /*04d0*/  IMAD.WIDE.U32 R14, R15, 0x4, R18 ;  /* 0x000000040f0e7825 */ /* 0x000fe200078e0012 */
[----:B------:R-:W4:Y:S03]  /*04e0*/  LDG.E R32, desc[UR14][R24.64] ;  /* 0x0000000e18207981 */ /* 0x000f26000c1e1900 */
[----:B------:R-:W-:Y:S01]  /*04f0*/  VIADD R37, R2, 0x800 ;  /* 0x0000080002257836 */ /* 0x000fe20000000000 */
[----:B------:R-:W4:Y:S03]  /*0500*/  LDG.E R29, desc[UR14][R14.64] ;  /* 0x0000000e0e1d7981 */ /* 0x000f26000c1e1900 */
[----:B------:R-:W-:-:S04]  /*0510*/  IMAD.WIDE.U32 R34, R37, 0x4, R20 ;  /* 0x0000000425227825 */ /* 0x000fc800078e0014 */
[----:B--2---:R-:W-:Y:S01]  /*0520*/  FADD R27, -R12, R13 ;  /* 0x0000000d0c1b7221 */ /* 0x004fe20000000100 */
[----:B------:R-:W-:-:S04]  /*0530*/  IMAD.WIDE.U32 R12, R33, 0x4, R20 ;  /* 0x00000004210c7825 */ /* 0x000fc800078e0014 */
[----:B------:R-:W-:Y:S01]  /*0540*/  FSETP.GEU.AND P0, PT, R10, |R27|, PT ;  /* 0x4000001b0a00720b */ /* 0x000fe20003f0e000 */
[----:B------:R1:W2:Y:S03]  /*0550*/  LDG.E R28, desc[UR14][R12.64] ;  /* 0x0000000e0c1c7981 */ /* 0x0002a6000c1e1900 */
[----:B0-----:R-:W-:Y:S01]  /*0560*/  FSEL R16, |R27|, R10, !P0 ;  /* 0x0000000a1b107208 */ /* 0x001fe20004000200 */
[----:B---3--:R-:W-:Y:S01]  /*0570*/  FADD R36, -R36, R23 ;  /* 0x0000001724247221 */ /* 0x008fe20000000100 */
[----:B------:R-:W-:Y:S01]  /*0580*/  VIADD R10, R2, 0x900 ;  /* 0x00000900020a7836 */ /* 0x000fe20000000000 */
[----:B------:R0:W3:Y:S01]  /*0590*/  LDG.E R27, desc[UR14][R34.64] ;  /* 0x0000000e221b7981 */ /* 0x0000e2000c1e1900 */
[----:B-1----:R-:W-:Y:S02]  /*05a0*/  IMAD.WIDE.U32 R12, R26, 0x4, R18 ;  /* 0x000000041a0c7825 */ /* 0x002fe400078e0012 */
[----:B------:R-:W-:-:S02]  /*05b0*/  FSETP.GEU.AND P0, PT, R16, |R36|, PT ;  /* 0x400000241000720b */ /* 0x000fc40003f0e000 */
[----:B-----5:R-:W-:Y:S01]  /*05c0*/  FADD R6, -R6, R8 ;  /* 0x0000000806067221 */ /* 0x020fe20000000100 */
[----:B------:R-:W-:Y:S01]  /*05d0*/  IMAD.WIDE.U32 R24, R10, 0x4, R20 ;  /* 0x000000040a187825 */ /* 0x000fe200078e0014 */
[----:B------:R-:W5:Y:S01]  /*05e0*/  LDG.E R26, desc[UR14][R12.64] ;  /* 0x0000000e0c1a7981 */ /* 0x000f62000c1e1900 */
[----:B------:R-:W-:Y:S02]  /*05f0*/  FSEL R36, |R36|, R16, !P0 ;  /* 0x0000001024247208 */ /* 0x000fe40004000200 */
[----:B0-----:R-:W-:Y:S02]  /*0600*/  IMAD.WIDE.U32 R34, R33, 0x4, R18 ;  /* 0x0000000421227825 */ /* 0x001fe400078e0012 */
[----:B------:R-:W-:Y:S01]  /*0610*/  FSETP.GEU.AND P0, PT, R36, |R6|, PT ;  /* 0x400000062400720b */ /* 0x000fe20003f0e000 */
[----:B------:R-:W3:Y:S01]  /*0620*/  LDG.E R24, desc[UR14][R24.64] ;  /* 0x0000000e18187981 */ /* 0x000ee2000c1e1900 */
[----:B------:R-:W-:Y:S02]  /*0630*/  VIADD R23, R2, 0xa00 ;  /* 0x00000a0002177836 */ /* 0x000fe40000000000 */
[----:B------:R-:W-:-:S02]  /*0640*/  FSEL R6, |R6|, R36, !P0 ;  /* 0x0000002406067208 */ /* 0x000fc40004000200 */
[----:B------:R-:W-:Y:S01]  /*0650*/  IMAD.WIDE.U32 R16, R23, 0x4, R20 ;  /* 0x0000000417107825 */ /* 0x000fe200078e0014 */
[----:B------:R0:W2:Y:S03]  /*0660*/  LDG.E R25, desc[UR14][R34.64] ;  /* 0x0000000e22197981 */ /* 0x0000a6000c1e1900 */
[----:B------:R-:W-:Y:S02]  /*0670*/  IMAD.WIDE.U32 R36, R37, 0x4, R18 ;  /* 0x0000000425247825 */ /* 0x000fe400078e0012 */
[----:B------:R-:W3:Y:S02]  /*0680*/  LDG.E R17, desc[UR14][R16.64] ;  /* 0x0000000e10117981 */ /* 0x000ee4000c1e1900 */
[----:B------:R-:W-:-:S04]  /*0690*/  VIADD R8, R2, 0xb00 ;  /* 0x00000b0002087836 */ /* 0x000fc80000000000 */
[----:B------:R-:W-:Y:S01]  /*06a0*/  IMAD.WIDE.U32 R14, R8, 0x4, R20 ;  /* 0x00000004080e7825 */ /* 0x000fe200078e0014 */
[----:B------:R1:W3:Y:S03]  /*06b0*/  LDG.E R16, desc[UR14][R36.64] ;  /* 0x0000000e24107981 */ /* 0x0002e6000c1e1900 */
[----:B0-----:R-:W-:Y:S02]  /*06c0*/  IMAD.WIDE.U32 R34, R10, 0x4, R18 ;  /* 0x000000040a227825 */ /* 0x001fe400078e0012 */
[----:B------:R-:W3:Y:S02]  /*06d0*/  LDG.E R14, desc[UR14][R14.64] ;  /* 0x0000000e0e0e7981 */ /* 0x000ee4000c1e1900 */
[----:B------:R-:W-:Y:S02]  /*06e0*/  VIADD R33, R2, 0xc00 ;  /* 0x00000c0002217836 */ /* 0x000fe40000000000 */
[----:B------:R-:W-:Y:S01]  /*06f0*/  FADD R9, -R9, R22 ;  /* 0x0000001609097221 */ /* 0x000fe20000000100 */
[----:B------:R-:W-:-:S04]  /*0700*/  IMAD.WIDE.U32 R22, R23, 0x4, R18 ;  /* 0x0000000417167825 */ /* 0x000fc800078e0012 */
[----:B------:R-:W-:Y:S01]  /*0710*/  IMAD.WIDE.U32 R12, R33, 0x4, R20 ;  /* 0x00000004210c7825 */ /* 0x000fe200078e0014 */
[----:B------:R0:W3:Y:S03]  /*0720*/  LDG.E R15, desc[UR14][R34.64] ;  /* 0x0000000e220f7981 */ /* 0x0000e6000c1e1900 */
[----:B-1----:R-:W-:Y:S02]  /*0730*/  VIADD R37, R2, 0xd00 ;  /* 0x00000d0002257836 */ /* 0x002fe40000000000 */
[----:B------:R-:W-:Y:S01]  /*0740*/  FADD R30, -R11, R30 ;  /* 0x0000001e0b1e7221 */ /* 0x000fe20000000100 */
[----:B------:R-:W3:Y:S01]  /*0750*/  LDG.E R13, desc[UR14][R12.64] ;  /* 0x0000000e0c0d7981 */ /* 0x000ee2000c1e1900 */
[----:B------:R-:W-:-:S04]  /*0760*/  IMAD.WIDE.U32 R10, R37, 0x4, R20 ;  /* 0x00000004250a7825 */ /* 0x000fc800078e0014 */
[--C-:B0-----:R-:W-:Y:S02]  /*0770*/  IMAD.WIDE.U32 R34, R8, 0x4, R18.reuse ;  /* 0x0000000408227825 */ /* 0x101fe400078e0012 */
[----:B------:R-:W3:Y:S04]  /*0780*/  LDG.E R10, desc[UR14][R10.64] ;  /* 0x0000000e0a0a7981 */ /* 0x000ee8000c1e1900 */
[----:B------:R0:W3:Y:S04]  /*0790*/  LDG.E R12, desc[UR14][R22.64] ;  /* 0x0000000e160c7981 */ /* 0x0000e8000c1e1900 */
[----:B------:R-:W3:Y:S01]  /*07a0*/  LDG.E R11, desc[UR14][R34.64] ;  /* 0x0000000e220b7981 */ /* 0x000ee2000c1e1900 */
[----:B0-----:R-:W-:-:S05]  /*07b0*/  IMAD.WIDE.U32 R22, R33, 0x4, R18 ;  /* 0x0000000421167825 */ /* 0x001fca00078e0012 */
[----:B------:R0:W3:Y:S01]  /*07c0*/  LDG.E R8, desc[UR14][R22.64] ;  /* 0x0000000e16087981 */ /* 0x0000e2000c1e1900 */
[----:B------:R-:W-:-:S05]  /*07d0*/  IMAD.WIDE.U32 R36, R37, 0x4, R18 ;  /* 0x0000000425247825 */ /* 0x000fca00078e0012 */
[----:B------:R1:W3:Y:S01]  /*07e0*/  LDG.E R33, desc[UR14][R36.64] ;  /* 0x0000000e24217981 */ /* 0x0002e2000c1e1900 */
[----:B0-----:R-:W-:-:S04]  /*07f0*/  VIADD R23, R2, 0xe00 ;  /* 0x00000e0002177836 */ /* 0x001fc80000000000 */
[----:B-1----:R-:W-:-:S04]  /*0800*/  IMAD.WIDE.U32 R36, R23, 0x4, R20 ;  /* 0x0000000417247825 */ /* 0x002fc800078e0014 */
[----:B------:R-:W-:Y:S01]  /*0810*/  IMAD.WIDE.U32 R22, R23, 0x4, R18 ;  /* 0x0000000417167825 */ /* 0x000fe200078e0012 */
[----:B------:R-:W3:Y:S03]  /*0820*/  LDG.E R34, desc[UR14][R36.64] ;  /* 0x0000000e24227981 */ /* 0x000ee6000c1e1900 */
[----:B------:R-:W-:Y:S02]  /*0830*/  VIADD R35, R2, 0xf00 ;  /* 0x00000f0002237836 */ /* 0x000fe40000000000 */
[----:B------:R-:W3:Y:S02]  /*0840*/  LDG.E R23, desc[UR14][R22.64] ;  /* 0x0000000e16177981 */ /* 0x000ee4000c1e1900 */
[----:B------:R-:W-:-:S04]  /*0850*/  IMAD.WIDE.U32 R20, R35, 0x4, R20 ;  /* 0x0000000423147825 */ /* 0x000fc800078e0014 */
[----:B------:R-:W-:Y:S02]  /*0860*/  IMAD.WIDE.U32 R18, R35, 0x4, R18 ;  /* 0x0000000423127825 */ /* 0x000fe400078e0012 */
[----:B------:R-:W3:Y:S04]  /*0870*/  LDG.E R20, desc[UR14][R20.64] ;  /* 0x0000000e14147981 */ /* 0x000ee8000c1e1900 */
[----:B------:R-:W3:Y:S01]  /*0880*/  LDG.E R19, desc[UR14][R18.64] ;  /* 0x0000000e12137981 */ /* 0x000ee2000c1e1900 */
[----:B------:R-:W-:-:S04]  /*0890*/  FSETP.GEU.AND P0, PT, R6, |R9|, PT ;  /* 0x400000090600720b */ /* 0x000fc80003f0e000 */
[----:B------:R-:W-:Y:S01]  /*08a0*/  FSEL R9, |R9|, R6, !P0 ;  /* 0x0000000609097208 */ /* 0x000fe20004000200 */
[----:B----4-:R-:W-:-:S03]  /*08b0*/  FADD R32, -R32, R29 ;  /* 0x0000001d20207221 */ /* 0x010fc60000000100 */
[----:B------:R-:W-:-:S04]  /*08c0*/  FSETP.GEU.AND P0, PT, R9, |R30|, PT ;  /* 0x4000001e0900720b */ /* 0x000fc80003f0e000 */
[----:B------:R-:W-:-:S04]  /*08d0*/  FSEL R9, |R30|, R9, !P0 ;  /* 0x000000091e097208 */ /* 0x000fc80004000200 */
[----:B------:R-:W-:-:S04]  /*08e0*/  FSETP.GEU.AND P0, PT, R9, |R32|, PT ;  /* 0x400000200900720b */ /* 0x000fc80003f0e000 */
[----:B------:R-:W-:Y:S01]  /*08f0*/  FSEL R9, |R32|, R9, !P0 ;  /* 0x0000000920097208 */ /* 0x000fe20004000200 */
[----:B------:R-:W-:-:S05]  /*0900*/  VIADD R7, R7, 0x10 ;  /* 0x0000001007077836 */ /* 0x000fca0000000000 */
[----:B------:R-:W-:Y:S01]  /*0910*/  ISETP.NE.AND P1, PT, R7, RZ, PT ;  /* 0x000000ff0700720c */ /* 0x000fe20003f25270 */
[----:B------:R-:W-:Y:S02]  /*0920*/  VIADD R5, R5, 0x1000 ;  /* 0x0000100005057836 */ /* 0x000fe40000000000 */
[----:B------:R-:W-:Y:S02]  /*0930*/  VIADD R2, R2, 0x1000 ;  /* 0x0000100002027836 */ /* 0x000fe40000000000 */
[----:B-----5:R-:W-:-:S05]  /*0940*/  FADD R26, -R31, R26 ;  /* 0x0000001a1f1a7221 */ /* 0x020fca0000000100 */
[----:B------:R-:W-:-:S04]  /*0950*/  FSETP.GEU.AND P0, PT, R9, |R26|, PT ;  /* 0x4000001a0900720b */ /* 0x000fc80003f0e000 */
[----:B------:R-:W-:Y:S01]  /*0960*/  FSEL R9, |R26|, R9, !P0 ;  /* 0x000000091a097208 */ /* 0x000fe20004000200 */
[----:B--2---:R-:W-:-:S05]  /*0970*/  FADD R28, -R28, R25 ;  /* 0x000000191c1c7221 */ /* 0x004fca0000000100 */
[----:B------:R-:W-:-:S04]  /*0980*/  FSETP.GEU.AND P0, PT, R9, |R28|, PT ;  /* 0x4000001c0900720b */ /* 0x000fc80003f0e000 */
[----:B------:R-:W-:Y:S01]  /*0990*/  FSEL R9, |R28|, R9, !P0 ;  /* 0x000000091c097208 */ /* 0x000fe20004000200 */
[----:B---3--:R-:W-:-:S05]  /*09a0*/  FADD R16, -R27, R16 ;  /* 0x000000101b107221 */ /* 0x008fca0000000100 */
[----:B------:R-:W-:-:S04]  /*09b0*/  FSETP.GEU.AND P0, PT, R9, |R16|, PT ;  /* 0x400000100900720b */ /* 0x000fc80003f0e000 */
[----:B------:R-:W-:Y:S01]  /*09c0*/  FSEL R9, |R16|, R9, !P0 ;  /* 0x0000000910097208 */ /* 0x000fe20004000200 */
[----:B------:R-:W-:-:S05]  /*09d0*/  FADD R24, -R24, R15 ;  /* 0x0000000f18187221 */ /* 0x000fca0000000100 */
[----:B------:R-:W-:-:S04]  /*09e0*/  FSETP.GEU.AND P0, PT, R9, |R24|, PT ;  /* 0x400000180900720b */ /* 0x000fc80003f0e000 */
[----:B------:R-:W-:Y:S01]  /*09f0*/  FSEL R9, |R24|, R9, !P0 ;  /* 0x0000000918097208 */ /* 0x000fe20004000200 */
[----:B------:R-:W-:-:S05]  /*0a00*/  FADD R12, -R17, R12 ;  /* 0x0000000c110c7221 */ /* 0x000fca0000000100 */
        /* <DEDUP_REMOVED lines=11> */
[----:B------:R-:W-:-:S05]  /*0ac0*/  FADD R23, -R34, R23 ;  /* 0x0000001722177221 */ /* 0x000fca0000000100 */
[----:B------:R-:W-:-:S04]  /*0ad0*/  FSETP.GEU.AND P0, PT, R8, |R23|, PT ;  /* 0x400000170800720b */ /* 0x000fc80003f0e000 */
[----:B------:R-:W-:Y:S01]  /*0ae0*/  FSEL R8, |R23|, R8, !P0 ;  /* 0x0000000817087208 */ /* 0x000fe20004000200 */
[----:B------:R-:W-:-:S05]  /*0af0*/  FADD R19, -R20, R19 ;  /* 0x0000001314137221 */ /* 0x000fca0000000100 */
[----:B------:R-:W-:-:S04]  /*0b00*/  FSETP.GEU.AND P0, PT, R8, |R19|, PT ;  /* 0x400000130800720b */ /* 0x000fc80003f0e000 */
[----:B------:R-:W-:Y:S01]  /*0b10*/  FSEL R10, |R19|, R8, !P0 ;  /* 0x00000008130a7208 */ /* 0x000fe20004000200 */
[----:B------:R-:W-:Y:S08]  /*0b20*/  @P1 BRA `(.L_x_179) ;  /* 0xfffffff400e81947 */ /* 0x000ff0000383ffff */
[----:B------:R-:W-:Y:S05]  /*0b30*/  BSYNC.RECONVERGENT B3 ;  /* 0x0000000000037941 */ /* 0x000fea0003800200 */
.L_x_178:
[----:B------:R-:W-:-:S07]  /*0b40*/  VIADD R2, R5, 0xfffff800 ;  /* 0xfffff80005027836 */ /* 0x000fce0000000000 */
.L_x_177:
[----:B------:R-:W-:Y:S05]  /*0b50*/  BSYNC.RECONVERGENT B2 ;  /* 0x0000000000027941 */ /* 0x000fea0003800200 */
.L_x_176:
[----:B------:R-:W-:-:S13]  /*0b60*/  ISETP.NE.AND P0, PT, R4, RZ, PT ;  /* 0x000000ff0400720c */ /* 0x000fda0003f05270 */
[----:B------:R-:W-:Y:S05]  /*0b70*/  @!P0 BRA `(.L_x_175) ;  /* 0x0000000800188947 */ /* 0x000fea0003800000 */
[----:B------:R-:W-:Y:S01]  /*0b80*/  ISETP.GE.U32.AND P1, PT, R4, 0x8, PT ;  /* 0x000000080400780c */ /* 0x000fe20003f26070 */
[----:B------:R-:W-:Y:S01]  /*0b90*/  BSSY.RECONVERGENT B2, `(.L_x_180) ;  /* 0x0000048000027945 */ /* 0x000fe20003800200 */
[----:B------:R-:W-:-:S04]  /*0ba0*/  LOP3.LUT R28, R3, 0x7, RZ, 0xc0, !PT ;  /* 0x00000007031c7812 */ /* 0x000fc800078ec0ff */
[----:B------:R-:W-:-:S07]  /*0bb0*/  ISETP.NE.AND P0, PT, R28, RZ, PT ;  /* 0x000000ff1c00720c */ /* 0x000fce0003f05270 */
[----:B------:R-:W-:Y:S06]  /*0bc0*/  @!P1 BRA `(.L_x_181) ;  /* 0x0000000400109947 */ /* 0x000fec0003800000 */
[----:B------:R-:W0:Y:S01]  /*0bd0*/  LDC.64 R6, c[0x0][0x380] ;  /* 0x0000e000ff067b82 */ /* 0x000e220000000a00 */
[----:B------:R-:W-:-:S04]  /*0be0*/  IMAD.U32 R29, RZ, RZ, UR13 ;  /* 0x0000000dff1d7e24 */ /* 0x000fc8000f8e00ff */
[----:B------:R-:W-:-:S03]  /*0bf0*/  IMAD R29, R29, 0x1000, R2 ;  /* 0x000010001d1d7824 */ /* 0x000fc600078e0202 */
[----:B------:R-:W1:Y:S01]  /*0c00*/  LDC.64 R4, c[0x0][0x388] ;  /* 0x0000e200ff047b82 */ /* 0x000e620000000a00 */
[C---:B------:R-:W-:Y:S02]  /*0c10*/  VIADD R15, R29.reuse, 0x100 ;  /* 0x000001001d0f7836 */ /* 0x040fe40000000000 */
[C---:B------:R-:W-:Y:S02]  /*0c20*/  VIADD R33, R29.reuse, 0x200 ;  /* 0x000002001d217836 */ /* 0x040fe40000000000 */
[----:B0-----:R-:W-:-:S05]  /*0c30*/  IMAD.WIDE.U32 R8, R29, 0x4, R6 ;  /* 0x000000041d087825 */ /* 0x001fca00078e0006 */
[----:B------:R-:W2:Y:S01]  /*0c40*/  LDG.E R20, desc[UR14][R8.64] ;  /* 0x0000000e08147981 */ /* 0x000ea2000c1e1900 */
        /* <DEDUP_REMOVED lines=8> */
[----:B------:R1:W4:Y:S02]  /*0cd0*/  LDG.E R23, desc[UR14][R16.64] ;  /* 0x0000000e10177981 */ /* 0x000324000c1e1900 */
[----:B------:R-:W-:-:S02]  /*0ce0*/  VIADD R37, R29, 0x300 ;  /* 0x000003001d257836 */ /* 0x000fc40000000000 */
[----:B------:R-:W4:Y:S02]  /*0cf0*/  LDG.E R22, desc[UR14][R32.64] ;  /* 0x0000000e20167981 */ /* 0x000f24000c1e1900 */
[----:B------:R-:W-:-:S04]  /*0d00*/  IMAD.WIDE.U32 R34, R37, 0x4, R6 ;  /* 0x0000000425227825 */ /* 0x000fc800078e0006 */
[----:B------:R-:W-:Y:S01]  /*0d10*/  IMAD.WIDE.U32 R36, R37, 0x4, R4 ;  /* 0x0000000425247825 */ /* 0x000fe200078e0004 */
[----:B------:R-:W5:Y:S03]  /*0d20*/  LDG.E R24, desc[UR14][R34.64] ;  /* 0x0000000e22187981 */ /* 0x000f66000c1e1900 */
[----:B------:R-:W-:Y:S01]  /*0d30*/  VIADD R27, R29, 0x400 ;  /* 0x000004001d1b7836 */ /* 0x000fe20000000000 */
[----:B------:R-:W5:Y:S03]  /*0d40*/  LDG.E R19, desc[UR14][R36.64] ;  /* 0x0000000e24137981 */ /* 0x000f66000c1e1900 */
[----:B------:R-:W-:-:S04]  /*0d50*/  IMAD.WIDE.U32 R30, R27, 0x4, R6 ;  /* 0x000000041b1e7825 */ /* 0x000fc800078e0006 */
[----:B------:R-:W-:Y:S01]  /*0d60*/  IMAD.WIDE.U32 R26, R27, 0x4, R4 ;  /* 0x000000041b1a7825 */ /* 0x000fe200078e0004 */
[----:B------:R-:W5:Y:S03]  /*0d70*/  LDG.E R25, desc[UR14][R30.64] ;  /* 0x0000000e1e197981 */ /* 0x000f66000c1e1900 */
[----:B0-----:R-:W-:Y:S02]  /*0d80*/  VIADD R13, R29, 0x500 ;  /* 0x000005001d0d7836 */ /* 0x001fe40000000000 */
[----:B------:R-:W5:Y:S02]  /*0d90*/  LDG.E R26, desc[UR14][R26.64] ;  /* 0x0000000e1a1a7981 */ /* 0x000f64000c1e1900 */
[----:B------:R-:W-:-:S04]  /*0da0*/  IMAD.WIDE.U32 R8, R13, 0x4, R6 ;  /* 0x000000040d087825 */ /* 0x000fc800078e0006 */
[----:B------:R-:W-:Y:S02]  /*0db0*/  IMAD.WIDE.U32 R12, R13, 0x4, R4 ;  /* 0x000000040d0c7825 */ /* 0x000fe400078e0004 */
[----:B------:R-:W5:Y:S02]  /*0dc0*/  LDG.E R8, desc[UR14][R8.64] ;  /* 0x0000000e08087981 */ /* 0x000f64000c1e1900 */
[----:B-1----:R-:W-:Y:S02]  /*0dd0*/  VIADD R17, R29, 0x600 ;  /* 0x000006001d117836 */ /* 0x002fe40000000000 */
[----:B------:R-:W5:Y:S02]  /*0de0*/  LDG.E R13, desc[UR14][R12.64] ;  /* 0x0000000e0c0d7981 */ /* 0x000f64000c1e1900 */
[----:B------:R-:W-:-:S04]  /*0df0*/  IMAD.WIDE.U32 R14, R17, 0x4, R6 ;  /* 0x00000004110e7825 */ /* 0x000fc800078e0006 */
[----:B------:R-:W-:Y:S02]  /*0e00*/  IMAD.WIDE.U32 R16, R17, 0x4, R4 ;  /* 0x0000000411107825 */ /* 0x000fe400078e0004 */
[----:B------:R-:W5:Y:S02]  /*0e10*/  LDG.E R14, desc[UR14][R14.64] ;  /* 0x0000000e0e0e7981 */ /* 0x000f64000c1e1900 */
[----:B------:R-:W-:Y:S02]  /*0e20*/  VIADD R29, R29, 0x700 ;  /* 0x000007001d1d7836 */ /* 0x000fe40000000000 */
[----:B------:R-:W5:Y:S02]  /*0e30*/  LDG.E R17, desc[UR14][R16.64] ;  /* 0x0000000e10117981 */ /* 0x000f64000c1e1900 */
[----:B------:R-:W-:-:S04]  /*0e40*/  IMAD.WIDE.U32 R6, R29, 0x4, R6 ;  /* 0x000000041d067825 */ /* 0x000fc800078e0006 */
[----:B------:R-:W-:Y:S02]  /*0e50*/  IMAD.WIDE.U32 R4, R29, 0x4, R4 ;  /* 0x000000041d047825 */ /* 0x000fe400078e0004 */
[----:B------:R-:W5:Y:S04]  /*0e60*/  LDG.E R6, desc[UR14][R6.64] ;  /* 0x0000000e06067981 */ /* 0x000f68000c1e1900 */
[----:B------:R-:W5:Y:S01]  /*0e70*/  LDG.E R5, desc[UR14][R4.64] ;  /* 0x0000000e04057981 */ /* 0x000f62000c1e1900 */
[----:B------:R-:W-:Y:S02]  /*0e80*/  VIADD R2, R2, 0x800 ;  /* 0x0000080002027836 */ /* 0x000fe40000000000 */
[----:B--2---:R-:W-:-:S05]  /*0e90*/  FADD R11, -R20, R11 ;  /* 0x0000000b140b7221 */ /* 0x004fca0000000100 */
[----:B------:R-:W-:-:S04]  /*0ea0*/  FSETP.GEU.AND P1, PT, R10, |R11|, PT ;  /* 0x4000000b0a00720b */ /* 0x000fc80003f2e000 */
[----:B------:R-:W-:Y:S01]  /*0eb0*/  FSEL R10, |R11|, R10, !P1 ;  /* 0x0000000a0b0a7208 */ /* 0x000fe20004800200 */
[----:B---3--:R-:W-:-:S05]  /*0ec0*/  FADD R21, -R18, R21 ;  /* 0x0000001512157221 */ /* 0x008fca0000000100 */
[----:B------:R-:W-:Y:S01]  /*0ed0*/  FSETP.GEU.AND P1, PT, R10, |R21|, PT ;  /* 0x400000150a00720b */ /* 0x000fe20003f2e000 */
[----:B----4-:R-:W-:-:S03]  /*0ee0*/  FADD R23, -R23, R22 ;  /* 0x0000001617177221 */ /* 0x010fc60000000100 */
[----:B------:R-:W-:-:S04]  /*0ef0*/  FSEL R10, |R21|, R10, !P1 ;  /* 0x0000000a150a7208 */ /* 0x000fc80004800200 */
[----:B------:R-:W-:-:S04]  /*0f00*/  FSETP.GEU.AND P1, PT, R10, |R23|, PT ;  /* 0x400000170a00720b */ /* 0x000fc80003f2e000 */
[----:B------:R-:W-:Y:S01]  /*0f10*/  FSEL R10, |R23|, R10, !P1 ;  /* 0x0000000a170a7208 */ /* 0x000fe20004800200 */
[----:B-----5:R-:W-:-:S05]  /*0f20*/  FADD R19, -R24, R19 ;  /* 0x0000001318137221 */ /* 0x020fca0000000100 */
        /* <DEDUP_REMOVED lines=13> */
[----:B------:R-:W-:-:S09]  /*1000*/  FSEL R10, |R5|, R10, !P1 ;  /* 0x0000000a050a7208 */ /* 0x000fd20004800200 */
.L_x_181:
[----:B------:R-:W-:Y:S05]  /*1010*/  BSYNC.RECONVERGENT B2 ;  /* 0x0000000000027941 */ /* 0x000fea0003800200 */
.L_x_180:
        /* <DEDUP_REMOVED lines=12> */
[----:B0-----:R-:W-:-:S04]  /*10e0*/  IMAD.WIDE.U32 R8, R11, 0x4, R6 ;  /* 0x000000040b087825 */ /* 0x001fc800078e0006 */
[----:B-1----:R-:W-:Y:S02]  /*10f0*/  IMAD.WIDE.U32 R12, R11, 0x4, R4 ;  /* 0x000000040b0c7825 */ /* 0x002fe400078e0004 */
[----:B------:R-:W2:Y:S02]  /*1100*/  LDG.E R8, desc[UR14][R8.64] ;  /* 0x0000000e08087981 */ /* 0x000ea4000c1e1900 */
[C---:B------:R-:W-:Y:S02]  /*1110*/  IMAD.WIDE.U32 R14, R17.reuse, 0x4, R6 ;  /* 0x00000004110e7825 */ /* 0x040fe400078e0006 */
[----:B------:R-:W2:Y:S02]  /*1120*/  LDG.E R13, desc[UR14][R12.64] ;  /* 0x0000000e0c0d7981 */ /* 0x000ea4000c1e1900 */
[----:B------:R-:W-:Y:S02]  /*1130*/  IMAD.WIDE.U32 R16, R17, 0x4, R4 ;  /* 0x0000000411107825 */ /* 0x000fe400078e0004 */
[----:B------:R-:W3:Y:S02]  /*1140*/  LDG.E R14, desc[UR14][R14.64] ;  /* 0x0000000e0e0e7981 */ /* 0x000ee4000c1e1900 */
[----:B------:R-:W-:-:S02]  /*1150*/  IMAD.WIDE.U32 R18, R21, 0x4, R6 ;  /* 0x0000000415127825 */ /* 0x000fc400078e0006 */
[----:B------:R-:W3:Y:S02]  /*1160*/  LDG.E R17, desc[UR14][R16.64] ;  /* 0x0000000e10117981 */ /* 0x000ee4000c1e1900 */
[----:B------:R-:W-:Y:S02]  /*1170*/  IMAD.WIDE.U32 R20, R21, 0x4, R4 ;  /* 0x0000000415147825 */ /* 0x000fe400078e0004 */
[----:B------:R-:W4:Y:S02]  /*1180*/  LDG.E R18, desc[UR14][R18.64] ;  /* 0x0000000e12127981 */ /* 0x000f24000c1e1900 */
[----:B------:R-:W-:Y:S02]  /*1190*/  VIADD R11, R11, 0x300 ;  /* 0x000003000b0b7836 */ /* 0x000fe40000000000 */
[----:B------:R-:W4:Y:S02]  /*11a0*/  LDG.E R21, desc[UR14][R20.64] ;  /* 0x0000000e14157981 */ /* 0x000f24000c1e1900 */
[----:B------:R-:W-:-:S04]  /*11b0*/  IMAD.WIDE.U32 R6, R11, 0x4, R6 ;  /* 0x000000040b067825 */ /* 0x000fc800078e0006 */
[----:B------:R-:W-:Y:S02]  /*11c0*/  IMAD.WIDE.U32 R4, R11, 0x4, R4 ;  /* 0x000000040b047825 */ /* 0x000fe400078e0004 */
[----:B------:R-:W5:Y:S04]  /*11d0*/  LDG.E R6, desc[UR14][R6.64] ;  /* 0x0000000e06067981 */ /* 0x000f68000c1e1900 */
[----:B------:R-:W5:Y:S01]  /*11e0*/  LDG.E R5, desc[UR14][R4.64] ;  /* 0x0000000e04057981 */ /* 0x000f62000c1e1900 */
[----:B------:R-:W-:Y:S02]  /*11f0*/  VIADD R2, R2, 0x400 ;  /* 0x0000040002027836 */ /* 0x000fe40000000000 */
[----:B--2---:R-:W-:-:S05]  /*1200*/  FADD R13, -R8, R13 ;  /* 0x0000000d080d7221 */ /* 0x004fca0000000100 */
[----:B------:R-:W-:Y:S01]  /*1210*/  FSETP.GEU.AND P1, PT, R10, |R13|, PT ;  /* 0x4000000d0a00720b */ /* 0x000fe20003f2e000 */
[----:B---3--:R-:W-:-:S03]  /*1220*/  FADD R17, -R14, R17 ;  /* 0x000000110e117221 */ /* 0x008fc60000000100 */
[----:B------:R-:W-:-:S04]  /*1230*/  FSEL R10, |R13|, R10, !P1 ;  /* 0x0000000a0d0a7208 */ /* 0x000fc80004800200 */
[----:B------:R-:W-:Y:S01]  /*1240*/  FSETP.GEU.AND P1, PT, R10, |R17|, PT ;  /* 0x400000110a00720b */ /* 0x000fe20003f2e000 */
[----:B----4-:R-:W-:-:S03]  /*1250*/  FADD R9, -R18, R21 ;  /* 0x0000001512097221 */ /* 0x010fc60000000100 */
[----:B------:R-:W-:-:S04]  /*1260*/  FSEL R10, |R17|, R10, !P1 ;  /* 0x0000000a110a7208 */ /* 0x000fc80004800200 */
[----:B------:R-:W-:-:S04]  /*1270*/  FSETP.GEU.AND P1, PT, R10, |R9|, PT ;  /* 0x400000090a00720b */ /* 0x000fc80003f2e000 */
[----:B------:R-:W-:Y:S01]  /*1280*/  FSEL R10, |R9|, R10, !P1 ;  /* 0x0000000a090a7208 */ /* 0x000fe20004800200 */
[----:B-----5:R-:W-:-:S05]  /*1290*/  FADD R11, -R6, R5 ;  /* 0x00000005060b7221 */ /* 0x020fca0000000100 */
[----:B------:R-:W-:-:S04]  /*12a0*/  FSETP.GEU.AND P1, PT, R10, |R11|, PT ;  /* 0x4000000b0a00720b */ /* 0x000fc80003f2e000 */
[----:B------:R-:W-:-:S09]  /*12b0*/  FSEL R10, |R11|, R10, !P1 ;  /* 0x0000000a0b0a7208 */ /* 0x000fd20004800200 */
.L_x_183:
[----:B------:R-:W-:Y:S05]  /*12c0*/  BSYNC.RECONVERGENT B2 ;  /* 0x0000000000027941 */ /* 0x000fea0003800200 */
.L_x_182:
[----:B------:R-:W-:Y:S05]  /*12d0*/  @!P0 BRA `(.L_x_175) ;  /* 0x0000000000408947 */ /* 0x000fea0003800000 */
[----:B------:R-:W0:Y:S01]  /*12e0*/  LDC.64 R6, c[0x0][0x380] ;  /* 0x0000e000ff067b82 */ /* 0x000e220000000a00 */
[----:B------:R-:W-:Y:S02]  /*12f0*/  IMAD.U32 R11, RZ, RZ, UR13 ;  /* 0x0000000dff0b7e24 */ /* 0x000fe4000f8e00ff */
[----:B------:R-:W-:Y:S02]  /*1300*/  IMAD.MOV R12, RZ, RZ, -R3 ;  /* 0x000000ffff0c7224 */ /* 0x000fe400078e0a03 */
[----:B------:R-:W-:-:S03]  /*1310*/  IMAD R11, R11, 0x1000, R2 ;  /* 0x000010000b0b7824 */ /* 0x000fc600078e0202 */
[----:B------:R-:W1:Y:S04]  /*1320*/  LDC.64 R8, c[0x0][0x388] ;  /* 0x0000e200ff087b82 */ /* 0x000e680000000a00 */
.L_x_184:
[----:B0-----:R-:W-:-:S04]  /*1330*/  IMAD.WIDE.U32 R2, R11, 0x4, R6 ;  /* 0x000000040b027825 */ /* 0x001fc800078e0006 */
[C---:B-1----:R-:W-:Y:S02]  /*1340*/  IMAD.WIDE.U32 R4, R11.reuse, 0x4, R8 ;  /* 0x000000040b047825 */ /* 0x042fe400078e0008 */
        /* <DEDUP_REMOVED lines=9> */
.L_x_175:
[----:B------:R-:W-:Y:S05]  /*13e0*/  BSYNC.RECONVERGENT B1 ;  /* 0x0000000000017941 */ /* 0x000fea0003800200 */
.L_x_174:
[----:B------:R-:W-:-:S09]  /*13f0*/  UISETP.GE.U32.AND UP0, UPT, UR9, 0x100, UPT ;  /* 0x000001000900788c */ /* 0x000fd2000bf06070 */
        /* <DEDUP_REMOVED lines=56> */
.L_x_185:
[----:B------:R-:W-:Y:S01]  /*1780*/  LOP3.LUT R2, R0, 0x3e0, RZ, 0xc0, !PT ;  /* 0x000003e000027812 */ /* 0x000fe200078ec0ff */
[----:B------:R-:W0:Y:S04]  /*1790*/  S2R R7, SR_LANEID ;  /* 0x0000000000077919 */ /* 0x000e280000000000 */
[----:B------:R-:W-:Y:S01]  /*17a0*/  VIADD R3, R2, 0x20 ;  /* 0x0000002002037836 */ /* 0x000fe20000000000 */
[----:B------:R-:W-:-:S04]  /*17b0*/  LOP3.LUT R2, RZ, R2, RZ, 0x33, !PT ;  /* 0x00000002ff027212 */ /* 0x000fc800078e33ff */
[----:B------:R-:W-:Y:S01]  /*17c0*/  ISETP.GT.U32.AND P0, PT, R3, UR9, PT ;  /* 0x0000000903007c0c */ /* 0x000fe2000bf04070 */
[----:B------:R-:W-:-:S05]  /*17d0*/  VIADD R2, R2, UR9 ;  /* 0x0000000902027c36 */ /* 0x000fca0008000000 */
        /* <DEDUP_REMOVED lines=16> */
[----:B------:R-:W-:Y:S02]  /*18e0*/  ISETP.NE.AND P0, PT, R7, RZ, PT ;  /* 0x000000ff0700720c */ /* 0x000fe40003f05270 */
[----:B------:R-:W-:Y:S01]  /*18f0*/  ISETP.GT.AND P1, PT, R5, R2, PT ;  /* 0x000000020500720c */ /* 0x000fe20003f24270 */
[----:B------:R-:W0:Y:S01]  /*1900*/  SHFL.DOWN PT, R3, R10, 0x8, R2 ;  /* 0x090000000a037989 */ /* 0x000e2200000e0002 */
[----:B------:R-:W-:-:S09]  /*1910*/  VIADD R5, R7, 0x10 ;  /* 0x0000001007057836 */ /* 0x000fd20000000000 */
        /* <DEDUP_REMOVED lines=19> */
[----:B------:R-:W-:-:S06]  /*1a50*/  UISETP.GT.U32.AND UP0, UPT, UR9, 0x20, UPT ;  /* 0x000000200900788c */ /* 0x000fcc000bf04070 */
[----:B------:R-:W-:Y:S01]  /*1a60*/  PLOP3.LUT P3, PT, PT, PT, UP0, 0x80, 0x8 ;  /* 0x000000000008781c */ /* 0x000fe20003f6f008 */
[----:B------:R-:W-:-:S06]  /*1a70*/  UISETP.GT.U32.AND UP0, UPT, UR9, 0x40, UPT ;  /* 0x000000400900788c */ /* 0x000fcc000bf04070 */
[----:B------:R-:W-:Y:S01]  /*1a80*/  PLOP3.LUT P2, PT, PT, PT, UP0, 0x80, 0x8 ;  /* 0x000000000008781c */ /* 0x000fe20003f4f008 */
[----:B------:R-:W-:Y:S02]  /*1a90*/  UISETP.GT.U32.AND UP0, UPT, UR9, 0x60, UPT ;  /* 0x000000600900788c */ /* 0x000fe4000bf04070 */
[----:B0-----:R-:W-:-:S09]  /*1aa0*/  ULEA UR4, UR5, UR4, 0x18 ;  /* 0x0000000405047291 */ /* 0x001fd2000f8ec0ff */
[----:B------:R-:W0:Y:S04]  /*1ab0*/  LDS R0, [UR4+0xc] ;  /* 0x00000c04ff007984 */ /* 0x000e280008000800 */
[----:B------:R-:W1:Y:S04]  /*1ac0*/  LDS.128 R8, [UR4+0x10] ;  /* 0x00001004ff087984 */ /* 0x000e680008000c00 */
[----:B------:R-:W2:Y:S01]  /*1ad0*/  LDS.64 R2, [UR4+0x20] ;  /* 0x00002004ff027984 */ /* 0x000ea20008000a00 */
[----:B0-----:R-:W-:-:S04]  /*1ae0*/  FSETP.GEU.AND P1, PT, R5, R0, PT ;  /* 0x000000000500720b */ /* 0x001fc80003f2e000 */
[----:B------:R-:W-:Y:S02]  /*1af0*/  @P3 FSEL R5, R0, R5, !P1 ;  /* 0x0000000500053208 */ /* 0x000fe40004800000 */
[----:B------:R-:W-:Y:S01]  /*1b00*/  PLOP3.LUT P1, PT, PT, PT, UP0, 0x80, 0x8 ;  /* 0x000000000008781c */ /* 0x000fe20003f2f008 */
[----:B------:R-:W-:Y:S01]  /*1b10*/  UISETP.GT.U32.AND UP0, UPT, UR9, 0x80, UPT ;  /* 0x000000800900788c */ /* 0x000fe2000bf04070 */
[----:B-1----:R-:W-:-:S04]  /*1b20*/  FSETP.GEU.AND P3, PT, R5, R8, PT ;  /* 0x000000080500720b */ /* 0x002fc80003f6e000 */
[----:B------:R-:W-:Y:S02]  /*1b30*/  @P2 FSEL R5, R8, R5, !P3 ;  /* 0x0000000508052208 */ /* 0x000fe40005800000 */
[----:B------:R-:W-:Y:S01]  /*1b40*/  PLOP3.LUT P2, PT, PT, PT, UP0, 0x80, 0x8 ;  /* 0x000000000008781c */ /* 0x000fe20003f4f008 */
[----:B------:R-:W-:Y:S01]  /*1b50*/  UISETP.GT.U32.AND UP0, UPT, UR9, 0xa0, UPT ;  /* 0x000000a00900788c */ /* 0x000fe2000bf04070 */
[----:B------:R-:W-:-:S04]  /*1b60*/  FSETP.GEU.AND P3, PT, R5, R9, PT ;  /* 0x000000090500720b */ /* 0x000fc80003f6e000 */
        /* <DEDUP_REMOVED lines=15> */
.L_x_171:
[----:B------:R-:W0:Y:S01]  /*1c60*/  S2R R0, SR_TID.X ;  /* 0x0000000000007919 */ /* 0x000e220000002100 */
[----:B------:R-:W1:Y:S01]  /*1c70*/  LDCU.128 UR16, c[0x0][0x380] ;  /* 0x00007000ff1077ac */ /* 0x000e620008000c00 */
[----:B------:R-:W-:Y:S02]  /*1c80*/  IMAD.U32 R3, RZ, RZ, UR13 ;  /* 0x0000000dff037e24 */ /* 0x000fe4000f8e00ff */
[----:B-1----:R-:W-:Y:S02]  /*1c90*/  IMAD.U32 R16, RZ, RZ, UR16 ;  /* 0x00000010ff107e24 */ /* 0x002fe4000f8e00ff */
[----:B------:R-:W-:Y:S02]  /*1ca0*/  IMAD.U32 R17, RZ, RZ, UR17 ;  /* 0x00000011ff117e24 */ /* 0x000fe4000f8e00ff */
[----:B------:R-:W-:Y:S02]  /*1cb0*/  IMAD.U32 R18, RZ, RZ, UR18 ;  /* 0x00000012ff127e24 */ /* 0x000fe4000f8e00ff */
[----:B------:R-:W-:-:S02]  /*1cc0*/  IMAD.U32 R19, RZ, RZ, UR19 ;  /* 0x00000013ff137e24 */ /* 0x000fc4000f8e00ff */
[----:B0-----:R-:W-:-:S04]  /*1cd0*/  IMAD R3, R3, 0x1000, R0 ;  /* 0x0000100003037824 */ /* 0x001fc800078e0200 */
[----:B------:R-:W-:-:S04]  /*1ce0*/  IMAD.WIDE.U32 R26, R3, 0x4, R16 ;  /* 0x00000004031a7825 */ /* 0x000fc800078e0010 */
[----:B------:R-:W-:Y:S01]  /*1cf0*/  IMAD.WIDE.U32 R2, R3, 0x4, R18 ;  /* 0x0000000403027825 */ /* 0x000fe200078e0012 */
        /* <DEDUP_REMOVED lines=30> */
[----:B------:R-:W3:Y:S01]  /*1ee0*/  LDG.E R14, desc[UR14][R2.64+0x2c00] ;  /* 0x002c000e020e7981 */ /* 0x000ee2000c1e1900 */
[----:B----4-:R-:W-:-:S03]  /*1ef0*/  FADD R32, -R32, R15 ;  /* 0x0000000f20207221 */ /* 0x010fc60000000100 */
[----:B------:R-:W4:Y:S01]  /*1f00*/  LDG.E R15, desc[UR14][R2.64+0x2800] ;  /* 0x0028000e020f7981 */ /* 0x000f22000c1e1900 */
[----:B-----5:R-:W-:-:S03]  /*1f10*/  FADD R35, -R35, R20 ;  /* 0x0000001423237221 */ /* 0x020fc60000000100 */
[----:B------:R-:W5:Y:S01]  /*1f20*/  LDG.E R20, desc[UR14][R2.64+0x2400] ;  /* 0x0024000e02147981 */ /* 0x000f62000c1e1900 */
[----:B------:R-:W-:-:S03]  /*1f30*/  FADD R31, -R28, R31 ;  /* 0x0000001f1c1f7221 */ /* 0x000fc60000000100 */
[----:B------:R-:W5:Y:S01]  /*1f40*/  LDG.E R28, desc[UR14][R2.64+0x3c00] ;  /* 0x003c000e021c7981 */ /* 0x000f62000c1e1900 */
[----:B------:R-:W-:Y:S01]  /*1f50*/  FSETP.GEU.AND P0, PT, |R30|, |R33|, PT ;  /* 0x400000211e00720b */ /* 0x000fe20003f0e200 */
[----:B------:R-:W-:-:S03]  /*1f60*/  FADD R24, -R24, R29 ;  /* 0x0000001d18187221 */ /* 0x000fc60000000100 */
[----:B------:R-:W-:Y:S02]  /*1f70*/  FSEL R30, |R33|, |R30|, !P0 ;  /* 0x4000001e211e7208 */ /* 0x000fe40004000200 */
[----:B------:R-:W-:Y:S02]  /*1f80*/  FSETP.GEU.AND P1, PT, |R32|, |R35|, PT ;  /* 0x400000232000720b */ /* 0x000fe40003f2e200 */
[----:B------:R-:W-:Y:S01]  /*1f90*/  FSETP.GEU.AND P2, PT, |R31|, |R24|, PT ;  /* 0x400000181f00720b */ /* 0x000fe20003f4e200 */
[----:B------:R-:W-:Y:S01]  /*1fa0*/  FADD R12, -R12, R25 ;  /* 0x000000190c0c7221 */ /* 0x000fe20000000100 */
[----:B------:R-:W-:Y:S01]  /*1fb0*/  FADD R11, -R11, R22 ;  /* 0x000000160b0b7221 */ /* 0x000fe20000000100 */
[----:B------:R-:W-:-:S04]  /*1fc0*/  FSEL R35, |R35|, |R32|, !P1 ;  /* 0x4000002023237208 */ /* 0x000fc80004800200 */
[----:B------:R-:W-:Y:S02]  /*1fd0*/  FSETP.GEU.AND P0, PT, |R12|, |R11|, PT ;  /* 0x4000000b0c00720b */ /* 0x000fe40003f0e200 */
[----:B------:R-:W-:Y:S02]  /*1fe0*/  FSEL R24, |R24|, |R31|, !P2 ;  /* 0x4000001f18187208 */ /* 0x000fe40005000200 */
[----:B------:R-:W-:Y:S01]  /*1ff0*/  FSEL R11, |R11|, |R12|, !P0 ;  /* 0x4000000c0b0b7208 */ /* 0x000fe20004000200 */
[----:B------:R-:W-:Y:S01]  /*2000*/  UISETP.GE.U32.AND UP0, UPT, UR9, UR5, UPT ;  /* 0x000000050900728c */ /* 0x000fe2000bf06070 */
[----:B------:R-:W-:Y:S01]  /*2010*/  FADD R10, -R10, R21 ;  /* 0x000000150a0a7221 */ /* 0x000fe20000000100 */
[----:B------:R-:W-:Y:S01]  /*2020*/  FADD R5, -R5, R26 ;  /* 0x0000001a05057221 */ /* 0x000fe20000000100 */
[----:B------:R-:W-:Y:S01]  /*2030*/  FADD R4, -R4, R27 ;  /* 0x0000001b04047221 */ /* 0x000fe20000000100 */
[----:B--2---:R-:W-:Y:S01]  /*2040*/  FADD R6, -R6, R13 ;  /* 0x0000000d06067221 */ /* 0x004fe20000000100 */
[----:B---3--:R-:W-:-:S04]  /*2050*/  FADD R7, -R7, R14 ;  /* 0x0000000e07077221 */ /* 0x008fc80000000100 */
[----:B------:R-:W-:Y:S01]  /*2060*/  FSETP.GEU.AND P2, PT, |R6|, |R5|, PT ;  /* 0x400000050600720b */ /* 0x000fe20003f4e200 */
[----:B----4-:R-:W-:Y:S01]  /*2070*/  FADD R8, -R8, R15 ;  /* 0x0000000f08087221 */ /* 0x010fe20000000100 */
[----:B-----5:R-:W-:-:S04]  /*2080*/  FADD R9, -R9, R20 ;  /* 0x0000001409097221 */ /* 0x020fc80000000100 */
[----:B------:R-:W-:Y:S01]  /*2090*/  FSETP.GEU.AND P1, PT, |R8|, |R7|, PT ;  /* 0x400000070800720b */ /* 0x000fe20003f2e200 */
[----:B------:R-:W-:Y:S01]  /*20a0*/  FADD R23, -R23, R28 ;  /* 0x0000001c17177221 */ /* 0x000fe20000000100 */
[----:B------:R-:W-:-:S04]  /*20b0*/  FSETP.GEU.AND P0, PT, |R10|, |R9|, PT ;  /* 0x400000090a00720b */ /* 0x000fc80003f0e200 */
[----:B------:R-:W-:Y:S02]  /*20c0*/  FSETP.GEU.AND P3, PT, |R4|, |R23|, PT ;  /* 0x400000170400720b */ /* 0x000fe40003f6e200 */
[----:B------:R-:W-:Y:S02]  /*20d0*/  FSEL R9, |R9|, |R10|, !P0 ;  /* 0x4000000a09097208 */ /* 0x000fe40004000200 */
[----:B------:R-:W-:Y:S02]  /*20e0*/  FSEL R8, |R7|, |R8|, !P1 ;  /* 0x4000000807087208 */ /* 0x000fe40004800200 */
[----:B------:R-:W-:Y:S02]  /*20f0*/  FSEL R5, |R5|, |R6|, !P2 ;  /* 0x4000000605057208 */ /* 0x000fe40005000200 */
[----:B------:R-:W-:Y:S02]  /*2100*/  FSEL R4, |R23|, |R4|, !P3 ;  /* 0x4000000417047208 */ /* 0x000fe40005800200 */
[----:B------:R-:W-:-:S02]  /*2110*/  FSETP.GEU.AND P0, PT, R30, R35, PT ;  /* 0x000000231e00720b */ /* 0x000fc40003f0e000 */
[----:B------:R-:W-:Y:S02]  /*2120*/  FSETP.GEU.AND P1, PT, R24, R11, PT ;  /* 0x0000000b1800720b */ /* 0x000fe40003f2e000 */
[----:B------:R-:W-:Y:S02]  /*2130*/  FSETP.GEU.AND P2, PT, R9, R8, PT ;  /* 0x000000080900720b */ /* 0x000fe40003f4e000 */
[----:B------:R-:W-:Y:S02]  /*2140*/  FSETP.GEU.AND P3, PT, R5, R4, PT ;  /* 0x000000040500720b */ /* 0x000fe40003f6e000 */
[----:B------:R-:W-:Y:S02]  /*2150*/  FSEL R30, R35, R30, !P0 ;  /* 0x0000001e231e7208 */ /* 0x000fe40004000000 */
[----:B------:R-:W-:Y:S02]  /*2160*/  FSEL R11, R11, R24, !P1 ;  /* 0x000000180b0b7208 */ /* 0x000fe40004800000 */
        /* <DEDUP_REMOVED lines=8> */
[----:B------:R-:W-:Y:S08]  /*21f0*/  BRA.U !UP0, `(.L_x_187) ;  /* 0x0000001908387547 */ /* 0x000ff0000b800000 */
[----:B------:R-:W-:Y:S02]  /*2200*/  ULEA UR6, UR13, UR5, 0xc ;  /* 0x000000050d067291 */ /* 0x000fe4000f8e60ff */
[----:B------:R-:W-:Y:S01]  /*2210*/  IMAD.U32 R3, RZ, RZ, UR5 ;  /* 0x00000005ff037e24 */ /* 0x000fe2000f8e00ff */
[----:B------:R-:W-:Y:S01]  /*2220*/  UIADD3 UR11, UPT, UPT, UR10, -0x1000, URZ ;  /* 0xfffff0000a0b7890 */ /* 0x000fe2000fffe0ff */
[----:B------:R-:W-:Y:S01]  /*2230*/  LOP3.LUT R2, RZ, R0, RZ, 0x33, !PT ;  /* 0x00000000ff027212 */ /* 0x000fe200078e33ff */
[----:B------:R-:W-:Y:S02]  /*2240*/  UMOV UR4, URZ ;  /* 0x000000ff00047c82 */ /* 0x000fe40008000000 */
[----:B------:R-:W-:Y:S01]  /*2250*/  UISETP.GT.U32.AND UP0, UPT, UR6, UR11, UPT ;  /* 0x0000000b0600728c */ /* 0x000fe2000bf04070 */
[----:B------:R-:W-:Y:S01]  /*2260*/  IADD3 R2, PT, PT, -R3, UR10, R2 ;  /* 0x0000000a03027c10 */ /* 0x000fe2000fffe102 */
[----:B------:R-:W-:Y:S01]  /*2270*/  IMAD.U32 R3, RZ, RZ, UR13 ;  /* 0x0000000dff037e24 */ /* 0x000fe2000f8e00ff */
[----:B------:R-:W-:Y:S01]  /*2280*/  UMOV UR7, UR6 ;  /* 0x0000000600077c82 */ /* 0x000fe20008000000 */
[----:B------:R-:W-:Y:S01]  /*2290*/  IMAD.U32 R5, RZ, RZ, UR6 ;  /* 0x00000006ff057e24 */ /* 0x000fe2000f8e00ff */
[----:B------:R-:W-:Y:S01]  /*22a0*/  UMOV UR8, UR6 ;  /* 0x0000000600087c82 */ /* 0x000fe20008000000 */
[----:B------:R-:W-:-:S03]  /*22b0*/  IMAD R3, R3, -0x1000, R2 ;  /* 0xfffff00003037824 */ /* 0x000fc600078e0202 */
[----:B------:R-:W-:Y:S01]  /*22c0*/  IADD3 R2, PT, PT, R5, 0x800, R0 ;  /* 0x0000080005027810 */ /* 0x000fe20007ffe000 */
[----:B------:R-:W-:Y:S06]  /*22d0*/  BRA.U UP0, `(.L_x_188) ;  /* 0x0000000500807547 */ /* 0x000fec000b800000 */
[----:B------:R-:W0:Y:S01]  /*22e0*/  LDC.64 R16, c[0x0][0x380] ;  /* 0x0000e000ff107b82 */ /* 0x000e220000000a00 */
[----:B------:R-:W1:Y:S07]  /*22f0*/  LDCU UR10, c[0x0][0x3b8] ;  /* 0x00007700ff0a77ac */ /* 0x000e6e0008000800 */
[----:B------:R-:W2:Y:S02]  /*2300*/  LDC.64 R18, c[0x0][0x388] ;  /* 0x0000e200ff127b82 */ /* 0x000ea40000000a00 */
.L_x_189:
[----:B------:R-:W-:-:S04]  /*2310*/  VIADD R7, R0, UR8 ;  /* 0x0000000800077c36 */ /* 0x000fc80008000000 */
[----:B0-----:R-:W-:-:S04]  /*2320*/  IMAD.WIDE.U32 R4, R7, 0x4, R16 ;  /* 0x0000000407047825 */ /* 0x001fc800078e0010 */
[----:B--2---:R-:W-:Y:S01]  /*2330*/  IMAD.WIDE.U32 R6, R7, 0x4, R18 ;  /* 0x0000000407067825 */ /* 0x004fe200078e0012 */
        /* <DEDUP_REMOVED lines=21> */
[----:B---3--:R-:W-:Y:S01]  /*2490*/  FADD R11, -R11, R8 ;  /* 0x000000080b0b7221 */ /* 0x008fe20000000100 */
[----:B----4-:R-:W-:-:S02]  /*24a0*/  FADD R13, -R14, R15 ;  /* 0x0000000f0e0d7221 */ /* 0x010fc40000000100 */
[----:B------:R-:W2:Y:S04]  /*24b0*/  LDG.E R15, desc[UR14][R4.64+0x1800] ;  /* 0x0018000e040f7981 */ /* 0x000ea8000c1e1900 */
[----:B------:R-:W2:Y:S01]  /*24c0*/  LDG.E R14, desc[UR14][R6.64+0x1800] ;  /* 0x0018000e060e7981 */ /* 0x000ea2000c1e1900 */
[----:B-----5:R-:W-:Y:S01]  /*24d0*/  FADD R9, -R9, R10 ;  /* 0x0000000a09097221 */ /* 0x020fe20000000100 */
[----:B------:R-:W-:Y:S02]  /*24e0*/  FADD R8, -R20, R21 ;  /* 0x0000001514087221 */ /* 0x000fe40000000100 */
[----:B------:R-:W3:Y:S04]  /*24f0*/  LDG.E R20, desc[UR14][R4.64+0x1c00] ;  /* 0x001c000e04147981 */ /* 0x000ee8000c1e1900 */
[----:B------:R-:W3:Y:S01]  /*2500*/  LDG.E R21, desc[UR14][R6.64+0x1c00] ;  /* 0x001c000e06157981 */ /* 0x000ee2000c1e1900 */
[----:B------:R-:W-:-:S03]  /*2510*/  FADD R10, -R22, R23 ;  /* 0x00000017160a7221 */ /* 0x000fc60000000100 */
[----:B------:R-:W4:Y:S04]  /*2520*/  LDG.E R23, desc[UR14][R4.64+0x2800] ;  /* 0x0028000e04177981 */ /* 0x000f28000c1e1900 */
[----:B------:R-:W5:Y:S01]  /*2530*/  LDG.E R22, desc[UR14][R6.64+0x2c00] ;  /* 0x002c000e06167981 */ /* 0x000f62000c1e1900 */
[----:B--2---:R-:W-:Y:S01]  /*2540*/  FADD R15, -R15, R14 ;  /* 0x0000000e0f0f7221 */ /* 0x004fe20000000100 */
[----:B---3--:R-:W-:Y:S01]  /*2550*/  FADD R14, -R20, R21 ;  /* 0x00000015140e7221 */ /* 0x008fe20000000100 */
[----:B------:R-:W-:Y:S01]  /*2560*/  FADD R21, -R26, R27 ;  /* 0x0000001b1a157221 */ /* 0x000fe20000000100 */
[----:B------:R-:W-:Y:S01]  /*2570*/  FADD R20, -R28, R29 ;  /* 0x0000001d1c147221 */ /* 0x000fe20000000100 */
[----:B------:R-:W2:Y:S01]  /*2580*/  LDG.E R26, desc[UR14][R6.64+0x3400] ;  /* 0x0034000e061a7981 */ /* 0x000ea2000c1e1900 */
[----:B----4-:R-:W-:-:S03]  /*2590*/  FADD R23, -R23, R24 ;  /* 0x0000001817177221 */ /* 0x010fc60000000100 */
[----:B------:R-:W3:Y:S01]  /*25a0*/  LDG.E R24, desc[UR14][R6.64+0x3000] ;  /* 0x0030000e06187981 */ /* 0x000ee2000c1e1900 */
[----:B-----5:R-:W-:-:S03]  /*25b0*/  FADD R25, -R25, R22 ;  /* 0x0000001619197221 */ /* 0x020fc60000000100 */
[----:B------:R-:W2:Y:S04]  /*25c0*/  LDG.E R29, desc[UR14][R4.64+0x3400] ;  /* 0x0034000e041d7981 */ /* 0x000ea8000c1e1900 */
[----:B------:R-:W4:Y:S04]  /*25d0*/  LDG.E R27, desc[UR14][R4.64+0x3800] ;  /* 0x0038000e041b7981 */ /* 0x000f28000c1e1900 */
[----:B------:R-:W4:Y:S04]  /*25e0*/  LDG.E R22, desc[UR14][R6.64+0x3800] ;  /* 0x0038000e06167981 */ /* 0x000f28000c1e1900 */
[----:B------:R-:W5:Y:S01]  /*25f0*/  LDG.E R28, desc[UR14][R4.64+0x3c00] ;  /* 0x003c000e041c7981 */ /* 0x000f62000c1e1900 */
        /* <DEDUP_REMOVED lines=10> */
[----:B------:R-:W-:Y:S02]  /*26a0*/  FSEL R14, |R21|, |R14|, !P0 ;  /* 0x4000000e150e7208 */ /* 0x000fe40004000200 */
[----:B------:R-:W-:Y:S02]  /*26b0*/  FSEL R23, |R23|, |R20|, !P1 ;  /* 0x4000001417177208 */ /* 0x000fe40004800200 */
[----:B------:R-:W-:-:S02]  /*26c0*/  FSETP.GEU.AND P0, PT, R11, R12, PT ;  /* 0x0000000c0b00720b */ /* 0x000fc40003f0e000 */
[----:B------:R-:W-:Y:S02]  /*26d0*/  FSETP.GEU.AND P1, PT, R8, R15, PT ;  /* 0x0000000f0800720b */ /* 0x000fe40003f2e000 */
[----:B------:R-:W-:Y:S02]  /*26e0*/  FSEL R11, R12, R11, !P0 ;  /* 0x0000000b0c0b7208 */ /* 0x000fe40004000000 */
[----:B------:R-:W-:-:S04]  /*26f0*/  FSEL R8, R15, R8, !P1 ;  /* 0x000000080f087208 */ /* 0x000fc80004800000 */
[----:B------:R-:W-:Y:S01]  /*2700*/  FSETP.GEU.AND P0, PT, R11, R8, PT ;  /* 0x000000080b00720b */ /* 0x000fe20003f0e000 */
[----:B-1----:R-:W-:-:S03]  /*2710*/  UIADD3 UR12, UPT, UPT, -UR8, UR10, URZ ;  /* 0x0000000a080c7290 */ /* 0x002fc6000fffe1ff */
[----:B------:R-:W-:Y:S01]  /*2720*/  FSEL R8, R8, R11, !P0 ;  /* 0x0000000b08087208 */ /* 0x000fe20004000000 */
[----:B------:R-:W-:Y:S01]  /*2730*/  UISETP.GE.U32.AND UP0, UPT, UR12, UR5, UPT ;  /* 0x000000050c00728c */ /* 0x000fe2000bf06070 */
[----:B---3--:R-:W-:Y:S01]  /*2740*/  FADD R24, -R31, R24 ;  /* 0x000000181f187221 */ /* 0x008fe20000000100 */
[----:B--2---:R-:W-:-:S04]  /*2750*/  FADD R26, -R29, R26 ;  /* 0x0000001a1d1a7221 */ /* 0x004fc80000000100 */
[----:B------:R-:W-:Y:S01]  /*2760*/  FSETP.GEU.AND P2, PT, |R25|, |R24|, PT ;  /* 0x400000181900720b */ /* 0x000fe20003f4e200 */
[----:B----4-:R-:W-:-:S03]  /*2770*/  FADD R27, -R27, R22 ;  /* 0x000000161b1b7221 */ /* 0x010fc60000000100 */
[----:B------:R-:W-:Y:S02]  /*2780*/  FSEL R24, |R24|, |R25|, !P2 ;  /* 0x4000001918187208 */ /* 0x000fe40005000200 */
[----:B------:R-:W-:-:S04]  /*2790*/  FSETP.GEU.AND P3, PT, |R26|, |R27|, PT ;  /* 0x4000001b1a00720b */ /* 0x000fc80003f6e200 */
[----:B------:R-:W-:Y:S02]  /*27a0*/  FSEL R27, |R27|, |R26|, !P3 ;  /* 0x4000001a1b1b7208 */ /* 0x000fe40005800200 */
[----:B------:R-:W-:Y:S02]  /*27b0*/  FSETP.GEU.AND P2, PT, R14, R23, PT ;  /* 0x000000170e00720b */ /* 0x000fe40003f4e000 */
[----:B------:R-:W-:Y:S02]  /*27c0*/  FSETP.GEU.AND P3, PT, R24, R27, PT ;  /* 0x0000001b1800720b */ /* 0x000fe40003f6e000 */
[----:B------:R-:W-:Y:S02]  /*27d0*/  FSEL R14, R23, R14, !P2 ;  /* 0x0000000e170e7208 */ /* 0x000fe40005000000 */
[----:B------:R-:W-:-:S04]  /*27e0*/  FSEL R27, R27, R24, !P3 ;  /* 0x000000181b1b7208 */ /* 0x000fc80005800000 */
[----:B------:R-:W-:-:S04]  /*27f0*/  FSETP.GEU.AND P1, PT, R14, R27, PT ;  /* 0x0000001b0e00720b */ /* 0x000fc80003f2e000 */
[----:B------:R-:W-:Y:S01]  /*2800*/  FSEL R27, R27, R14, !P1 ;  /* 0x0000000e1b1b7208 */ /* 0x000fe20004800000 */
[----:B-----5:R-:W-:-:S03]  /*2810*/  FADD R28, -R28, R33 ;  /* 0x000000211c1c7221 */ /* 0x020fc60000000100 */
[----:B------:R-:W-:-:S04]  /*2820*/  FSETP.GEU.AND P0, PT, R8, R27, PT ;  /* 0x0000001b0800720b */ /* 0x000fc80003f0e000 */
[----:B------:R-:W-:-:S04]  /*2830*/  FSEL R27, R27, R8, !P0 ;  /* 0x000000081b1b7208 */ /* 0x000fc80004000000 */
[----:B------:R-:W-:-:S04]  /*2840*/  FSETP.GEU.AND P0, PT, R27, |R28|, PT ;  /* 0x4000001c1b00720b */ /* 0x000fc80003f0e000 */
[----:B------:R-:W-:Y:S01]  /*2850*/  FSEL R32, |R28|, R27, !P0 ;  /* 0x0000001b1c207208 */ /* 0x000fe20004000200 */
[----:B------:R-:W-:Y:S08]  /*2860*/  BRA.U !UP0, `(.L_x_187) ;  /* 0x00000011089c7547 */ /* 0x000ff0000b800000 */
[----:B------:R-:W-:Y:S02]  /*2870*/  UIADD3 UR8, UPT, UPT, UR5, UR8, URZ ;  /* 0x0000000805087290 */ /* 0x000fe4000fffe0ff */
[----:B------:R-:W-:Y:S01]  /*2880*/  VIADD R3, R3, -UR5 ;  /* 0x8000000503037c36 */ /* 0x000fe20008000000 */
[----:B------:R-:W-:Y:S01]  /*2890*/  UIADD3 UR4, UPT, UPT, UR4, 0x1, URZ ;  /* 0x0000000104047890 */ /* 0x000fe2000fffe0ff */
[----:B------:R-:W-:Y:S01]  /*28a0*/  VIADD R2, R2, UR5 ;  /* 0x0000000502027c36 */ /* 0x000fe20008000000 */
[----:B------:R-:W-:Y:S02]  /*28b0*/  UISETP.GT.U32.AND UP0, UPT, UR8, UR11, UPT ;  /* 0x0000000b0800728c */ /* 0x000fe4000bf04070 */
[----:B------:R-:W-:-:S07]  /*28c0*/  UIADD3 UR7, UPT, UPT, UR5, UR7, URZ ;  /* 0x0000000705077290 */ /* 0x000fce000fffe0ff */
[----:B------:R-:W-:Y:S05]  /*28d0*/  BRA.U !UP0, `(.L_x_189) ;  /* 0xfffffff9088c7547 */ /* 0x000fea000b83ffff */
.L_x_188:
[----:B------:R-:W-:Y:S02]  /*28e0*/  UIADD3 UR5, UPT, UPT, -UR8, UR10, URZ ;  /* 0x0000000a08057290 */ /* 0x000fe4000fffe1ff */
[----:B------:R-:W-:Y:S01]  /*28f0*/  IMAD.U32 R4, RZ, RZ, UR8 ;  /* 0x00000008ff047e24 */ /* 0x000fe2000f8e00ff */
[----:B------:R-:W-:Y:S03]  /*2900*/  BSSY.RECONVERGENT B1, `(.L_x_187) ;  /* 0x000011d000017945 */ /* 0x000fe60003800200 */
[----:B------:R-:W-:-:S04]  /*2910*/  ISETP.GE.AND P0, PT, R0, UR5, PT ;  /* 0x0000000500007c0c */ /* 0x000fc8000bf06270 */
[----:B------:R-:W-:-:S13]  /*2920*/  ISETP.GE.U32.OR P0, PT, R4, UR10, P0 ;  /* 0x0000000a04007c0c */ /* 0x000fda0008706470 */
[----:B------:R-:W-:Y:S05]  /*2930*/  @P0 BRA `(.L_x_190) ;  /* 0x0000001000640947 */ /* 0x000fea0003800000 */
[----:B------:R-:W0:Y:S01]  /*2940*/  LDC R5, c[0x0][0x3bc] ;  /* 0x0000ef00ff057b82 */ /* 0x000e220000000800 */
[----:B------:R-:W-:Y:S01]  /*2950*/  IMAD.U32 R7, RZ, RZ, UR6 ;  /* 0x00000006ff077e24 */ /* 0x000fe2000f8e00ff */
[----:B------:R-:W-:Y:S01]  /*2960*/  LOP3.LUT R4, RZ, R0, RZ, 0x33, !PT ;  /* 0x00000000ff047212 */ /* 0x000fe200078e33ff */
[----:B------:R-:W-:Y:S03]  /*2970*/  BSSY.RECONVERGENT B2, `(.L_x_191) ;  /* 0x0000094000027945 */ /* 0x000fe60003800200 */
[----:B------:R-:W-:Y:S01]  /*2980*/  IADD3 R4, PT, PT, -R7, UR10, R4 ;  /* 0x0000000a07047c10 */ /* 0x000fe2000fffe104 */
[----:B0-----:R-:W-:-:S04]  /*2990*/  IMAD R5, R5, UR4, RZ ;  /* 0x0000000405057c24 */ /* 0x001fc8000f8e02ff */
[----:B------:R-:W-:Y:S02]  /*29a0*/  IMAD R5, R5, -0x1000, R4 ;  /* 0xfffff00005057824 */ /* 0x000fe400078e0204 */
[----:B------:R-:W-:-:S03]  /*29b0*/  IMAD.MOV.U32 R4, RZ, RZ, R0 ;  /* 0x000000ffff047224 */ /* 0x000fc600078e0000 */
[C---:B------:R-:W-:Y:S02]  /*29c0*/  ISETP.GE.U32.AND P0, PT, R5.reuse, 0xf00, PT ;  /* 0x00000f000500780c */ /* 0x040fe40003f06070 */
[----:B------:R-:W-:-:S04]  /*29d0*/  LEA.HI R5, R5, 0x1, RZ, 0x18 ;  /* 0x0000000105057811 */ /* 0x000fc800078fc0ff */
[----:B------:R-:W-:-:S07]  /*29e0*/  LOP3.LUT R6, R5, 0xf, RZ, 0xc0, !PT ;  /* 0x0000000f05067812 */ /* 0x000fce00078ec0ff */
[----:B------:R-:W-:Y:S05]  /*29f0*/  @!P0 BRA `(.L_x_192) ;  /* 0x00000008002c8947 */ /* 0x000fea0003800000 */
[----:B------:R-:W-:Y:S01]  /*2a00*/  LEA.HI R4, R3, 0x1, RZ, 0x18 ;  /* 0x0000000103047811 */ /* 0x000fe200078fc0ff */
[----:B------:R-:W-:Y:S01]  /*2a10*/  BSSY.RECONVERGENT B3, `(.L_x_193) ;  /* 0x0000088000037945 */ /* 0x000fe20003800200 */
[----:B------:R-:W-:Y:S02]  /*2a20*/  LOP3.LUT R7, R0, 0x800, RZ, 0xfc, !PT ;  /* 0x0000080000077812 */ /* 0x000fe400078efcff */
[----:B------:R-:W-:-:S05]  /*2a30*/  LOP3.LUT R4, R4, 0x1fffff0, RZ, 0xc0, !PT ;  /* 0x01fffff004047812 */ /* 0x000fca00078ec0ff */
[----:B------:R-:W-:-:S07]  /*2a40*/  IMAD.MOV R8, RZ, RZ, -R4 ;  /* 0x000000ffff087224 */ /* 0x000fce00078e0a04 */
.L_x_194:
[C---:B------:R-:W-:Y:S02]  /*2a50*/  VIADD R13, R2.reuse, 0xfffff800 ;  /* 0xfffff800020d7836 */ /* 0x040fe40000000000 */
[----:B------:R-:W-:Y:S02]  /*2a60*/  VIADD R27, R2, 0xfffff900 ;  /* 0xfffff900021b7836 */ /* 0x000fe40000000000 */
[----:B------:R-:W-:-:S04]  /*2a70*/  IMAD.WIDE.U32 R10, R13, 0x4, R16 ;  /* 0x000000040d0a7825 */ /* 0x000fc800078e0010 */
[----:B------:R-:W-:Y:S01]  /*2a80*/  IMAD.WIDE.U32 R12, R13, 0x4, R18 ;  /* 0x000000040d0c7825 */ /* 0x000fe200078e0012 */
[----:B------:R0:W2:Y:S04]  /*2a90*/  LDG.E R9, desc[UR14][R10.64] ;  /* 0x0000000e0a097981 */ /* 0x0000a8000c1e1900 */
[----:B------:R1:W2:Y:S01]  /*2aa0*/  LDG.E R4, desc[UR14][R12.64] ;  /* 0x0000000e0c047981 */ /* 0x0002a2000c1e1900 */
[----:B------:R-:W-:-:S04]  /*2ab0*/  IMAD.WIDE.U32 R24, R27, 0x4, R16 ;  /* 0x000000041b187825 */ /* 0x000fc800078e0010 */
[----:B------:R-:W-:Y:S01]  /*2ac0*/  IMAD.WIDE.U32 R26, R27, 0x4, R18 ;  /* 0x000000041b1a7825 */ /* 0x000fe200078e0012 */
[----:B------:R-:W3:Y:S03]  /*2ad0*/  LDG.E R30, desc[UR14][R24.64] ;  /* 0x0000000e181e7981 */ /* 0x000ee6000c1e1900 */
[----:B------:R-:W-:Y:S01]  /*2ae0*/  VIADD R23, R2, 0xfffffa00 ;  /* 0xfffffa0002177836 */ /* 0x000fe20000000000 */
[----:B------:R4:W3:Y:S03]  /*2af0*/  LDG.E R31, desc[UR14][R26.64] ;  /* 0x0000000e1a1f7981 */ /* 0x0008e6000c1e1900 */
[----:B------:R-:W-:-:S04]  /*2b00*/  IMAD.WIDE.U32 R20, R23, 0x4, R16 ;  /* 0x0000000417147825 */ /* 0x000fc800078e0010 */
[----:B------:R-:W-:Y:S02]  /*2b10*/  IMAD.WIDE.U32 R22, R23, 0x4, R18 ;  /* 0x0000000417167825 */ /* 0x000fe400078e0012 */
[----:B------:R-:W5:Y:S02]  /*2b20*/  LDG.E R20, desc[UR14][R20.64] ;  /* 0x0000000e14147981 */ /* 0x000f64000c1e1900 */
[----:B0-----:R-:W-:Y:S02]  /*2b30*/  VIADD R11, R2, 0xfffffb00 ;  /* 0xfffffb00020b7836 */ /* 0x001fe40000000000 */
[----:B------:R-:W5:Y:S02]  /*2b40*/  LDG.E R23, desc[UR14][R22.64] ;  /* 0x0000000e16177981 */ /* 0x000f64000c1e1900 */
[----:B-1----:R-:W-:-:S04]  /*2b50*/  IMAD.WIDE.U32 R12, R11, 0x4, R16 ;  /* 0x000000040b0c7825 */ /* 0x002fc800078e0010 */
[----:B------:R-:W-:Y:S01]  /*2b60*/  IMAD.WIDE.U32 R10, R11, 0x4, R18 ;  /* 0x000000040b0a7825 */ /* 0x000fe200078e0012 */
[----:B------:R0:W5:Y:S03]  /*2b70*/  LDG.E R15, desc[UR14][R12.64] ;  /* 0x0000000e0c0f7981 */ /* 0x000166000c1e1900 */
[----:B------:R-:W-:Y:S01]  /*2b80*/  VIADD R29, R2, 0xfffffc00 ;  /* 0xfffffc00021d7836 */ /* 0x000fe20000000000 */
[----:B------:R1:W5:Y:S03]  /*2b90*/  LDG.E R14, desc[UR14][R10.64] ;  /* 0x0000000e0a0e7981 */ /* 0x000366000c1e1900 */
[----:B------:R-:W-:-:S04]  /*2ba0*/  IMAD.WIDE.U32 R34, R29, 0x4, R16 ;  /* 0x000000041d227825 */ /* 0x000fc800078e0010 */
[----:B----4-:R-:W-:Y:S02]  /*2bb0*/  IMAD.WIDE.U32 R26, R29, 0x4, R18 ;  /* 0x000000041d1a7825 */ /* 0x010fe400078e0012 */
[----:B------:R4:W5:Y:S04]  /*2bc0*/  LDG.E R34, desc[UR14][R34.64] ;  /* 0x0000000e22227981 */ /* 0x000968000c1e1900 */
[----:B------:R4:W5:Y:S01]  /*2bd0*/  LDG.E R21, desc[UR14][R26.64] ;  /* 0x0000000e1a157981 */ /* 0x000962000c1e1900 */
[----:B------:R-:W-:-:S04]  /*2be0*/  VIADD R29, R2, 0xfffffd00 ;  /* 0xfffffd00021d7836 */ /* 0x000fc80000000000 */
[----:B------:R-:W-:-:S04]  /*2bf0*/  IMAD.WIDE.U32 R24, R29, 0x4, R16 ;  /* 0x000000041d187825 */ /* 0x000fc800078e0010 */
[----:B------:R-:W-:Y:S01]  /*2c00*/  IMAD.WIDE.U32 R28, R29, 0x4, R18 ;  /* 0x000000041d1c7825 */ /* 0x000fe200078e0012 */
[----:B------:R4:W5:Y:S04]  /*2c10*/  LDG.E R37, desc[UR14][R24.64] ;  /* 0x0000000e18257981 */ /* 0x000968000c1e1900 */
[----:B------:R4:W5:Y:S01]  /*2c20*/  LDG.E R22, desc[UR14][R28.64] ;  /* 0x0000000e1c167981 */ /* 0x000962000c1e1900 */
[----:B------:R-:W-:-:S04]  /*2c30*/  VIADD R33, R2, 0xfffffe00 ;  /* 0xfffffe0002217836 */ /* 0x000fc80000000000 */
[----:B0-----:R-:W-:-:S04]  /*2c40*/  IMAD.WIDE.U32 R12, R33, 0x4, R16 ;  /* 0x00000004210c7825 */ /* 0x001fc800078e0010 */
[----:B-1----:R-:W-:-:S04]  /*2c50*/  IMAD.WIDE.U32 R10, R33, 0x4, R18 ;  /* 0x00000004210a7825 */ /* 0x002fc800078e0012 */
[----:B----4-:R-:W-:-:S04]  /*2c60*/  VIADD R35, R2, 0xffffff00 ;  /* 0xffffff0002237836 */ /* 0x010fc80000000000 */
[----:B------:R-:W-:-:S04]  /*2c70*/  IMAD.WIDE.U32 R26, R35, 0x4, R16 ;  /* 0x00000004231a7825 */ /* 0x000fc800078e0010 */
[----:B------:R-:W-:Y:S02]  /*2c80*/  IMAD.WIDE.U32 R24, R35, 0x4, R18 ;  /* 0x0000000423187825 */ /* 0x000fe400078e0012 */
[----:B------:R-:W4:Y:S02]  /*2c90*/  LDG.E R35, desc[UR14][R26.64] ;  /* 0x0000000e1a237981 */ /* 0x000f24000c1e1900 */
[----:B------:R-:W-:Y:S02]  /*2ca0*/  VIADD R29, R2, 0x100 ;  /* 0x00000100021d7836 */ /* 0x000fe40000000000 */
[----:B--2---:R-:W-:Y:S02]  /*2cb0*/  FADD R33, -R9, R4 ;  /* 0x0000000409217221 */ /* 0x004fe40000000100 */
[----:B------:R0:W2:Y:S03]  /*2cc0*/  LDG.E R9, desc[UR14][R12.64] ;  /* 0x0000000e0c097981 */ /* 0x0000a6000c1e1900 */
[----:B------:R-:W-:Y:S01]  /*2cd0*/  FSETP.GEU.AND P0, PT, R32, |R33|, PT ;  /* 0x400000212000720b */ /* 0x000fe20003f0e000 */
[----:B------:R1:W2:Y:S03]  /*2ce0*/  LDG.E R4, desc[UR14][R10.64] ;  /* 0x0000000e0a047981 */ /* 0x0002a6000c1e1900 */
[----:B------:R-:W-:Y:S01]  /*2cf0*/  FSEL R33, |R33|, R32, !P0 ;  /* 0x0000002021217208 */ /* 0x000fe20004000200 */
[----:B---3--:R-:W-:Y:S01]  /*2d00*/  FADD R30, -R30, R31 ;  /* 0x0000001f1e1e7221 */ /* 0x008fe20000000100 */
[----:B------:R3:W4:Y:S04]  /*2d10*/  LDG.E R32, desc[UR14][R24.64] ;  /* 0x0000000e18207981 */ /* 0x000728000c1e1900 */
[----:B------:R-:W-:Y:S01]  /*2d20*/  FSETP.GEU.AND P0, PT, R33, |R30|, PT ;  /* 0x4000001e2100720b */ /* 0x000fe20003f0e000 */
[----:B0-----:R-:W-:-:S03]  /*2d30*/  IMAD.WIDE.U32 R12, R2, 0x4, R16 ;  /* 0x00000004020c7825 */ /* 0x001fc600078e0010 */
[----:B------:R-:W-:Y:S01]  /*2d40*/  FSEL R36, |R30|, R33, !P0 ;  /* 0x000000211e247208 */ /* 0x000fe20004000200 */
[----:B------:R-:W-:Y:S01]  /*2d50*/  IMAD.WIDE.U32 R30, R2, 0x4, R18 ;  /* 0x00000004021e7825 */ /* 0x000fe200078e0012 */
[----:B------:R0:W4:Y:S03]  /*2d60*/  LDG.E R33, desc[UR14][R12.64] ;  /* 0x0000000e0c217981 */ /* 0x000126000c1e1900 */
[C---:B-1----:R-:W-:Y:S02]  /*2d70*/  IMAD.WIDE.U32 R10, R29.reuse, 0x4, R16 ;  /* 0x000000041d0a7825 */ /* 0x042fe400078e0010 */
[----:B------:R-:W4:Y:S02]  /*2d80*/  LDG.E R30, desc[UR14][R30.64] ;  /* 0x0000000e1e1e7981 */ /* 0x000f24000c1e1900 */
[----:B------:R-:W-:-:S04]  /*2d90*/  IMAD.WIDE.U32 R28, R29, 0x4, R18 ;  /* 0x000000041d1c7825 */ /* 0x000fc800078e0012 */
[----:B-----5:R-:W-:Y:S01]  /*2da0*/  FADD R23, -R20, R23 ;  /* 0x0000001714177221 */ /* 0x020fe20000000100 */
[----:B------:R-:W-:Y:S01]  /*2db0*/  VIADD R20, R2, 0x200 ;  /* 0x0000020002147836 */ /* 0x000fe20000000000 */
[----:B------:R-:W5:Y:S03]  /*2dc0*/  LDG.E R28, desc[UR14][R28.64] ;  /* 0x0000000e1c1c7981 */ /* 0x000f66000c1e1900 */
[----:B------:R-:W-:Y:S01]  /*2dd0*/  FSETP.GEU.AND P0, PT, R36, |R23|, PT ;  /* 0x400000172400720b */ /* 0x000fe20003f0e000 */
[----:B------:R1:W5:Y:S01]  /*2de0*/  LDG.E R31, desc[UR14][R10.64] ;  /* 0x0000000e0a1f7981 */ /* 0x000362000c1e1900 */
[----:B------:R-:W-:-:S04]  /*2df0*/  IMAD.WIDE.U32 R26, R20, 0x4, R16 ;  /* 0x00000004141a7825 */ /* 0x000fc800078e0010 */
[----:B------:R-:W-:Y:S01]  /*2e00*/  FADD R15, -R15, R14 ;  /* 0x0000000e0f0f7221 */ /* 0x000fe20000000100 */
[----:B---3--:R-:W-:Y:S01]  /*2e10*/  IMAD.WIDE.U32 R24, R20, 0x4, R18 ;  /* 0x0000000414187825 */ /* 0x008fe200078e0012 */
[----:B------:R-:W-:Y:S01]  /*2e20*/  FSEL R36, |R23|, R36, !P0 ;  /* 0x0000002417247208 */ /* 0x000fe20004000200 */
[----:B------:R-:W3:Y:S02]  /*2e30*/  LDG.E R29, desc[UR14][R26.64] ;  /* 0x0000000e1a1d7981 */ /* 0x000ee4000c1e1900 */
[----:B0-----:R-:W-:Y:S02]  /*2e40*/  VIADD R13, R2, 0x300 ;  /* 0x00000300020d7836 */ /* 0x001fe40000000000 */
[----:B------:R0:W3:Y:S02]  /*2e50*/  LDG.E R14, desc[UR14][R24.64] ;  /* 0x0000000e180e7981 */ /* 0x0000e4000c1e1900 */
[----:B-1----:R-:W-:Y:S01]  /*2e60*/  IMAD.WIDE.U32 R10, R13, 0x4, R16 ;  /* 0x000000040d0a7825 */ /* 0x002fe200078e0010 */
[----:B------:R-:W-:-:S03]  /*2e70*/  FSETP.GEU.AND P0, PT, R36, |R15|, PT ;  /* 0x4000000f2400720b */ /* 0x000fc60003f0e000 */
[----:B------:R-:W-:Y:S01]  /*2e80*/  IMAD.WIDE.U32 R12, R13, 0x4, R18 ;  /* 0x000000040d0c7825 */ /* 0x000fe200078e0012 */
[----:B------:R-:W-:-:S03]  /*2e90*/  FSEL R36, |R15|, R36, !P0 ;  /* 0x000000240f247208 */ /* 0x000fc60004000200 */
[----:B------:R-:W-:Y:S01]  /*2ea0*/  FADD R34, -R34, R21 ;  /* 0x0000001522227221 */ /* 0x000fe20000000100 */
[----:B------:R-:W3:Y:S01]  /*2eb0*/  LDG.E R15, desc[UR14][R10.64] ;  /* 0x0000000e0a0f7981 */ /* 0x000ee2000c1e1900 */
[----:B0-----:R-:W-:-:S03]  /*2ec0*/  VIADD R25, R2, 0x400 ;  /* 0x0000040002197836 */ /* 0x001fc60000000000 */
[----:B------:R-:W3:Y:S01]  /*2ed0*/  LDG.E R12, desc[UR14][R12.64] ;  /* 0x0000000e0c0c7981 */ /* 0x000ee2000c1e1900 */
[----:B------:R-:W-:-:S04]  /*2ee0*/  IMAD.WIDE.U32 R20, R25, 0x4, R16 ;  /* 0x0000000419147825 */ /* 0x000fc800078e0010 */
[----:B------:R-:W-:-:S04]  /*2ef0*/  IMAD.WIDE.U32 R24, R25, 0x4, R18 ;  /* 0x0000000419187825 */ /* 0x000fc800078e0012 */
[----:B------:R-:W-:Y:S01]  /*2f00*/  VIADD R23, R2, 0x500 ;  /* 0x0000050002177836 */ /* 0x000fe20000000000 */
[----:B------:R0:W3:Y:S01]  /*2f10*/  LDG.E R13, desc[UR14][R20.64] ;  /* 0x0000000e140d7981 */ /* 0x0000e2000c1e1900 */
[----:B------:R-:W-:-:S03]  /*2f20*/  FSETP.GEU.AND P0, PT, R36, |R34|, PT ;  /* 0x400000222400720b */ /* 0x000fc60003f0e000 */
[----:B------:R1:W3:Y:S01]  /*2f30*/  LDG.E R10, desc[UR14][R24.64] ;  /* 0x0000000e180a7981 */ /* 0x0002e2000c1e1900 */
[----:B------:R-:W-:Y:S01]  /*2f40*/  IMAD.WIDE.U32 R26, R23, 0x4, R16 ;  /* 0x00000004171a7825 */ /* 0x000fe200078e0010 */
[----:B------:R-:W-:-:S03]  /*2f50*/  FSEL R34, |R34|, R36, !P0 ;  /* 0x0000002422227208 */ /* 0x000fc60004000200 */
[----:B0-----:R-:W-:Y:S01]  /*2f60*/  IMAD.WIDE.U32 R20, R23, 0x4, R18 ;  /* 0x0000000417147825 */ /* 0x001fe200078e0012 */
[----:B------:R0:W3:Y:S03]  /*2f70*/  LDG.E R11, desc[UR14][R26.64] ;  /* 0x0000000e1a0b7981 */ /* 0x0000e6000c1e1900 */
[----:B-1----:R-:W-:Y:S01]  /*2f80*/  VIADD R25, R2, 0x600 ;  /* 0x0000060002197836 */ /* 0x002fe20000000000 */
[----:B------:R1:W3:Y:S01]  /*2f90*/  LDG.E R36, desc[UR14][R20.64] ;  /* 0x0000000e14247981 */ /* 0x0002e2000c1e1900 */
[----:B------:R-:W-:Y:S02]  /*2fa0*/  FADD R37, -R37, R22 ;  /* 0x0000001625257221 */ /* 0x000fe40000000100 */
[----:B------:R-:W-:-:S04]  /*2fb0*/  IMAD.WIDE.U32 R22, R25, 0x4, R16 ;  /* 0x0000000419167825 */ /* 0x000fc800078e0010 */
[----:B0-----:R-:W-:Y:S02]  /*2fc0*/  VIADD R27, R2, 0x700 ;  /* 0x00000700021b7836 */ /* 0x001fe40000000000 */
[----:B------:R-:W3:Y:S01]  /*2fd0*/  LDG.E R22, desc[UR14][R22.64] ;  /* 0x0000000e16167981 */ /* 0x000ee2000c1e1900 */
[----:B-1----:R-:W-:-:S04]  /*2fe0*/  IMAD.WIDE.U32 R20, R25, 0x4, R18 ;  /* 0x0000000419147825 */ /* 0x002fc800078e0012 */
[C---:B------:R-:W-:Y:S02]  /*2ff0*/  IMAD.WIDE.U32 R24, R27.reuse, 0x4, R16 ;  /* 0x000000041b187825 */ /* 0x040fe400078e0010 */
[----:B------:R-:W3:Y:S02]  /*3000*/  LDG.E R21, desc[UR14][R20.64] ;  /* 0x0000000e14157981 */ /* 0x000ee4000c1e1900 */
[----:B------:R-:W-:Y:S02]  /*3010*/  IMAD.WIDE.U32 R26, R27, 0x4, R18 ;  /* 0x000000041b1a7825 */ /* 0x000fe400078e0012 */
[----:B------:R-:W3:Y:S04]  /*3020*/  LDG.E R24, desc[UR14][R24.64] ;  /* 0x0000000e18187981 */ /* 0x000ee8000c1e1900 */
[----:B------:R-:W3:Y:S01]  /*3030*/  LDG.E R27, desc[UR14][R26.64] ;  /* 0x0000000e1a1b7981 */ /* 0x000ee2000c1e1900 */
[----:B------:R-:W-:-:S04]  /*3040*/  FSETP.GEU.AND P0, PT, R34, |R37|, PT ;  /* 0x400000252200720b */ /* 0x000fc80003f0e000 */
[----:B------:R-:W-:Y:S01]  /*3050*/  FSEL R34, |R37|, R34, !P0 ;  /* 0x0000002225227208 */ /* 0x000fe20004000200 */
[----:B------:R-:W-:-:S05]  /*3060*/  VIADD R8, R8, 0x10 ;  /* 0x0000001008087836 */ /* 0x000fca0000000000 */
[----:B------:R-:W-:Y:S01]  /*3070*/  ISETP.NE.AND P1, PT, R8, RZ, PT ;  /* 0x000000ff0800720c */ /* 0x000fe20003f25270 */
[----:B------:R-:W-:Y:S02]  /*3080*/  VIADD R7, R7, 0x1000 ;  /* 0x0000100007077836 */ /* 0x000fe40000000000 */
[----:B------:R-:W-:Y:S02]  /*3090*/  VIADD R2, R2, 0x1000 ;  /* 0x0000100002027836 */ /* 0x000fe40000000000 */
[----:B--2---:R-:W-:-:S05]  /*30a0*/  FADD R9, -R9, R4 ;  /* 0x0000000409097221 */ /* 0x004fca0000000100 */
[----:B------:R-:W-:Y:S01]  /*30b0*/  FSETP.GEU.AND P0, PT, R34, |R9|, PT ;  /* 0x400000092200720b */ /* 0x000fe20003f0e000 */
[----:B----4-:R-:W-:-:S03]  /*30c0*/  FADD R32, -R35, R32 ;  /* 0x0000002023207221 */ /* 0x010fc60000000100 */
[----:B------:R-:W-:-:S04]  /*30d0*/  FSEL R9, |R9|, R34, !P0 ;  /* 0x0000002209097208 */ /* 0x000fc80004000200 */
[----:B------:R-:W-:-:S04]  /*30e0*/  FSETP.GEU.AND P0, PT, R9, |R32|, PT ;  /* 0x400000200900720b */ /* 0x000fc80003f0e000 */
[----:B------:R-:W-:Y:S01]  /*30f0*/  FSEL R9, |R32|, R9, !P0 ;  /* 0x0000000920097208 */ /* 0x000fe20004000200 */
[----:B------:R-:W-:-:S05]  /*3100*/  FADD R30, -R33, R30 ;  /* 0x0000001e211e7221 */ /* 0x000fca0000000100 */
[----:B------:R-:W-:-:S04]  /*3110*/  FSETP.GEU.AND P0, PT, R9, |R30|, PT ;  /* 0x4000001e0900720b */ /* 0x000fc80003f0e000 */
[----:B------:R-:W-:Y:S01]  /*3120*/  FSEL R9, |R30|, R9, !P0 ;  /* 0x000000091e097208 */ /* 0x000fe20004000200 */
[----:B-----5:R-:W-:-:S05]  /*3130*/  FADD R28, -R31, R28 ;  /* 0x0000001c1f1c7221 */ /* 0x020fca0000000100 */
        /* <DEDUP_REMOVED lines=18> */
[----:B------:R-:W-:-:S04]  /*3260*/  FSETP.GEU.AND P0, PT, R9, |R24|, PT ;  /* 0x400000180900720b */ /* 0x000fc80003f0e000 */
[----:B------:R-:W-:Y:S01]  /*3270*/  FSEL R32, |R24|, R9, !P0 ;  /* 0x0000000918207208 */ /* 0x000fe20004000200 */
[----:B------:R-:W-:Y:S08]  /*3280*/  @P1 BRA `(.L_x_194) ;  /* 0xfffffff400f01947 */ /* 0x000ff0000383ffff */
[----:B------:R-:W-:Y:S05]  /*3290*/  BSYNC.RECONVERGENT B3 ;  /* 0x0000000000037941 */ /* 0x000fea0003800200 */
.L_x_193:
[----:B------:R-:W-:-:S07]  /*32a0*/  VIADD R4, R7, 0xfffff800 ;  /* 0xfffff80007047836 */ /* 0x000fce0000000000 */
.L_x_192:
[----:B------:R-:W-:Y:S05]  /*32b0*/  BSYNC.RECONVERGENT B2 ;  /* 0x0000000000027941 */ /* 0x000fea0003800200 */
.L_x_191:
[----:B------:R-:W-:-:S13]  /*32c0*/  ISETP.NE.AND P0, PT, R6, RZ, PT ;  /* 0x000000ff0600720c */ /* 0x000fda0003f05270 */
[----:B------:R-:W-:Y:S05]  /*32d0*/  @!P0 BRA `(.L_x_190) ;  /* 0x0000000400fc8947 */ /* 0x000fea0003800000 */
[----:B------:R-:W-:Y:S01]  /*32e0*/  ISETP.GE.U32.AND P1, PT, R6, 0x8, PT ;  /* 0x000000080600780c */ /* 0x000fe20003f26070 */
[----:B------:R-:W-:Y:S01]  /*32f0*/  BSSY.RECONVERGENT B2, `(.L_x_195) ;  /* 0x0000045000027945 */ /* 0x000fe20003800200 */
[----:B------:R-:W-:-:S04]  /*3300*/  LOP3.LUT R30, R5, 0x7, RZ, 0xc0, !PT ;  /* 0x00000007051e7812 */ /* 0x000fc800078ec0ff */
[----:B------:R-:W-:-:S07]  /*3310*/  ISETP.NE.AND P0, PT, R30, RZ, PT ;  /* 0x000000ff1e00720c */ /* 0x000fce0003f05270 */
[----:B------:R-:W-:Y:S06]  /*3320*/  @!P1 BRA `(.L_x_196) ;  /* 0x0000000400049947 */ /* 0x000fec0003800000 */
[----:B------:R-:W-:-:S04]  /*3330*/  VIADD R31, R4, UR8 ;  /* 0x00000008041f7c36 */ /* 0x000fc80008000000 */
[----:B------:R-:W-:-:S04]  /*3340*/  IMAD.WIDE.U32 R6, R31, 0x4, R16 ;  /* 0x000000041f067825 */ /* 0x000fc800078e0010 */
[C---:B------:R-:W-:Y:S01]  /*3350*/  IMAD.WIDE.U32 R8, R31.reuse, 0x4, R18 ;  /* 0x000000041f087825 */ /* 0x040fe200078e0012 */
[----:B------:R0:W2:Y:S03]  /*3360*/  LDG.E R23, desc[UR14][R6.64] ;  /* 0x0000000e06177981 */ /* 0x0000a6000c1e1900 */
[----:B------:R-:W-:Y:S01]  /*3370*/  VIADD R21, R31, 0x100 ;  /* 0x000001001f157836 */ /* 0x000fe20000000000 */
[----:B------:R-:W2:Y:S03]  /*3380*/  LDG.E R2, desc[UR14][R8.64] ;  /* 0x0000000e08027981 */ /* 0x000ea6000c1e1900 */
[----:B------:R-:W-:-:S04]  /*3390*/  IMAD.WIDE.U32 R10, R21, 0x4, R16 ;  /* 0x00000004150a7825 */ /* 0x000fc800078e0010 */
[----:B------:R-:W-:Y:S01]  /*33a0*/  IMAD.WIDE.U32 R20, R21, 0x4, R18 ;  /* 0x0000000415147825 */ /* 0x000fe200078e0012 */
[----:B------:R-:W3:Y:S03]  /*33b0*/  LDG.E R22, desc[UR14][R10.64] ;  /* 0x0000000e0a167981 */ /* 0x000ee6000c1e1900 */
[----:B------:R-:W-:Y:S01]  /*33c0*/  VIADD R37, R31, 0x200 ;  /* 0x000002001f257836 */ /* 0x000fe20000000000 */
[----:B------:R1:W3:Y:S03]  /*33d0*/  LDG.E R29, desc[UR14][R20.64] ;  /* 0x0000000e141d7981 */ /* 0x0002e6000c1e1900 */
[----:B------:R-:W-:-:S04]  /*33e0*/  IMAD.WIDE.U32 R34, R37, 0x4, R16 ;  /* 0x0000000425227825 */ /* 0x000fc800078e0010 */
[----:B------:R-:W-:Y:S01]  /*33f0*/  IMAD.WIDE.U32 R36, R37, 0x4, R18 ;  /* 0x0000000425247825 */ /* 0x000fe200078e0012 */
[----:B------:R4:W5:Y:S03]  /*3400*/  LDG.E R26, desc[UR14][R34.64] ;  /* 0x0000000e221a7981 */ /* 0x000966000c1e1900 */
[----:B------:R-:W-:Y:S01]  /*3410*/  VIADD R13, R31, 0x300 ;  /* 0x000003001f0d7836 */ /* 0x000fe20000000000 */
[----:B------:R-:W5:Y:S03]  /*3420*/  LDG.E R25, desc[UR14][R36.64] ;  /* 0x0000000e24197981 */ /* 0x000f66000c1e1900 */
[----:B------:R-:W-:-:S04]  /*3430*/  IMAD.WIDE.U32 R14, R13, 0x4, R16 ;  /* 0x000000040d0e7825 */ /* 0x000fc800078e0010 */
[----:B------:R-:W-:Y:S01]  /*3440*/  IMAD.WIDE.U32 R12, R13, 0x4, R18 ;  /* 0x000000040d0c7825 */ /* 0x000fe200078e0012 */
[----:B------:R-:W5:Y:S03]  /*3450*/  LDG.E R27, desc[UR14][R14.64] ;  /* 0x0000000e0e1b7981 */ /* 0x000f66000c1e1900 */
[----:B0-----:R-:W-:Y:S01]  /*3460*/  VIADD R7, R31, 0x400 ;  /* 0x000004001f077836 */ /* 0x001fe20000000000 */
[----:B------:R0:W5:Y:S03]  /*3470*/  LDG.E R24, desc[UR14][R12.64] ;  /* 0x0000000e0c187981 */ /* 0x000166000c1e1900 */
[----:B-1----:R-:W-:-:S04]  /*3480*/  IMAD.WIDE.U32 R20, R7, 0x4, R16 ;  /* 0x0000000407147825 */ /* 0x002fc800078e0010 */
[----:B------:R-:W-:Y:S01]  /*3490*/  IMAD.WIDE.U32 R6, R7, 0x4, R18 ;  /* 0x0000000407067825 */ /* 0x000fe200078e0012 */
[----:B------:R-:W5:Y:S03]  /*34a0*/  LDG.E R28, desc[UR14][R20.64] ;  /* 0x0000000e141c7981 */ /* 0x000f66000c1e1900 */
[----:B------:R-:W-:Y:S01]  /*34b0*/  VIADD R11, R31, 0x500 ;  /* 0x000005001f0b7836 */ /* 0x000fe20000000000 */
[----:B------:R1:W5:Y:S03]  /*34c0*/  LDG.E R33, desc[UR14][R6.64] ;  /* 0x0000000e06217981 */ /* 0x000366000c1e1900 */
[----:B------:R-:W-:-:S04]  /*34d0*/  IMAD.WIDE.U32 R8, R11, 0x4, R16 ;  /* 0x000000040b087825 */ /* 0x000fc800078e0010 */
[----:B------:R-:W-:Y:S02]  /*34e0*/  IMAD.WIDE.U32 R10, R11, 0x4, R18 ;  /* 0x000000040b0a7825 */ /* 0x000fe400078e0012 */
[----:B------:R-:W5:Y:S02]  /*34f0*/  LDG.E R8, desc[UR14][R8.64] ;  /* 0x0000000e08087981 */ /* 0x000f64000c1e1900 */
[----:B----4-:R-:W-:Y:S02]  /*3500*/  VIADD R35, R31, 0x600 ;  /* 0x000006001f237836 */ /* 0x010fe40000000000 */
[----:B------:R-:W4:Y:S02]  /*3510*/  LDG.E R11, desc[UR14][R10.64] ;  /* 0x0000000e0a0b7981 */ /* 0x000f24000c1e1900 */
[----:B0-----:R-:W-:-:S04]  /*3520*/  IMAD.WIDE.U32 R12, R35, 0x4, R16 ;  /* 0x00000004230c7825 */ /* 0x001fc800078e0010 */
[----:B------:R-:W-:Y:S02]  /*3530*/  IMAD.WIDE.U32 R14, R35, 0x4, R18 ;  /* 0x00000004230e7825 */ /* 0x000fe400078e0012 */
[----:B------:R-:W4:Y:S02]  /*3540*/  LDG.E R12, desc[UR14][R12.64] ;  /* 0x0000000e0c0c7981 */ /* 0x000f24000c1e1900 */
[----:B------:R-:W-:Y:S02]  /*3550*/  VIADD R31, R31, 0x700 ;  /* 0x000007001f1f7836 */ /* 0x000fe40000000000 */
[----:B------:R-:W4:Y:S02]  /*3560*/  LDG.E R15, desc[UR14][R14.64] ;  /* 0x0000000e0e0f7981 */ /* 0x000f24000c1e1900 */
[----:B-1----:R-:W-:-:S04]  /*3570*/  IMAD.WIDE.U32 R6, R31, 0x4, R16 ;  /* 0x000000041f067825 */ /* 0x002fc800078e0010 */
[----:B------:R-:W-:Y:S02]  /*3580*/  IMAD.WIDE.U32 R20, R31, 0x4, R18 ;  /* 0x000000041f147825 */ /* 0x000fe400078e0012 */
[----:B------:R-:W4:Y:S04]  /*3590*/  LDG.E R6, desc[UR14][R6.64] ;  /* 0x0000000e06067981 */ /* 0x000f28000c1e1900 */
[----:B------:R-:W4:Y:S01]  /*35a0*/  LDG.E R21, desc[UR14][R20.64] ;  /* 0x0000000e14157981 */ /* 0x000f22000c1e1900 */
[----:B------:R-:W-:Y:S02]  /*35b0*/  VIADD R4, R4, 0x800 ;  /* 0x0000080004047836 */ /* 0x000fe40000000000 */
[----:B--2---:R-:W-:-:S05]  /*35c0*/  FADD R23, -R23, R2 ;  /* 0x0000000217177221 */ /* 0x004fca0000000100 */
[----:B------:R-:W-:-:S04]  /*35d0*/  FSETP.GEU.AND P1, PT, R32, |R23|, PT ;  /* 0x400000172000720b */ /* 0x000fc80003f2e000 */
[----:B------:R-:W-:Y:S01]  /*35e0*/  FSEL R23, |R23|, R32, !P1 ;  /* 0x0000002017177208 */ /* 0x000fe20004800200 */
[----:B---3--:R-:W-:-:S05]  /*35f0*/  FADD R22, -R22, R29 ;  /* 0x0000001d16167221 */ /* 0x008fca0000000100 */
        /* <DEDUP_REMOVED lines=11> */
[----:B----4-:R-:W-:-:S05]  /*36b0*/  FADD R11, -R8, R11 ;  /* 0x0000000b080b7221 */ /* 0x010fca0000000100 */
        /* <DEDUP_REMOVED lines=8> */
.L_x_196:
[----:B------:R-:W-:Y:S05]  /*3740*/  BSYNC.RECONVERGENT B2 ;  /* 0x0000000000027941 */ /* 0x000fea0003800200 */
.L_x_195:
[----:B------:R-:W-:Y:S05]  /*3750*/  @!P0 BRA `(.L_x_190) ;  /* 0x0000000000dc8947 */ /* 0x000fea0003800000 */
[----:B------:R-:W-:Y:S01]  /*3760*/  ISETP.GE.U32.AND P1, PT, R30, 0x4, PT ;  /* 0x000000041e00780c */ /* 0x000fe20003f26070 */
[----:B------:R-:W-:Y:S01]  /*3770*/  BSSY.RECONVERGENT B2, `(.L_x_197) ;  /* 0x0000024000027945 */ /* 0x000fe20003800200 */
[----:B------:R-:W-:-:S11]  /*3780*/  LOP3.LUT P0, RZ, R5, 0x3, RZ, 0xc0, !PT ;  /* 0x0000000305ff7812 */ /* 0x000fd6000780c0ff */
[----:B------:R-:W-:Y:S05]  /*3790*/  @!P1 BRA `(.L_x_198) ;  /* 0x0000000000849947 */ /* 0x000fea0003800000 */
[----:B------:R-:W-:-:S04]  /*37a0*/  VIADD R5, R4, UR8 ;  /* 0x0000000804057c36 */ /* 0x000fc80008000000 */
[----:B------:R-:W-:-:S04]  /*37b0*/  IMAD.WIDE.U32 R6, R5, 0x4, R16 ;  /* 0x0000000405067825 */ /* 0x000fc800078e0010 */
[C---:B------:R-:W-:Y:S01]  /*37c0*/  IMAD.WIDE.U32 R8, R5.reuse, 0x4, R18 ;  /* 0x0000000405087825 */ /* 0x040fe200078e0012 */
[----:B------:R0:W2:Y:S03]  /*37d0*/  LDG.E R2, desc[UR14][R6.64] ;  /* 0x0000000e06027981 */ /* 0x0000a6000c1e1900 */
[----:B------:R-:W-:Y:S01]  /*37e0*/  VIADD R13, R5, 0x100 ;  /* 0x00000100050d7836 */ /* 0x000fe20000000000 */
[----:B------:R1:W2:Y:S03]  /*37f0*/  LDG.E R23, desc[UR14][R8.64] ;  /* 0x0000000e08177981 */ /* 0x0002a6000c1e1900 */
[----:B------:R-:W-:-:S04]  /*3800*/  IMAD.WIDE.U32 R10, R13, 0x4, R16 ;  /* 0x000000040d0a7825 */ /* 0x000fc800078e0010 */
[----:B------:R-:W-:Y:S02]  /*3810*/  IMAD.WIDE.U32 R12, R13, 0x4, R18 ;  /* 0x000000040d0c7825 */ /* 0x000fe400078e0012 */
[----:B------:R-:W3:Y:S02]  /*3820*/  LDG.E R10, desc[UR14][R10.64] ;  /* 0x0000000e0a0a7981 */ /* 0x000ee4000c1e1900 */
[----:B------:R-:W-:Y:S02]  /*3830*/  VIADD R21, R5, 0x200 ;  /* 0x0000020005157836 */ /* 0x000fe40000000000 */
[----:B------:R-:W3:Y:S02]  /*3840*/  LDG.E R13, desc[UR14][R12.64] ;  /* 0x0000000e0c0d7981 */ /* 0x000ee4000c1e1900 */
[----:B------:R-:W-:-:S04]  /*3850*/  IMAD.WIDE.U32 R14, R21, 0x4, R16 ;  /* 0x00000004150e7825 */ /* 0x000fc800078e0010 */
[----:B------:R-:W-:Y:S02]  /*3860*/  IMAD.WIDE.U32 R20, R21, 0x4, R18 ;  /* 0x0000000415147825 */ /* 0x000fe400078e0012 */
[----:B------:R-:W4:Y:S02]  /*3870*/  LDG.E R14, desc[UR14][R14.64] ;  /* 0x0000000e0e0e7981 */ /* 0x000f24000c1e1900 */
[----:B------:R-:W-:Y:S02]  /*3880*/  VIADD R5, R5, 0x300 ;  /* 0x0000030005057836 */ /* 0x000fe40000000000 */
[----:B------:R-:W4:Y:S02]  /*3890*/  LDG.E R21, desc[UR14][R20.64] ;  /* 0x0000000e14157981 */ /* 0x000f24000c1e1900 */
[----:B0-----:R-:W-:-:S04]  /*38a0*/  IMAD.WIDE.U32 R6, R5, 0x4, R16 ;  /* 0x0000000405067825 */ /* 0x001fc800078e0010 */
[----:B-1----:R-:W-:Y:S02]  /*38b0*/  IMAD.WIDE.U32 R8, R5, 0x4, R18 ;  /* 0x0000000405087825 */ /* 0x002fe400078e0012 */
[----:B------:R-:W5:Y:S04]  /*38c0*/  LDG.E R6, desc[UR14][R6.64] ;  /* 0x0000000e06067981 */ /* 0x000f68000c1e1900 */
[----:B------:R-:W5:Y:S01]  /*38d0*/  LDG.E R9, desc[UR14][R8.64] ;  /* 0x0000000e08097981 */ /* 0x000f62000c1e1900 */
[----:B------:R-:W-:Y:S02]  /*38e0*/  VIADD R4, R4, 0x400 ;  /* 0x0000040004047836 */ /* 0x000fe40000000000 */
[----:B--2---:R-:W-:-:S05]  /*38f0*/  FADD R23, -R2, R23 ;  /* 0x0000001702177221 */ /* 0x004fca0000000100 */
[----:B------:R-:W-:-:S04]  /*3900*/  FSETP.GEU.AND P1, PT, R32, |R23|, PT ;  /* 0x400000172000720b */ /* 0x000fc80003f2e000 */
[----:B------:R-:W-:Y:S01]  /*3910*/  FSEL R23, |R23|, R32, !P1 ;  /* 0x0000002017177208 */ /* 0x000fe20004800200 */
[----:B---3--:R-:W-:-:S05]  /*3920*/  FADD R10, -R10, R13 ;  /* 0x0000000d0a0a7221 */ /* 0x008fca0000000100 */
[----:B------:R-:W-:-:S04]  /*3930*/  FSETP.GEU.AND P1, PT, R23, |R10|, PT ;  /* 0x4000000a1700720b */ /* 0x000fc80003f2e000 */
[----:B------:R-:W-:Y:S01]  /*3940*/  FSEL R10, |R10|, R23, !P1 ;  /* 0x000000170a0a7208 */ /* 0x000fe20004800200 */
[----:B----4-:R-:W-:-:S05]  /*3950*/  FADD R5, -R14, R21 ;  /* 0x000000150e057221 */ /* 0x010fca0000000100 */
[----:B------:R-:W-:-:S04]  /*3960*/  FSETP.GEU.AND P1, PT, R10, |R5|, PT ;  /* 0x400000050a00720b */ /* 0x000fc80003f2e000 */
[----:B------:R-:W-:Y:S01]  /*3970*/  FSEL R5, |R5|, R10, !P1 ;  /* 0x0000000a05057208 */ /* 0x000fe20004800200 */
[----:B-----5:R-:W-:-:S05]  /*3980*/  FADD R32, -R6, R9 ;  /* 0x0000000906207221 */ /* 0x020fca0000000100 */
[----:B------:R-:W-:-:S04]  /*3990*/  FSETP.GEU.AND P1, PT, R5, |R32|, PT ;  /* 0x400000200500720b */ /* 0x000fc80003f2e000 */
[----:B------:R-:W-:-:S09]  /*39a0*/  FSEL R32, |R32|, R5, !P1 ;  /* 0x0000000520207208 */ /* 0x000fd20004800200 */
.L_x_198:
[----:B------:R-:W-:Y:S05]  /*39b0*/  BSYNC.RECONVERGENT B2 ;  /* 0x0000000000027941 */ /* 0x000fea0003800200 */
.L_x_197:
[----:B------:R-:W-:Y:S05]  /*39c0*/  @!P0 BRA `(.L_x_190) ;  /* 0x0000000000408947 */ /* 0x000fea0003800000 */
[----:B------:R-:W-:Y:S01]  /*39d0*/  LOP3.LUT R2, R3, 0xffff, RZ, 0xc0, !PT ;  /* 0x0000ffff03027812 */ /* 0x000fe200078ec0ff */
[----:B------:R-:W-:-:S03]  /*39e0*/  VIADD R7, R4, UR7 ;  /* 0x0000000704077c36 */ /* 0x000fc60008000000 */
[----:B------:R-:W-:-:S04]  /*39f0*/  LEA.HI R2, R2, 0x1, RZ, 0x18 ;  /* 0x0000000102027811 */ /* 0x000fc800078fc0ff */
[----:B------:R-:W-:-:S05]  /*3a00*/  LOP3.LUT R2, R2, 0x3, RZ, 0xc0, !PT ;  /* 0x0000000302027812 */ /* 0x000fca00078ec0ff */
[----:B------:R-:W-:-:S07]  /*3a10*/  IMAD.MOV R6, RZ, RZ, -R2 ;  /* 0x000000ffff067224 */ /* 0x000fce00078e0a02 */
.L_x_199:
[----:B------:R-:W-:-:S04]  /*3a20*/  IMAD.WIDE.U32 R2, R7, 0x4, R16 ;  /* 0x0000000407027825 */ /* 0x000fc800078e0010 */
[C---:B------:R-:W-:Y:S02]  /*3a30*/  IMAD.WIDE.U32 R4, R7.reuse, 0x4, R18 ;  /* 0x0000000407047825 */ /* 0x040fe400078e0012 */
        /* <DEDUP_REMOVED lines=9> */
.L_x_190:
[----:B------:R-:W-:Y:S05]  /*3ad0*/  BSYNC.RECONVERGENT B1 ;  /* 0x0000000000017941 */ /* 0x000fea0003800200 */
.L_x_187:
        /* <DEDUP_REMOVED lines=54> */
.L_x_186:
[----:B------:R-:W-:Y:S05]  /*3e40*/  BSYNC.RECONVERGENT B0 ;  /* 0x0000000000007941 */ /* 0x000fea0003800200 */
.L_x_170:
[----:B------:R-:W-:Y:S05]  /*3e50*/  @P0 EXIT ;  /* 0x000000000000094d */ /* 0x000fea0003800000 */
[----:B------:R-:W0:Y:S02]  /*3e60*/  LDCU.64 UR4, c[0x0][0x398] ;  /* 0x00007300ff0477ac */ /* 0x000e240008000a00 */
[----:B0-----:R-:W-:-:S06]  /*3e70*/  UIMAD.WIDE.U32 UR4, UR13, 0x4, UR4 ;  /* 0x000000040d0478a5 */ /* 0x001fcc000f8e0004 */
[----:B------:R-:W-:Y:S02]  /*3e80*/  IMAD.U32 R2, RZ, RZ, UR4 ;  /* 0x00000004ff027e24 */ /* 0x000fe4000f8e00ff */
[----:B------:R-:W-:-:S05]  /*3e90*/  IMAD.U32 R3, RZ, RZ, UR5 ;  /* 0x00000005ff037e24 */ /* 0x000fca000f8e00ff */
[----:B------:R-:W-:Y:S01]  /*3ea0*/  STG.E desc[UR14][R2.64], R5 ;  /* 0x0000000502007986 */ /* 0x000fe2000c10190e */
[----:B------:R-:W-:Y:S05]  /*3eb0*/  EXIT ;  /* 0x000000000000794d */ /* 0x000fea0003800000 */
.L_x_200:
        /* <DEDUP_REMOVED lines=12> */
.L_x_237:


//--------------------- .text._ZN3cub18CUB_300001_SM_10006detail6reduce28DeviceReduceSingleTileKernelINS2_10policy_hubIfjN4cuda3__47maximumIfEEE10Policy1000EN6thrust24THRUST_300001_SM_1000_NS18transform_iteratorINSC_12zip_functionI8abs_diffIfEEENSC_12zip_iteratorINS5_3std3__45tupleIJNSC_6detail15normal_iteratorINSC_10device_ptrIfEEEESQ_EEEEENSC_11use_defaultEST_EEPfjS8_ffNSK_10__identityEEEvT0_T1_T2_T3_T4_T6_ --------------------------
	.section	.text._ZN3cub18CUB_300001_SM_10006detail6reduce28DeviceReduceSingleTileKernelINS2_10policy_hubIfjN4cuda3__47maximumIfEEE10Policy1000EN6thrust24THRUST_300001_SM_1000_NS18transform_iteratorINSC_12zip_functionI8abs_diffIfEEENSC_12zip_iteratorINS5_3std3__45tupleIJNSC_6detail15normal_iteratorINSC_10device_ptrIfEEEESQ_EEEEENSC_11use_defaultEST_EEPfjS8_ffNSK_10__identityEEEvT0_T1_T2_T3_T4_T6_,"ax",@progbits
	.align	128
        .global         _ZN3cub18CUB_300001_SM_10006detail6reduce28DeviceReduceSingleTileKernelINS2_10policy_hubIfjN4cuda3__47maximumIfEEE10Policy1000EN6thrust24THRUST_300001_SM_1000_NS18transform_iteratorINSC_12zip_functionI8abs_diffIfEEENSC_12zip_iteratorINS5_3std3__45tupleIJNSC_6detail15normal_iteratorINSC_10device_ptrIfEEEESQ_EEEEENSC_11use_defaultEST_EEPfjS8_ffNSK_10__identityEEEvT0_T1_T2_T3_T4_T6_
        .type           _ZN3cub18CUB_300001_SM_10006detail6reduce28DeviceReduceSingleTileKernelINS2_10policy_hubIfjN4cuda3__47maximumIfEEE10Policy1000EN6thrust24THRUST_300001_SM_1000_NS18transform_iteratorINSC_12zip_functionI8abs_diffIfEEENSC_12zip_iteratorINS5_3std3__45tupleIJNSC_6detail15normal_iteratorINSC_10device_ptrIfEEEESQ_EEEEENSC_11use_defaultEST_EEPfjS8_ffNSK_10__identityEEEvT0_T1_T2_T3_T4_T6_,@function
        .size           _ZN3cub18CUB_300001_SM_10006detail6reduce28DeviceReduceSingleTileKernelINS2_10policy_hubIfjN4cuda3__47maximumIfEEE10Policy1000EN6thrust24THRUST_300001_SM_1000_NS18transform_iteratorINSC_12zip_functionI8abs_diffIfEEENSC_12zip_iteratorINS5_3std3__45tupleIJNSC_6detail15normal_iteratorINSC_10device_ptrIfEEEESQ_EEEEENSC_11use_defaultEST_EEPfjS8_ffNSK_10__identityEEEvT0_T1_T2_T3_T4_T6_,(.L_x_238 - _ZN3cub18CUB_300001_SM_10006detail6reduce28DeviceReduceSingleTileKernelINS2_10policy_hubIfjN4cuda3__47maximumIfEEE10Policy1000EN6thrust24THRUST_300001_SM_1000_NS18transform_iteratorINSC_12zip_functionI8abs_diffIfEEENSC_12zip_iteratorINS5_3std3__45tupleIJNSC_6detail15normal_iteratorINSC_10device_ptrIfEEEESQ_EEEEENSC_11use_defaultEST_EEPfjS8_ffNSK_10__identityEEEvT0_T1_T2_T3_T4_T6_)
        .other          _ZN3cub18CUB_300001_SM_10006detail6reduce28DeviceReduceSingleTileKernelINS2_10policy_hubIfjN4cuda3__47maximumIfEEE10Policy1000EN6thrust24THRUST_300001_SM_1000_NS18transform_iteratorINSC_12zip_functionI8abs_diffIfEEENSC_12zip_iteratorINS5_3std3__45tupleIJNSC_6detail15normal_iteratorINSC_10device_ptrIfEEEESQ_EEEEENSC_11use_defaultEST_EEPfjS8_ffNSK_10__identityEEEvT0_T1_T2_T3_T4_T6_,@"STO_CUDA_ENTRY STV_DEFAULT"
_ZN3cub18CUB_300001_SM_10006detail6reduce28DeviceReduceSingleTileKernelINS2_10policy_hubIfjN4cuda3__47maximumIfEEE10Policy1000EN6thrust24THRUST_300001_SM_1000_NS18transform_iteratorINSC_12zip_functionI8abs_diffIfEEENSC_12zip_iteratorINS5_3std3__45tupleIJNSC_6detail15normal_iteratorINSC_10device_ptrIfEEEESQ_EEEEENSC_11use_defaultEST_EEPfjS8_ffNSK_10__identityEEEvT0_T1_T2_T3_T4_T6_:
.text._ZN3cub18CUB_300001_SM_10006detail6reduce28DeviceReduceSingleTileKernelINS2_10policy_hubIfjN4cuda3__47maximumIfEEE10Policy1000EN6thrust24THRUST_300001_SM_1000_NS18transform_iteratorINSC_12zip_functionI8abs_diffIfEEENSC_12zip_iteratorINS5_3std3__45tupleIJNSC_6detail15normal_iteratorINSC_10device_ptrIfEEEESQ_EEEEENSC_11use_defaultEST_EEPfjS8_ffNSK_10__identityEEEvT0_T1_T2_T3_T4_T6_:
        /* <DEDUP_REMOVED lines=13> */
.L_x_201:
[----:B------:R-:W-:Y:S01]  /*00d0*/  ISETP.GT.U32.AND P0, PT, R8, 0xfff, PT ;  /* 0x00000fff0800780c */ /* 0x000fe20003f04070 */
[----:B------:R-:W-:-:S12]  /*00e0*/  BSSY.RECONVERGENT B0, `(.L_x_202) ;  /* 0x0000377000007945 */ /* 0x000fd80003800200 */
        /* <DEDUP_REMOVED lines=16> */
.L_x_205:
[----:B------:R-:W-:Y:S05]  /*01f0*/  BSYNC.RECONVERGENT B1 ;  /* 0x0000000000017941 */ /* 0x000fea0003800200 */
.L_x_204:
        /* <DEDUP_REMOVED lines=20> */
.L_x_210:
        /* <DEDUP_REMOVED lines=88> */
.L_x_209:
[----:B------:R-:W-:Y:S05]  /*08c0*/  BSYNC.RECONVERGENT B2 ;  /* 0x0000000000027941 */ /* 0x000fea0003800200 */
.L_x_208:
        /* <DEDUP_REMOVED lines=8> */
[----:B0-----:R-:W-:-:S05]  /*0950*/  IMAD.WIDE.U32 R2, R9, 0x4, R2 ;  /* 0x0000000409027825 */ /* 0x001fca00078e0002 */
[----:B------:R-:W2:Y:S01]  /*0960*/  LDG.E R10, desc[UR6][R2.64] ;  /* 0x00000006020a7981 */ /* 0x000ea2000c1e1900 */
[----:B-1----:R-:W-:-:S03]  /*0970*/  IMAD.WIDE.U32 R4, R9, 0x4, R4 ;  /* 0x0000000409047825 */ /* 0x002fc600078e0004 */
        /* <DEDUP_REMOVED lines=40> */
.L_x_212:
[----:B------:R-:W-:Y:S05]  /*0c00*/  BSYNC.RECONVERGENT B2 ;  /* 0x0000000000027941 */ /* 0x000fea0003800200 */
.L_x_211:
        /* <DEDUP_REMOVED lines=31> */
.L_x_214:
[----:B------:R-:W-:Y:S05]  /*0e00*/  BSYNC.RECONVERGENT B2 ;  /* 0x0000000000027941 */ /* 0x000fea0003800200 */
.L_x_213:
[----:B------:R-:W-:Y:S05]  /*0e10*/  @!P0 BRA `(.L_x_207) ;  /* 0x0000000000648947 */ /* 0x000fea0003800000 */
[----:B------:R-:W0:Y:S01]  /*0e20*/  LDC.64 R2, c[0x0][0x388] ;  /* 0x0000e200ff027b82 */ /* 0x000e220000000a00 */
[----:B------:R-:W-:-:S07]  /*0e30*/  IMAD.MOV R6, RZ, RZ, -R6 ;  /* 0x000000ffff067224 */ /* 0x000fce00078e0a06 */
[----:B------:R-:W1:Y:S01]  /*0e40*/  LDC.64 R4, c[0x0][0x380] ;  /* 0x0000e000ff047b82 */ /* 0x000e620000000a00 */
[----:B0-----:R-:W-:-:S04]  /*0e50*/  IMAD.WIDE.U32 R2, R9, 0x4, R2 ;  /* 0x0000000409027825 */ /* 0x001fc800078e0002 */
[----:B------:R-:W-:Y:S02]  /*0e60*/  IMAD.MOV.U32 R12, RZ, RZ, R2 ;  /* 0x000000ffff0c7224 */ /* 0x000fe400078e0002 */
[----:B------:R-:W-:Y:S02]  /*0e70*/  IMAD.MOV.U32 R13, RZ, RZ, R3 ;  /* 0x000000ffff0d7224 */ /* 0x000fe400078e0003 */
[----:B-1----:R-:W-:-:S04]  /*0e80*/  IMAD.WIDE.U32 R4, R9, 0x4, R4 ;  /* 0x0000000409047825 */ /* 0x002fc800078e0004 */
[----:B------:R-:W-:Y:S02]  /*0e90*/  IMAD.MOV.U32 R10, RZ, RZ, R4 ;  /* 0x000000ffff0a7224 */ /* 0x000fe400078e0004 */
[----:B------:R-:W-:-:S07]  /*0ea0*/  IMAD.MOV.U32 R11, RZ, RZ, R5 ;  /* 0x000000ffff0b7224 */ /* 0x000fce00078e0005 */
.L_x_215:
[----:B------:R-:W-:Y:S02]  /*0eb0*/  IMAD.MOV.U32 R2, RZ, RZ, R10 ;  /* 0x000000ffff027224 */ /* 0x000fe400078e000a */
[----:B------:R-:W-:Y:S02]  /*0ec0*/  IMAD.MOV.U32 R5, RZ, RZ, R13 ;  /* 0x000000ffff057224 */ /* 0x000fe400078e000d */
[----:B------:R-:W-:Y:S02]  /*0ed0*/  IMAD.MOV.U32 R3, RZ, RZ, R11 ;  /* 0x000000ffff037224 */ /* 0x000fe400078e000b */
[----:B------:R-:W-:-:S03]  /*0ee0*/  IMAD.MOV.U32 R4, RZ, RZ, R12 ;  /* 0x000000ffff047224 */ /* 0x000fc600078e000c */
[----:B------:R-:W2:Y:S04]  /*0ef0*/  LDG.E R2, desc[UR6][R2.64] ;  /* 0x0000000602027981 */ /* 0x000ea8000c1e1900 */
[----:B------:R-:W2:Y:S01]  /*0f00*/  LDG.E R5, desc[UR6][R4.64] ;  /* 0x0000000604057981 */ /* 0x000ea2000c1e1900 */
[----:B------:R-:W-:Y:S01]  /*0f10*/  VIADD R6, R6, 0x1 ;  /* 0x0000000106067836 */ /* 0x000fe20000000000 */
[----:B------:R-:W-:Y:S02]  /*0f20*/  IADD3 R12, P2, PT, R12, 0x400, RZ ;  /* 0x000004000c0c7810 */ /* 0x000fe40007f5e0ff */
[----:B------:R-:W-:Y:S02]  /*0f30*/  IADD3 R10, P3, PT, R10, 0x400, RZ ;  /* 0x000004000a0a7810 */ /* 0x000fe40007f7e0ff */
[----:B------:R-:W-:Y:S01]  /*0f40*/  ISETP.NE.AND P1, PT, R6, RZ, PT ;  /* 0x000000ff0600720c */ /* 0x000fe20003f25270 */
[----:B------:R-:W-:-:S02]  /*0f50*/  IMAD.X R13, RZ, RZ, R13, P2 ;  /* 0x000000ffff0d7224 */ /* 0x000fc400010e060d */
[----:B------:R-:W-:Y:S02]  /*0f60*/  IMAD.X R11, RZ, RZ, R11, P3 ;  /* 0x000000ffff0b7224 */ /* 0x000fe400018e060b */
[----:B--2---:R-:W-:-:S05]  /*0f70*/  FADD R9, -R2, R5 ;  /* 0x0000000502097221 */ /* 0x004fca0000000100 */
[----:B------:R-:W-:-:S04]  /*0f80*/  FSETP.GEU.AND P0, PT, R0, |R9|, PT ;  /* 0x400000090000720b */ /* 0x000fc80003f0e000 */
[----:B------:R-:W-:Y:S01]  /*0f90*/  FSEL R0, |R9|, R0, !P0 ;  /* 0x0000000009007208 */ /* 0x000fe20004000200 */
[----:B------:R-:W-:Y:S08]  /*0fa0*/  @P1 BRA `(.L_x_215) ;  /* 0xfffffffc00c01947 */ /* 0x000ff0000383ffff */
.L_x_207:
[----:B------:R-:W-:Y:S05]  /*0fb0*/  BSYNC.RECONVERGENT B1 ;  /* 0x0000000000017941 */ /* 0x000fea0003800200 */
.L_x_206:
[----:B------:R-:W-:Y:S01]  /*0fc0*/  ISETP.GE.U32.AND P0, PT, R8, 0x100, PT ;  /* 0x000001000800780c */ /* 0x000fe20003f06070 */
[----:B------:R-:W-:-:S12]  /*0fd0*/  IMAD.MOV.U32 R9, RZ, RZ, R0 ;  /* 0x000000ffff097224 */ /* 0x000fd800078e0000 */
        /* <DEDUP_REMOVED lines=56> */
.L_x_216:
        /* <DEDUP_REMOVED lines=45> */
[C---:B------:R-:W-:Y:S02]  /*1630*/  ISETP.GT.U32.AND P2, PT, R8.reuse, 0x20, PT ;  /* 0x000000200800780c */ /* 0x040fe40003f44070 */
[----:B------:R-:W-:Y:S01]  /*1640*/  ISETP.GT.U32.AND P1, PT, R8, 0x40, PT ;  /* 0x000000400800780c */ /* 0x000fe20003f24070 */
[----:B-1----:R-:W-:-:S09]  /*1650*/  ULEA UR4, UR5, UR4, 0x18 ;  /* 0x0000000405047291 */ /* 0x002fd2000f8ec0ff */
[----:B0-----:R-:W0:Y:S04]  /*1660*/  LDS R3, [UR4+0xc] ;  /* 0x00000c04ff037984 */ /* 0x001e280008000800 */
[----:B------:R-:W1:Y:S04]  /*1670*/  LDS.128 R4, [UR4+0x10] ;  /* 0x00001004ff047984 */ /* 0x000e680008000c00 */
[----:B------:R-:W2:Y:S01]  /*1680*/  LDS.64 R10, [UR4+0x20] ;  /* 0x00002004ff0a7984 */ /* 0x000ea20008000a00 */
[----:B0-----:R-:W-:-:S04]  /*1690*/  FSETP.GEU.AND P3, PT, R0, R3, PT ;  /* 0x000000030000720b */ /* 0x001fc80003f6e000 */
[----:B------:R-:W-:Y:S02]  /*16a0*/  @P2 FSEL R0, R3, R0, !P3 ;  /* 0x0000000003002208 */ /* 0x000fe40005800000 */
[----:B------:R-:W-:Y:S02]  /*16b0*/  ISETP.GT.U32.AND P2, PT, R8, 0x60, PT ;  /* 0x000000600800780c */ /* 0x000fe40003f44070 */
[----:B-1----:R-:W-:-:S04]  /*16c0*/  FSETP.GEU.AND P3, PT, R0, R4, PT ;  /* 0x000000040000720b */ /* 0x002fc80003f6e000 */
[----:B------:R-:W-:Y:S02]  /*16d0*/  @P1 FSEL R0, R4, R0, !P3 ;  /* 0x0000000004001208 */ /* 0x000fe40005800000 */
[----:B------:R-:W-:Y:S02]  /*16e0*/  ISETP.GT.U32.AND P1, PT, R8, 0x80, PT ;  /* 0x000000800800780c */ /* 0x000fe40003f24070 */
[----:B------:R-:W-:-:S04]  /*16f0*/  FSETP.GEU.AND P3, PT, R0, R5, PT ;  /* 0x000000050000720b */ /* 0x000fc80003f6e000 */
        /* <DEDUP_REMOVED lines=8> */
[----:B--2---:R-:W-:-:S04]  /*1780*/  FSETP.GEU.AND P3, PT, R0, R10, PT ;  /* 0x0000000a0000720b */ /* 0x004fc80003f6e000 */
[----:B------:R-:W-:-:S04]  /*1790*/  @P1 FSEL R0, R10, R0, !P3 ;  /* 0x000000000a001208 */ /* 0x000fc80005800000 */
[----:B------:R-:W-:-:S04]  /*17a0*/  FSETP.GEU.AND P1, PT, R0, R11, PT ;  /* 0x0000000b0000720b */ /* 0x000fc80003f2e000 */
[----:B------:R-:W-:Y:S01]  /*17b0*/  @P2 FSEL R0, R11, R0, !P1 ;  /* 0x000000000b002208 */ /* 0x000fe20004800000 */
[----:B------:R-:W-:Y:S08]  /*17c0*/  BRA `(.L_x_217) ;  /* 0x0000002000207947 */ /* 0x000ff00003800000 */
.L_x_203:
        /* <DEDUP_REMOVED lines=11> */
[----:B------:R-:W5:Y:S04]  /*1880*/  LDG.E R35, desc[UR6][R4.64+0x1000] ;  /* 0x0010000604237981 */ /* 0x000f68000c1e1900 */
        /* <DEDUP_REMOVED lines=26> */
[----:B---3--:R-:W-:-:S05]  /*1a30*/  FADD R30, -R29, R30 ;  /* 0x0000001e1d1e7221 */ /* 0x008fca0000000100 */
[----:B------:R-:W-:-:S04]  /*1a40*/  FSETP.GEU.AND P0, PT, |R27|, |R30|, PT ;  /* 0x4000001e1b00720b */ /* 0x000fc80003f0e200 */
[----:B------:R-:W-:Y:S01]  /*1a50*/  FSEL R27, |R30|, |R27|, !P0 ;  /* 0x4000001b1e1b7208 */ /* 0x000fe20004000200 */
[----:B----4-:R-:W-:Y:S01]  /*1a60*/  FADD R31, -R31, R32 ;  /* 0x000000201f1f7221 */ /* 0x010fe20000000100 */
[----:B-----5:R-:W-:Y:S01]  /*1a70*/  FADD R34, -R33, R34 ;  /* 0x0000002221227221 */ /* 0x020fe20000000100 */
[----:B------:R-:W-:Y:S01]  /*1a80*/  FADD R35, -R35, R36 ;  /* 0x0000002423237221 */ /* 0x000fe20000000100 */
[----:B------:R-:W-:-:S03]  /*1a90*/  FADD R38, -R37, R38 ;  /* 0x0000002625267221 */ /* 0x000fc60000000100 */
        /* <DEDUP_REMOVED lines=8> */
[----:B------:R-:W-:Y:S01]  /*1b20*/  FADD R16, -R21, R16 ;  /* 0x0000001015107221 */ /* 0x000fe20000000100 */
[----:B------:R-:W-:Y:S01]  /*1b30*/  FADD R11, -R26, R11 ;  /* 0x0000000b1a0b7221 */ /* 0x000fe20000000100 */
[----:B------:R-:W-:Y:S01]  /*1b40*/  FADD R15, -R24, R15 ;  /* 0x0000000f180f7221 */ /* 0x000fe20000000100 */
[----:B------:R-:W-:Y:S01]  /*1b50*/  FADD R22, -R22, R9 ;  /* 0x0000000916167221 */ /* 0x000fe20000000100 */
[----:B------:R-:W-:Y:S02]  /*1b60*/  FADD R14, -R19, R14 ;  /* 0x0000000e130e7221 */ /* 0x000fe40000000100 */
[----:B------:R-:W-:-:S02]  /*1b70*/  FSETP.GEU.AND P0, PT, |R16|, |R11|, PT ;  /* 0x4000000b1000720b */ /* 0x000fc40003f0e200 */
[----:B------:R-:W-:Y:S01]  /*1b80*/  FSETP.GEU.AND P1, PT, |R15|, |R22|, PT ;  /* 0x400000160f00720b */ /* 0x000fe20003f2e200 */
[----:B------:R-:W-:Y:S01]  /*1b90*/  FADD R17, -R17, R10 ;  /* 0x0000000a11117221 */ /* 0x000fe20000000100 */
[----:B------:R-:W-:Y:S01]  /*1ba0*/  FADD R13, -R20, R13 ;  /* 0x0000000d140d7221 */ /* 0x000fe20000000100 */
[----:B------:R-:W-:-:S03]  /*1bb0*/  FADD R18, -R18, R3 ;  /* 0x0000000312127221 */ /* 0x000fc60000000100 */
[----:B------:R-:W-:Y:S02]  /*1bc0*/  FSETP.GEU.AND P2, PT, |R14|, |R17|, PT ;  /* 0x400000110e00720b */ /* 0x000fe40003f4e200 */
[----:B------:R-:W-:Y:S02]  /*1bd0*/  FSETP.GEU.AND P3, PT, |R13|, |R18|, PT ;  /* 0x400000120d00720b */ /* 0x000fe40003f6e200 */
[----:B------:R-:W-:Y:S02]  /*1be0*/  FSEL R11, |R11|, |R16|, !P0 ;  /* 0x400000100b0b7208 */ /* 0x000fe40004000200 */
[----:B------:R-:W-:Y:S02]  /*1bf0*/  FSEL R22, |R22|, |R15|, !P1 ;  /* 0x4000000f16167208 */ /* 0x000fe40004800200 */
[----:B------:R-:W-:Y:S02]  /*1c00*/  FSEL R14, |R17|, |R14|, !P2 ;  /* 0x4000000e110e7208 */ /* 0x000fe40005000200 */
[----:B------:R-:W-:-:S02]  /*1c10*/  FSEL R13, |R18|, |R13|, !P3 ;  /* 0x4000000d120d7208 */ /* 0x000fc40005800200 */
[----:B------:R-:W-:Y:S02]  /*1c20*/  FSETP.GEU.AND P2, PT, R11, R22, PT ;  /* 0x000000160b00720b */ /* 0x000fe40003f4e000 */
[----:B------:R-:W-:Y:S02]  /*1c30*/  FSETP.GEU.AND P3, PT, R14, R13, PT ;  /* 0x0000000d0e00720b */ /* 0x000fe40003f6e000 */
[----:B------:R-:W-:Y:S02]  /*1c40*/  FSETP.GEU.AND P1, PT, R35, R2, PT ;  /* 0x000000022300720b */ /* 0x000fe40003f2e000 */
[----:B------:R-:W-:Y:S02]  /*1c50*/  FSEL R11, R22, R11, !P2 ;  /* 0x0000000b160b7208 */ /* 0x000fe40005000000 */
[----:B------:R-:W-:Y:S02]  /*1c60*/  FSEL R14, R13, R14, !P3 ;  /* 0x0000000e0d0e7208 */ /* 0x000fe40005800000 */
[----:B------:R-:W-:Y:S01]  /*1c70*/  FSEL R10, R2, R35, !P1 ;  /* 0x00000023020a7208 */ /* 0x000fe20004800000 */
[----:B------:R-:W-:Y:S01]  /*1c80*/  VIADD R2, R8, 0xfffff000 ;  /* 0xfffff00008027836 */ /* 0x000fe20000000000 */
[----:B------:R-:W-:-:S02]  /*1c90*/  FSETP.GEU.AND P0, PT, R27, R28, PT ;  /* 0x0000001c1b00720b */ /* 0x000fc40003f0e000 */
[----:B------:R-:W-:Y:S02]  /*1ca0*/  FSETP.GEU.AND P1, PT, R11, R14, PT ;  /* 0x0000000e0b00720b */ /* 0x000fe40003f2e000 */
[----:B------:R-:W-:Y:S02]  /*1cb0*/  FSEL R27, R28, R27, !P0 ;  /* 0x0000001b1c1b7208 */ /* 0x000fe40004000000 */
[----:B------:R-:W-:Y:S02]  /*1cc0*/  FSEL R11, R14, R11, !P1 ;  /* 0x0000000b0e0b7208 */ /* 0x000fe40004800000 */
[----:B------:R-:W-:Y:S02]  /*1cd0*/  ISETP.GE.U32.AND P1, PT, R2, 0x1000, PT ;  /* 0x000010000200780c */ /* 0x000fe40003f26070 */
[----:B------:R-:W-:-:S04]  /*1ce0*/  FSETP.GEU.AND P0, PT, R27, R10, PT ;  /* 0x0000000a1b00720b */ /* 0x000fc80003f0e000 */
[----:B------:R-:W-:-:S04]  /*1cf0*/  FSEL R10, R10, R27, !P0 ;  /* 0x0000001b0a0a7208 */ /* 0x000fc80004000000 */
[----:B------:R-:W-:Y:S01]  /*1d00*/  FSETP.GEU.AND P0, PT, R10, R11, PT ;  /* 0x0000000b0a00720b */ /* 0x000fe20003f0e000 */
[----:B------:R-:W-:-:S03]  /*1d10*/  IMAD.MOV.U32 R3, RZ, RZ, 0x1000 ;  /* 0x00001000ff037424 */ /* 0x000fc600078e00ff */
[----:B------:R-:W-:Y:S01]  /*1d20*/  FSEL R39, R11, R10, !P0 ;  /* 0x0000000a0b277208 */ /* 0x000fe20004000000 */
[----:B------:R-:W-:Y:S08]  /*1d30*/  @!P1 BRA `(.L_x_218) ;  /* 0x00000004006c9947 */ /* 0x000ff00003800000 */
[----:B------:R-:W0:Y:S01]  /*1d40*/  LDC R12, c[0x0][0x3a0] ;  /* 0x0000e800ff0c7b82 */ /* 0x000e220000000800 */
[----:B------:R-:W-:-:S07]  /*1d50*/  IMAD.MOV.U32 R3, RZ, RZ, 0x1000 ;  /* 0x00001000ff037424 */ /* 0x000fce00078e00ff */
.L_x_220:
        /* <DEDUP_REMOVED lines=38> */
[----:B----4-:R-:W-:-:S05]  /*1fc0*/  FADD R35, -R40, R35 ;  /* 0x0000002328237221 */ /* 0x010fca0000000100 */
[----:B------:R-:W-:Y:S01]  /*1fd0*/  FSETP.GEU.AND P1, PT, |R42|, |R35|, PT ;  /* 0x400000232a00720b */ /* 0x000fe20003f2e200 */
[----:B-----5:R-:W-:-:S03]  /*1fe0*/  FADD R37, -R38, R37 ;  /* 0x0000002526257221 */ /* 0x020fc60000000100 */
[----:B-1----:R-:W-:Y:S01]  /*1ff0*/  FSEL R10, |R35|, |R42|, !P1 ;  /* 0x4000002a230a7208 */ /* 0x002fe20004800200 */
[----:B------:R-:W-:-:S05]  /*2000*/  FADD R36, -R41, R36 ;  /* 0x0000002429247221 */ /* 0x000fca0000000100 */
[----:B------:R-:W-:Y:S01]  /*2010*/  FSETP.GEU.AND P2, PT, |R37|, |R36|, PT ;  /* 0x400000242500720b */ /* 0x000fe20003f4e200 */
[----:B------:R-:W-:-:S03]  /*2020*/  FADD R31, -R31, R32 ;  /* 0x000000201f1f7221 */ /* 0x000fc60000000100 */
[----:B0-----:R-:W-:Y:S01]  /*2030*/  FSEL R8, |R36|, |R37|, !P2 ;  /* 0x4000002524087208 */ /* 0x001fe20005000200 */
[----:B------:R-:W-:-:S05]  /*2040*/  FADD R30, -R30, R17 ;  /* 0x000000111e1e7221 */ /* 0x000fca0000000100 */
[----:B------:R-:W-:Y:S01]  /*2050*/  FSETP.GEU.AND P0, PT, |R31|, |R30|, PT ;  /* 0x4000001e1f00720b */ /* 0x000fe20003f0e200 */
[----:B------:R-:W-:-:S03]  /*2060*/  FADD R21, -R28, R21 ;  /* 0x000000151c157221 */ /* 0x000fc60000000100 */
[----:B------:R-:W-:Y:S01]  /*2070*/  FSEL R31, |R30|, |R31|, !P0 ;  /* 0x4000001f1e1f7208 */ /* 0x000fe20004000200 */
[----:B------:R-:W-:-:S05]  /*2080*/  FADD R16, -R29, R16 ;  /* 0x000000101d107221 */ /* 0x000fca0000000100 */
[----:B------:R-:W-:Y:S01]  /*2090*/  FSETP.GEU.AND P0, PT, |R21|, |R16|, PT ;  /* 0x400000101500720b */ /* 0x000fe20003f0e200 */
[----:B------:R-:W-:-:S03]  /*20a0*/  FADD R20, -R27, R20 ;  /* 0x000000141b147221 */ /* 0x000fc60000000100 */
[----:B------:R-:W-:Y:S02]  /*20b0*/  FSEL R16, |R16|, |R21|, !P0 ;  /* 0x4000001510107208 */ /* 0x000fe40004000200 */
[----:B------:R-:W-:-:S04]  /*20c0*/  FSETP.GEU.AND P0, PT, R39, R10, PT ;  /* 0x0000000a2700720b */ /* 0x000fc80003f0e000 */
[----:B------:R-:W-:Y:S01]  /*20d0*/  FSEL R10, R10, R39, !P0 ;  /* 0x000000270a0a7208 */ /* 0x000fe20004000000 */
[----:B------:R-:W-:-:S05]  /*20e0*/  FADD R25, -R25, R14 ;  /* 0x0000000e19197221 */ /* 0x000fca0000000100 */
[----:B------:R-:W-:Y:S01]  /*20f0*/  FSETP.GEU.AND P1, PT, |R20|, |R25|, PT ;  /* 0x400000191400720b */ /* 0x000fe20003f2e200 */
[----:B------:R-:W-:-:S03]  /*2100*/  FADD R19, -R26, R19 ;  /* 0x000000131a137221 */ /* 0x000fc60000000100 */
[----:B------:R-:W-:Y:S02]  /*2110*/  FSEL R25, |R25|, |R20|, !P1 ;  /* 0x4000001419197208 */ /* 0x000fe40004800200 */
[----:B------:R-:W-:-:S04]  /*2120*/  FSETP.GEU.AND P1, PT, R8, R31, PT ;  /* 0x0000001f0800720b */ /* 0x000fc80003f2e000 */
[----:B------:R-:W-:Y:S01]  /*2130*/  FSEL R31, R31, R8, !P1 ;  /* 0x000000081f1f7208 */ /* 0x000fe20004800000 */
[----:B------:R-:W-:Y:S01]  /*2140*/  FADD R24, -R24, R15 ;  /* 0x0000000f18187221 */ /* 0x000fe20000000100 */
[----:B------:R-:W-:Y:S02]  /*2150*/  IMAD.MOV.U32 R8, RZ, RZ, R12 ;  /* 0x000000ffff087224 */ /* 0x000fe400078e000c */
[----:B------:R-:W-:Y:S02]  /*2160*/  FSETP.GEU.AND P0, PT, R10, R31, PT ;  /* 0x0000001f0a00720b */ /* 0x000fe40003f0e000 */
[----:B------:R-:W-:Y:S01]  /*2170*/  FSETP.GEU.AND P2, PT, |R19|, |R24|, PT ;  /* 0x400000181300720b */ /* 0x000fe20003f4e200 */
[----:B------:R-:W-:Y:S01]  /*2180*/  IMAD.IADD R9, R8, 0x1, -R3 ;  /* 0x0000000108097824 */ /* 0x000fe200078e0a03 */
[----:B------:R-:W-:Y:S01]  /*2190*/  FSEL R10, R31, R10, !P0 ;  /* 0x0000000a1f0a7208 */ /* 0x000fe20004000000 */
[----:B------:R-:W-:Y:S01]  /*21a0*/  FADD R18, -R23, R18 ;  /* 0x0000001217127221 */ /* 0x000fe20000000100 */
[----:B------:R-:W-:-:S02]  /*21b0*/  FSEL R19, |R24|, |R19|, !P2 ;  /* 0x4000001318137208 */ /* 0x000fc40005000200 */
[----:B------:R-:W-:-:S04]  /*21c0*/  FSETP.GEU.AND P2, PT, R16, R25, PT ;  /* 0x000000191000720b */ /* 0x000fc80003f4e000 */
[----:B------:R-:W-:Y:S01]  /*21d0*/  FSEL R16, R25, R16, !P2 ;  /* 0x0000001019107208 */ /* 0x000fe20005000000 */
[----:B------:R-:W-:-:S05]  /*21e0*/  FADD R13, -R22, R13 ;  /* 0x0000000d160d7221 */ /* 0x000fca0000000100 */
[----:B------:R-:W-:Y:S01]  /*21f0*/  FSETP.GEU.AND P3, PT, |R18|, |R13|, PT ;  /* 0x4000000d1200720b */ /* 0x000fe20003f6e200 */
[----:B------:R-:W-:-:S03]  /*2200*/  FADD R33, -R33, R34 ;  /* 0x0000002221217221 */ /* 0x000fc60000000100 */
[----:B------:R-:W-:-:S04]  /*2210*/  FSEL R18, |R13|, |R18|, !P3 ;  /* 0x400000120d127208 */ /* 0x000fc80005800200 */
[----:B------:R-:W-:-:S04]  /*2220*/  FSETP.GEU.AND P3, PT, R19, R18, PT ;  /* 0x000000121300720b */ /* 0x000fc80003f6e000 */
[----:B------:R-:W-:-:S04]  /*2230*/  FSEL R19, R18, R19, !P3 ;  /* 0x0000001312137208 */ /* 0x000fc80005800000 */
[----:B------:R-:W-:-:S04]  /*2240*/  FSETP.GEU.AND P1, PT, R16, R19, PT ;  /* 0x000000131000720b */ /* 0x000fc80003f2e000 */
[----:B------:R-:W-:Y:S02]  /*2250*/  FSEL R19, R19, R16, !P1 ;  /* 0x0000001013137208 */ /* 0x000fe40004800000 */
[----:B------:R-:W-:Y:S02]  /*2260*/  ISETP.GE.U32.AND P1, PT, R9, 0x1000, PT ;  /* 0x000010000900780c */ /* 0x000fe40003f26070 */
[----:B------:R-:W-:-:S04]  /*2270*/  FSETP.GEU.AND P0, PT, R10, R19, PT ;  /* 0x000000130a00720b */ /* 0x000fc80003f0e000 */
[----:B------:R-:W-:-:S04]  /*2280*/  FSEL R10, R19, R10, !P0 ;  /* 0x0000000a130a7208 */ /* 0x000fc80004000000 */
[----:B------:R-:W-:-:S04]  /*2290*/  FSETP.GEU.AND P0, PT, R10, |R33|, PT ;  /* 0x400000210a00720b */ /* 0x000fc80003f0e000 */
[----:B------:R-:W-:Y:S01]  /*22a0*/  FSEL R39, |R33|, R10, !P0 ;  /* 0x0000000a21277208 */ /* 0x000fe20004000200 */
[----:B------:R-:W-:Y:S08]  /*22b0*/  @!P1 BRA `(.L_x_219) ;  /* 0x0000001000909947 */ /* 0x000ff00003800000 */
[----:B------:R-:W-:-:S05]  /*22c0*/  VIADD R3, R3, 0x1000 ;  /* 0x0000100003037836 */ /* 0x000fca0000000000 */
[----:B------:R-:W-:-:S13]  /*22d0*/  ISETP.GT.U32.AND P0, PT, R3, R2, PT ;  /* 0x000000020300720c */ /* 0x000fda0003f04070 */
[----:B------:R-:W-:Y:S05]  /*22e0*/  @!P0 BRA `(.L_x_220) ;  /* 0xfffffff8009c8947 */ /* 0x000fea000383ffff */
.L_x_218:
[----:B------:R-:W-:Y:S01]  /*22f0*/  IMAD.IADD R5, R8, 0x1, -R3 ;  /* 0x0000000108057824 */ /* 0x000fe200078e0a03 */
[----:B------:R-:W-:Y:S04]  /*2300*/  BSSY.RECONVERGENT B1, `(.L_x_219) ;  /* 0x000011f000017945 */ /* 0x000fe80003800200 */
[----:B------:R-:W-:-:S04]  /*2310*/  ISETP.GE.AND P0, PT, R0, R5, PT ;  /* 0x000000050000720c */ /* 0x000fc80003f06270 */
[----:B------:R-:W-:-:S13]  /*2320*/  ISETP.GE.U32.OR P0, PT, R3, R8, P0 ;  /* 0x000000080300720c */ /* 0x000fda0000706470 */
[----:B------:R-:W-:Y:S05]  /*2330*/  @P0 BRA `(.L_x_221) ;  /* 0x00000010006c0947 */ /* 0x000fea0003800000 */
[----:B------:R-:W-:Y:S01]  /*2340*/  LOP3.LUT R2, RZ, R0, RZ, 0x33, !PT ;  /* 0x00000000ff027212 */ /* 0x000fe200078e33ff */
[----:B------:R-:W-:Y:S03]  /*2350*/  BSSY.RECONVERGENT B2, `(.L_x_222) ;  /* 0x0000094000027945 */ /* 0x000fe60003800200 */
[----:B------:R-:W-:-:S04]  /*2360*/  IADD3 R2, PT, PT, -R3, R8, R2 ;  /* 0x0000000803027210 */ /* 0x000fc80007ffe102 */
[C---:B------:R-:W-:Y:S02]  /*2370*/  ISETP.GE.U32.AND P0, PT, R2.reuse, 0xf00, PT ;  /* 0x00000f000200780c */ /* 0x040fe40003f06070 */
[----:B------:R-:W-:Y:S01]  /*2380*/  LEA.HI R4, R2, 0x1, RZ, 0x18 ;  /* 0x0000000102047811 */ /* 0x000fe200078fc0ff */
[----:B------:R-:W-:-:S03]  /*2390*/  IMAD.MOV.U32 R2, RZ, RZ, R0 ;  /* 0x000000ffff027224 */ /* 0x000fc600078e0000 */
[----:B------:R-:W-:-:S07]  /*23a0*/  LOP3.LUT R5, R4, 0xf, RZ, 0xc0, !PT ;  /* 0x0000000f04057812 */ /* 0x000fce00078ec0ff */
[----:B------:R-:W-:Y:S05]  /*23b0*/  @!P0 BRA `(.L_x_223) ;  /* 0x0000000800348947 */ /* 0x000fea0003800000 */
[----:B------:R-:W-:Y:S01]  /*23c0*/  LOP3.LUT R8, R4, 0x1fffff0, RZ, 0xc0, !PT ;  /* 0x01fffff004087812 */ /* 0x000fe200078ec0ff */
[----:B------:R-:W-:Y:S01]  /*23d0*/  BSSY.RECONVERGENT B3, `(.L_x_224) ;  /* 0x000008a000037945 */ /* 0x000fe20003800200 */
[C---:B------:R-:W-:Y:S01]  /*23e0*/  LOP3.LUT R6, R0.reuse, 0x800, RZ, 0xfc, !PT ;  /* 0x0000080000067812 */ /* 0x040fe200078efcff */
[----:B------:R-:W-:Y:S02]  /*23f0*/  IMAD.IADD R2, R0, 0x1, R3 ;  /* 0x0000000100027824 */ /* 0x000fe400078e0203 */
[----:B------:R-:W-:-:S07]  /*2400*/  IMAD.MOV R8, RZ, RZ, -R8 ;  /* 0x000000ffff087224 */ /* 0x000fce00078e0a08 */
.L_x_225:
[----:B------:R-:W0:Y:S01]  /*2410*/  LDC.64 R20, c[0x0][0x380] ;  /* 0x0000e000ff147b82 */ /* 0x000e220000000a00 */
[----:B------:R-:W-:-:S07]  /*2420*/  VIADD R15, R2, 0x100 ;  /* 0x00000100020f7836 */ /* 0x000fce0000000000 */
[----:B------:R-:W1:Y:S01]  /*2430*/  LDC.64 R22, c[0x0][0x388] ;  /* 0x0000e200ff167b82 */ /* 0x000e620000000a00 */
[C---:B------:R-:W-:Y:S02]  /*2440*/  VIADD R19, R2.reuse, 0x200 ;  /* 0x0000020002137836 */ /* 0x040fe40000000000 */
[----:B0-----:R-:W-:-:S04]  /*2450*/  IMAD.WIDE.U32 R44, R2, 0x4, R20 ;  /* 0x00000004022c7825 */ /* 0x001fc800078e0014 */
[C---:B------:R-:W-:Y:S02]  /*2460*/  IMAD.WIDE.U32 R12, R15.reuse, 0x4, R20 ;  /* 0x000000040f0c7825 */ /* 0x040fe400078e0014 */
[----:B------:R-:W2:Y:S02]  /*2470*/  LDG.E R44, desc[UR6][R44.64] ;  /* 0x000000062c2c7981 */ /* 0x000ea4000c1e1900 */
[--C-:B-1----:R-:W-:Y:S02]  /*2480*/  IMAD.WIDE.U32 R10, R2, 0x4, R22.reuse ;  /* 0x00000004020a7825 */ /* 0x102fe400078e0016 */
[----:B------:R-:W3:Y:S04]  /*2490*/  LDG.E R43, desc[UR6][R12.64] ;  /* 0x000000060c2b7981 */ /* 0x000ee8000c1e1900 */
[----:B------:R0:W2:Y:S01]  /*24a0*/  LDG.E R7, desc[UR6][R10.64] ;  /* 0x000000060a077981 */ /* 0x0000a2000c1e1900 */
[----:B------:R-:W-:-:S05]  /*24b0*/  IMAD.WIDE.U32 R14, R15, 0x4, R22 ;  /* 0x000000040f0e7825 */ /* 0x000fca00078e0016 */
[----:B------:R1:W3:Y:S01]  /*24c0*/  LDG.E R42, desc[UR6][R14.64] ;  /* 0x000000060e2a7981 */ /* 0x0002e2000c1e1900 */
[----:B------:R-:W-:-:S04]  /*24d0*/  IMAD.WIDE.U32 R16, R19, 0x4, R20 ;  /* 0x0000000413107825 */ /* 0x000fc800078e0014 */
[----:B------:R-:W-:Y:S01]  /*24e0*/  IMAD.WIDE.U32 R18, R19, 0x4, R22 ;  /* 0x0000000413127825 */ /* 0x000fe200078e0016 */
[----:B------:R-:W4:Y:S03]  /*24f0*/  LDG.E R41, desc[UR6][R16.64] ;  /* 0x0000000610297981 */ /* 0x000f26000c1e1900 */
[----:B------:R-:W-:Y:S01]  /*2500*/  VIADD R27, R2, 0x300 ;  /* 0x00000300021b7836 */ /* 0x000fe20000000000 */
[----:B------:R5:W4:Y:S03]  /*2510*/  LDG.E R38, desc[UR6][R18.64] ;  /* 0x0000000612267981 */ /* 0x000b26000c1e1900 */
[----:B0-----:R-:W-:-:S04]  /*2520*/  IMAD.WIDE.U32 R10, R27, 0x4, R20 ;  /* 0x000000041b0a7825 */ /* 0x001fc800078e0014 */
[----:B------:R-:W-:Y:S01]  /*2530*/  IMAD.WIDE.U32 R26, R27, 0x4, R22 ;  /* 0x000000041b1a7825 */ /* 0x000fe200078e0016 */
[----:B------:R0:W4:Y:S03]  /*2540*/  LDG.E R40, desc[UR6][R10.64] ;  /* 0x000000060a287981 */ /* 0x000126000c1e1900 */
[----:B------:R-:W-:Y:S01]  /*2550*/  VIADD R29, R2, 0x400 ;  /* 0x00000400021d7836 */ /* 0x000fe20000000000 */
[----:B------:R-:W4:Y:S03]  /*2560*/  LDG.E R35, desc[UR6][R26.64] ;  /* 0x000000061a237981 */ /* 0x000f26000c1e1900 */
[----:B-1----:R-:W-:-:S04]  /*2570*/  IMAD.WIDE.U32 R14, R29, 0x4, R20 ;  /* 0x000000041d0e7825 */ /* 0x002fc800078e0014 */
[----:B------:R-:W-:Y:S01]  /*2580*/  IMAD.WIDE.U32 R28, R29, 0x4, R22 ;  /* 0x000000041d1c7825 */ /* 0x000fe200078e0016 */
[----:B------:R1:W4:Y:S03]  /*2590*/  LDG.E R37, desc[UR6][R14.64] ;  /* 0x000000060e257981 */ /* 0x000326000c1e1900 */
[----:B------:R-:W-:Y:S01]  /*25a0*/  VIADD R25, R2, 0x500 ;  /* 0x0000050002197836 */ /* 0x000fe20000000000 */
[----:B------:R-:W4:Y:S03]  /*25b0*/  LDG.E R34, desc[UR6][R28.64] ;  /* 0x000000061c227981 */ /* 0x000f26000c1e1900 */
[----:B-----5:R-:W-:-:S04]  /*25c0*/  IMAD.WIDE.U32 R18, R25, 0x4, R20 ;  /* 0x0000000419127825 */ /* 0x020fc800078e0014 */
[----:B------:R-:W-:Y:S01]  /*25d0*/  IMAD.WIDE.U32 R24, R25, 0x4, R22 ;  /* 0x0000000419187825 */ /* 0x000fe200078e0016 */
[----:B------:R-:W5:Y:S03]  /*25e0*/  LDG.E R36, desc[UR6][R18.64] ;  /* 0x0000000612247981 */ /* 0x000f66000c1e1900 */
[----:B------:R-:W-:Y:S01]  /*25f0*/  VIADD R9, R2, 0x600 ;  /* 0x0000060002097836 */ /* 0x000fe20000000000 */
[----:B------:R1:W5:Y:S03]  /*2600*/  LDG.E R31, desc[UR6][R24.64] ;  /* 0x00000006181f7981 */ /* 0x000366000c1e1900 */
[----:B------:R-:W-:-:S04]  /*2610*/  IMAD.WIDE.U32 R12, R9, 0x4, R20 ;  /* 0x00000004090c7825 */ /* 0x000fc800078e0014 */
[----:B0-----:R-:W-:Y:S01]  /*2620*/  IMAD.WIDE.U32 R10, R9, 0x4, R22 ;  /* 0x00000004090a7825 */ /* 0x001fe200078e0016 */
[----:B------:R-:W5:Y:S03]  /*2630*/  LDG.E R33, desc[UR6][R12.64] ;  /* 0x000000060c217981 */ /* 0x000f66000c1e1900 */
[----:B------:R-:W-:Y:S01]  /*2640*/  VIADD R17, R2, 0x700 ;  /* 0x0000070002117836 */ /* 0x000fe20000000000 */
[----:B------:R0:W5:Y:S03]  /*2650*/  LDG.E R30, desc[UR6][R10.64] ;  /* 0x000000060a1e7981 */ /* 0x000166000c1e1900 */
[----:B-1----:R-:W-:-:S04]  /*2660*/  IMAD.WIDE.U32 R14, R17, 0x4, R20 ;  /* 0x00000004110e7825 */ /* 0x002fc800078e0014 */
[----:B------:R-:W-:Y:S01]  /*2670*/  IMAD.WIDE.U32 R16, R17, 0x4, R22 ;  /* 0x0000000411107825 */ /* 0x000fe200078e0016 */
[----:B------:R-:W5:Y:S03]  /*2680*/  LDG.E R32, desc[UR6][R14.64] ;  /* 0x000000060e207981 */ /* 0x000f66000c1e1900 */
[----:B------:R-:W-:Y:S01]  /*2690*/  VIADD R9, R2, 0x800 ;  /* 0x0000080002097836 */ /* 0x000fe20000000000 */
[----:B------:R-:W5:Y:S03]  /*26a0*/  LDG.E R19, desc[UR6][R16.64] ;  /* 0x0000000610137981 */ /* 0x000f66000c1e1900 */
[----:B------:R-:W-:-:S04]  /*26b0*/  IMAD.WIDE.U32 R48, R9, 0x4, R20 ;  /* 0x0000000409307825 */ /* 0x000fc800078e0014 */
[----:B------:R-:W-:Y:S01]  /*26c0*/  IMAD.WIDE.U32 R24, R9, 0x4, R22 ;  /* 0x0000000409187825 */ /* 0x000fe200078e0016 */
[----:B------:R-:W5:Y:S03]  /*26d0*/  LDG.E R29, desc[UR6][R48.64] ;  /* 0x00000006301d7981 */ /* 0x000f66000c1e1900 */
[----:B------:R-:W-:Y:S01]  /*26e0*/  VIADD R9, R2, 0x900 ;  /* 0x0000090002097836 */ /* 0x000fe20000000000 */
[----:B------:R1:W5:Y:S03]  /*26f0*/  LDG.E R18, desc[UR6][R24.64] ;  /* 0x0000000618127981 */ /* 0x000366000c1e1900 */
[----:B0-----:R-:W-:-:S04]  /*2700*/  IMAD.WIDE.U32 R10, R9, 0x4, R20 ;  /* 0x00000004090a7825 */ /* 0x001fc800078e0014 */
        /* <DEDUP_REMOVED lines=9> */
[----:B-1----:R-:W-:-:S04]  /*27a0*/  IMAD.WIDE.U32 R24, R53, 0x4, R20 ;  /* 0x0000000435187825 */ /* 0x002fc800078e0014 */
[----:B------:R-:W-:Y:S01]  /*27b0*/  IMAD.WIDE.U32 R52, R53, 0x4, R22 ;  /* 0x0000000435347825 */ /* 0x000fe200078e0016 */
[----:B------:R1:W5:Y:S03]  /*27c0*/  LDG.E R16, desc[UR6][R24.64] ;  /* 0x0000000618107981 */ /* 0x000366000c1e1900 */
[----:B------:R-:W-:Y:S01]  /*27d0*/  VIADD R49, R2, 0xc00 ;  /* 0x00000c0002317836 */ /* 0x000fe20000000000 */
[----:B------:R-:W5:Y:S03]  /*27e0*/  LDG.E R11, desc[UR6][R52.64] ;  /* 0x00000006340b7981 */ /* 0x000f66000c1e1900 */
[----:B------:R-:W-:-:S04]  /*27f0*/  IMAD.WIDE.U32 R50, R49, 0x4, R20 ;  /* 0x0000000431327825 */ /* 0x000fc800078e0014 */
[----:B------:R-:W-:Y:S01]  /*2800*/  IMAD.WIDE.U32 R48, R49, 0x4, R22 ;  /* 0x0000000431307825 */ /* 0x000fe200078e0016 */
[----:B------:R-:W5:Y:S03]  /*2810*/  LDG.E R13, desc[UR6][R50.64] ;  /* 0x00000006320d7981 */ /* 0x000f66000c1e1900 */
[C---:B------:R-:W-:Y:S01]  /*2820*/  VIADD R9, R2.reuse, 0xd00 ;  /* 0x00000d0002097836 */ /* 0x040fe20000000000 */
[----:B------:R-:W5:Y:S01]  /*2830*/  LDG.E R10, desc[UR6][R48.64] ;  /* 0x00000006300a7981 */ /* 0x000f62000c1e1900 */
[----:B0-----:R-:W-:Y:S02]  /*2840*/  VIADD R27, R2, 0xe00 ;  /* 0x00000e00021b7836 */ /* 0x001fe40000000000 */
[----:B------:R-:W-:-:S04]  /*2850*/  IMAD.WIDE.U32 R46, R9, 0x4, R20 ;  /* 0x00000004092e7825 */ /* 0x000fc800078e0014 */
[----:B-1----:R-:W-:Y:S01]  /*2860*/  IMAD.WIDE.U32 R24, R9, 0x4, R22 ;  /* 0x0000000409187825 */ /* 0x002fe200078e0016 */
[----:B------:R-:W5:Y:S04]  /*2870*/  LDG.E R12, desc[UR6][R46.64] ;  /* 0x000000062e0c7981 */ /* 0x000f68000c1e1900 */
[----:B------:R0:W5:Y:S01]  /*2880*/  LDG.E R9, desc[UR6][R24.64] ;  /* 0x0000000618097981 */ /* 0x000162000c1e1900 */
[----:B------:R-:W-:Y:S02]  /*2890*/  VIADD R45, R2, 0xf00 ;  /* 0x00000f00022d7836 */ /* 0x000fe40000000000 */
[----:B0-----:R-:W-:-:S04]  /*28a0*/  IMAD.WIDE.U32 R24, R27, 0x4, R20 ;  /* 0x000000041b187825 */ /* 0x001fc800078e0014 */
[----:B------:R-:W-:Y:S02]  /*28b0*/  IMAD.WIDE.U32 R26, R27, 0x4, R22 ;  /* 0x000000041b1a7825 */ /* 0x000fe400078e0016 */
[----:B------:R-:W5:Y:S02]  /*28c0*/  LDG.E R24, desc[UR6][R24.64] ;  /* 0x0000000618187981 */ /* 0x000f64000c1e1900 */
[C---:B------:R-:W-:Y:S02]  /*28d0*/  IMAD.WIDE.U32 R20, R45.reuse, 0x4, R20 ;  /* 0x000000042d147825 */ /* 0x040fe400078e0014 */
[----:B------:R-:W5:Y:S02]  /*28e0*/  LDG.E R27, desc[UR6][R26.64] ;  /* 0x000000061a1b7981 */ /* 0x000f64000c1e1900 */
[----:B------:R-:W-:Y:S02]  /*28f0*/  IMAD.WIDE.U32 R22, R45, 0x4, R22 ;  /* 0x000000042d167825 */ /* 0x000fe400078e0016 */
[----:B------:R-:W5:Y:S04]  /*2900*/  LDG.E R20, desc[UR6][R20.64] ;  /* 0x0000000614147981 */ /* 0x000f68000c1e1900 */
[----:B------:R-:W5:Y:S01]  /*2910*/  LDG.E R23, desc[UR6][R22.64] ;  /* 0x0000000616177981 */ /* 0x000f62000c1e1900 */
[----:B------:R-:W-:-:S05]  /*2920*/  VIADD R8, R8, 0x10 ;  /* 0x0000001008087836 */ /* 0x000fca0000000000 */
[----:B------:R-:W-:Y:S01]  /*2930*/  ISETP.NE.AND P1, PT, R8, RZ, PT ;  /* 0x000000ff0800720c */ /* 0x000fe20003f25270 */
        /* <DEDUP_REMOVED lines=47> */
[----:B------:R-:W-:Y:S02]  /*2c30*/  VIADD R6, R6, 0x1000 ;  /* 0x0000100006067836 */ /* 0x000fe40000000000 */
[----:B------:R-:W-:Y:S01]  /*2c40*/  VIADD R2, R2, 0x1000 ;  /* 0x0000100002027836 */ /* 0x000fe20000000000 */
[----:B------:R-:W-:Y:S01]  /*2c50*/  FSEL R39, |R20|, R9, !P0 ;  /* 0x0000000914277208 */ /* 0x000fe20004000200 */
[----:B------:R-:W-:Y:S08]  /*2c60*/  @P1 BRA `(.L_x_225) ;  /* 0xfffffff400e81947 */ /* 0x000ff0000383ffff */
[----:B------:R-:W-:Y:S05]  /*2c70*/  BSYNC.RECONVERGENT B3 ;  /* 0x0000000000037941 */ /* 0x000fea0003800200 */
.L_x_224:
[----:B------:R-:W-:-:S07]  /*2c80*/  VIADD R2, R6, 0xfffff800 ;  /* 0xfffff80006027836 */ /* 0x000fce0000000000 */
.L_x_223:
[----:B------:R-:W-:Y:S05]  /*2c90*/  BSYNC.RECONVERGENT B2 ;  /* 0x0000000000027941 */ /* 0x000fea0003800200 */
.L_x_222:
        /* <DEDUP_REMOVED lines=8> */
[----:B------:R-:W-:-:S04]  /*2d20*/  IMAD.IADD R15, R2, 0x1, R3 ;  /* 0x00000001020f7824 */ /* 0x000fc800078e0203 */
[----:B------:R-:W-:-:S03]  /*2d30*/  VIADD R25, R15, 0x100 ;  /* 0x000001000f197836 */ /* 0x000fc60000000000 */
[----:B------:R-:W1:Y:S01]  /*2d40*/  LDC.64 R6, c[0x0][0x388] ;  /* 0x0000e200ff067b82 */ /* 0x000e620000000a00 */
[C---:B------:R-:W-:Y:S02]  /*2d50*/  VIADD R31, R15.reuse, 0x200 ;  /* 0x000002000f1f7836 */ /* 0x040fe40000000000 */
[----:B0-----:R-:W-:-:S05]  /*2d60*/  IMAD.WIDE.U32 R10, R15, 0x4, R8 ;  /* 0x000000040f0a7825 */ /* 0x001fca00078e0008 */
[----:B------:R0:W2:Y:S01]  /*2d70*/  LDG.E R5, desc[UR6][R10.64] ;  /* 0x000000060a057981 */ /* 0x0000a2000c1e1900 */
[----:B-1----:R-:W-:-:S05]  /*2d80*/  IMAD.WIDE.U32 R12, R15, 0x4, R6 ;  /* 0x000000040f0c7825 */ /* 0x002fca00078e0006 */
[----:B------:R1:W2:Y:S01]  /*2d90*/  LDG.E R14, desc[UR6][R12.64] ;  /* 0x000000060c0e7981 */ /* 0x0002a2000c1e1900 */
[----:B------:R-:W-:-:S04]  /*2da0*/  IMAD.WIDE.U32 R22, R25, 0x4, R8 ;  /* 0x0000000419167825 */ /* 0x000fc800078e0008 */
[----:B------:R-:W-:Y:S01]  /*2db0*/  IMAD.WIDE.U32 R24, R25, 0x4, R6 ;  /* 0x0000000419187825 */ /* 0x000fe200078e0006 */
[----:B------:R3:W4:Y:S04]  /*2dc0*/  LDG.E R16, desc[UR6][R22.64] ;  /* 0x0000000616107981 */ /* 0x000728000c1e1900 */
[----:B------:R-:W4:Y:S01]  /*2dd0*/  LDG.E R17, desc[UR6][R24.64] ;  /* 0x0000000618117981 */ /* 0x000f22000c1e1900 */
[----:B------:R-:W-:-:S04]  /*2de0*/  IMAD.WIDE.U32 R26, R31, 0x4, R8 ;  /* 0x000000041f1a7825 */ /* 0x000fc800078e0008 */
[----:B------:R-:W-:Y:S01]  /*2df0*/  IMAD.WIDE.U32 R30, R31, 0x4, R6 ;  /* 0x000000041f1e7825 */ /* 0x000fe200078e0006 */
[----:B------:R5:W4:Y:S03]  /*2e00*/  LDG.E R18, desc[UR6][R26.64] ;  /* 0x000000061a127981 */ /* 0x000b26000c1e1900 */
[----:B------:R-:W-:Y:S01]  /*2e10*/  VIADD R21, R15, 0x300 ;  /* 0x000003000f157836 */ /* 0x000fe20000000000 */
[----:B------:R-:W4:Y:S03]  /*2e20*/  LDG.E R19, desc[UR6][R30.64] ;  /* 0x000000061e137981 */ /* 0x000f26000c1e1900 */
[----:B0-----:R-:W-:-:S04]  /*2e30*/  IMAD.WIDE.U32 R10, R21, 0x4, R8 ;  /* 0x00000004150a7825 */ /* 0x001fc800078e0008 */
[----:B-1----:R-:W-:Y:S01]  /*2e40*/  IMAD.WIDE.U32 R12, R21, 0x4, R6 ;  /* 0x00000004150c7825 */ /* 0x002fe200078e0006 */
[----:B------:R0:W4:Y:S03]  /*2e50*/  LDG.E R20, desc[UR6][R10.64] ;  /* 0x000000060a147981 */ /* 0x000126000c1e1900 */
[----:B------:R-:W-:Y:S01]  /*2e60*/  VIADD R35, R15, 0x400 ;  /* 0x000004000f237836 */ /* 0x000fe20000000000 */
[----:B------:R1:W4:Y:S03]  /*2e70*/  LDG.E R21, desc[UR6][R12.64] ;  /* 0x000000060c157981 */ /* 0x000326000c1e1900 */
[----:B------:R-:W-:-:S04]  /*2e80*/  IMAD.WIDE.U32 R32, R35, 0x4, R8 ;  /* 0x0000000423207825 */ /* 0x000fc800078e0008 */
[----:B------:R-:W-:Y:S01]  /*2e90*/  IMAD.WIDE.U32 R34, R35, 0x4, R6 ;  /* 0x0000000423227825 */ /* 0x000fe200078e0006 */
[----:B------:R-:W4:Y:S03]  /*2ea0*/  LDG.E R24, desc[UR6][R32.64] ;  /* 0x0000000620187981 */ /* 0x000f26000c1e1900 */
[----:B---3--:R-:W-:Y:S01]  /*2eb0*/  VIADD R23, R15, 0x500 ;  /* 0x000005000f177836 */ /* 0x008fe20000000000 */
[----:B------:R-:W3:Y:S03]  /*2ec0*/  LDG.E R25, desc[UR6][R34.64] ;  /* 0x0000000622197981 */ /* 0x000ee6000c1e1900 */
[----:B-----5:R-:W-:-:S04]  /*2ed0*/  IMAD.WIDE.U32 R26, R23, 0x4, R8 ;  /* 0x00000004171a7825 */ /* 0x020fc800078e0008 */
[----:B------:R-:W-:Y:S02]  /*2ee0*/  IMAD.WIDE.U32 R22, R23, 0x4, R6 ;  /* 0x0000000417167825 */ /* 0x000fe400078e0006 */
[----:B------:R-:W5:Y:S02]  /*2ef0*/  LDG.E R26, desc[UR6][R26.64] ;  /* 0x000000061a1a7981 */ /* 0x000f64000c1e1900 */
[----:B------:R-:W-:Y:S02]  /*2f00*/  VIADD R29, R15, 0x600 ;  /* 0x000006000f1d7836 */ /* 0x000fe40000000000 */
[----:B------:R-:W5:Y:S02]  /*2f10*/  LDG.E R23, desc[UR6][R22.64] ;  /* 0x0000000616177981 */ /* 0x000f64000c1e1900 */
[----:B0-----:R-:W-:-:S04]  /*2f20*/  IMAD.WIDE.U32 R10, R29, 0x4, R8 ;  /* 0x000000041d0a7825 */ /* 0x001fc800078e0008 */
[----:B-1----:R-:W-:Y:S02]  /*2f30*/  IMAD.WIDE.U32 R12, R29, 0x4, R6 ;  /* 0x000000041d0c7825 */ /* 0x002fe400078e0006 */
        /* <DEDUP_REMOVED lines=32> */
.L_x_227:
[----:B------:R-:W-:Y:S05]  /*3140*/  BSYNC.RECONVERGENT B2 ;  /* 0x0000000000027941 */ /* 0x000fea0003800200 */
.L_x_226:
        /* <DEDUP_REMOVED lines=11> */
[----:B0-----:R-:W-:-:S04]  /*3200*/  IMAD.WIDE.U32 R10, R7, 0x4, R8 ;  /* 0x00000004070a7825 */ /* 0x001fc800078e0008 */
[----:B------:R-:W-:Y:S02]  /*3210*/  IMAD.WIDE.U32 R14, R17, 0x4, R8 ;  /* 0x00000004110e7825 */ /* 0x000fe400078e0008 */
[----:B------:R-:W2:Y:S02]  /*3220*/  LDG.E R10, desc[UR6][R10.64] ;  /* 0x000000060a0a7981 */ /* 0x000ea4000c1e1900 */
[--C-:B-1----:R-:W-:Y:S02]  /*3230*/  IMAD.WIDE.U32 R12, R7, 0x4, R4.reuse ;  /* 0x00000004070c7825 */ /* 0x102fe400078e0004 */
[----:B------:R-:W3:Y:S02]  /*3240*/  LDG.E R14, desc[UR6][R14.64] ;  /* 0x000000060e0e7981 */ /* 0x000ee4000c1e1900 */
[----:B------:R-:W-:Y:S02]  /*3250*/  IMAD.WIDE.U32 R16, R17, 0x4, R4 ;  /* 0x0000000411107825 */ /* 0x000fe400078e0004 */
[----:B------:R-:W2:Y:S02]  /*3260*/  LDG.E R13, desc[UR6][R12.64] ;  /* 0x000000060c0d7981 */ /* 0x000ea4000c1e1900 */
        /* <DEDUP_REMOVED lines=23> */
.L_x_229:
[----:B------:R-:W-:Y:S05]  /*33e0*/  BSYNC.RECONVERGENT B2 ;  /* 0x0000000000027941 */ /* 0x000fea0003800200 */
.L_x_228:
[----:B------:R-:W-:Y:S05]  /*33f0*/  @!P0 BRA `(.L_x_221) ;  /* 0x00000000003c8947 */ /* 0x000fea0003800000 */
[----:B------:R-:W0:Y:S01]  /*3400*/  LDC.64 R8, c[0x0][0x380] ;  /* 0x0000e000ff087b82 */ /* 0x000e220000000a00 */
[----:B------:R-:W-:Y:S02]  /*3410*/  IMAD.IADD R7, R2, 0x1, R3 ;  /* 0x0000000102077824 */ /* 0x000fe400078e0203 */
[----:B------:R-:W-:-:S05]  /*3420*/  IMAD.MOV R6, RZ, RZ, -R6 ;  /* 0x000000ffff067224 */ /* 0x000fca00078e0a06 */
[----:B------:R-:W1:Y:S02]  /*3430*/  LDC.64 R10, c[0x0][0x388] ;  /* 0x0000e200ff0a7b82 */ /* 0x000e640000000a00 */
.L_x_230:
        /* <DEDUP_REMOVED lines=11> */
.L_x_221:
[----:B------:R-:W-:Y:S05]  /*34f0*/  BSYNC.RECONVERGENT B1 ;  /* 0x0000000000017941 */ /* 0x000fea0003800200 */
.L_x_219:
        /* <DEDUP_REMOVED lines=53> */
.L_x_217:
[----:B------:R-:W-:Y:S05]  /*3850*/  BSYNC.RECONVERGENT B0 ;  /* 0x0000000000007941 */ /* 0x000fea0003800200 */
.L_x_202:
[----:B------:R-:W-:Y:S05]  /*3860*/  @P0 EXIT ;  /* 0x000000000000094d */ /* 0x000fea0003800000 */
[----:B------:R-:W1:Y:S01]  /*3870*/  LDCU UR4, c[0x0][0x3a8] ;  /* 0x00007500ff0477ac */ /* 0x000e620008000800 */
[----:B0-----:R-:W0:Y:S01]  /*3880*/  LDC.64 R2, c[0x0][0x398] ;  /* 0x0000e600ff027b82 */ /* 0x001e220000000a00 */
[----:B-1----:R-:W-:-:S04]  /*3890*/  FSETP.GT.AND P0, PT, R0, UR4, PT ;  /* 0x0000000400007c0b */ /* 0x002fc8000bf04000 */
[----:B------:R-:W-:-:S05]  /*38a0*/  FSEL R5, R0, UR4, P0 ;  /* 0x0000000400057c08 */ /* 0x000fca0008000000 */
[----:B0-----:R-:W-:Y:S01]  /*38b0*/  STG.E desc[UR6][R2.64], R5 ;  /* 0x0000000502007986 */ /* 0x001fe2000c101906 */
[----:B------:R-:W-:Y:S05]  /*38c0*/  EXIT ;  /* 0x000000000000794d */ /* 0x000fea0003800000 */
.L_x_231:
        /* <DEDUP_REMOVED lines=11> */
.L_x_238:


//--------------------- .text._ZN3cub18CUB_300001_SM_10006detail11EmptyKernelIvEEvv --------------------------
	.section	.text._ZN3cub18CUB_300001_SM_10006detail11EmptyKernelIvEEvv,"ax",@progbits
	.align	128
        .global         _ZN3cub18CUB_300001_SM_10006detail11EmptyKernelIvEEvv
        .type           _ZN3cub18CUB_300001_SM_10006detail11EmptyKernelIvEEvv,@function
        .size           _ZN3cub18CUB_300001_SM_10006detail11EmptyKernelIvEEvv,(.L_x_239 - _ZN3cub18CUB_300001_SM_10006detail11EmptyKernelIvEEvv)
        .other          _ZN3cub18CUB_300001_SM_10006detail11EmptyKernelIvEEvv,@"STO_CUDA_ENTRY STV_DEFAULT"
_ZN3cub18CUB_300001_SM_10006detail11EmptyKernelIvEEvv:
.text._ZN3cub18CUB_300001_SM_10006detail11EmptyKernelIvEEvv:
[----:B------:R-:W-:Y:S01]  /*0000*/  LDC R1, c[0x0][0x37c] ;  /* 0x0000df00ff017b82 */ /* 0x000fe20000000800 */
[----:B------:R-:W-:Y:S05]  /*0010*/  EXIT ;  /* 0x000000000000794d */ /* 0x000fea0003800000 */
.L_x_232:
        /* <DEDUP_REMOVED lines=14> */
.L_x_239:


//--------------------- .nv.shared._ZN3cub18CUB_300001_SM_10006detail6reduce28DeviceReduceSingleTileKernelINS2_10policy_hubIfyN4cuda3__47maximumIfEEE10Policy1000EPfSB_iS8_ffNS5_3std3__410__identityEEEvT0_T1_T2_T3_T4_T6_ --------------------------
	.section	.nv.shared._ZN3cub18CUB_300001_SM_10006detail6reduce28DeviceReduceSingleTileKernelINS2_10policy_hubIfyN4cuda3__47maximumIfEEE10Policy1000EPfSB_iS8_ffNS5_3std3__410__identityEEEvT0_T1_T2_T3_T4_T6_,"aw",@nobits
	.sectionflags	@""
	.align	4
.nv.shared._ZN3cub18CUB_300001_SM_10006detail6reduce28DeviceReduceSingleTileKernelINS2_10policy_hubIfyN4cuda3__47maximumIfEEE10Policy1000EPfSB_iS8_ffNS5_3std3__410__identityEEEvT0_T1_T2_T3_T4_T6_:
	.zero		1068


//--------------------- .nv.shared.reserved.0     --------------------------
	.section	.nv.shared.reserved.0,"aw",@nobits
	.weak		__nv_reservedSMEM_offset_0_alias
	.size		__nv_reservedSMEM_offset_0_alias, 0, 64
	.other		__nv_reservedSMEM_offset_0_alias,@"STO_CUDA_RESERVED_SHARED STV_DEFAULT"
__nv_reservedSMEM_offset_0_alias:
	.zero		0
	.zero		64


//--------------------- .nv.global                --------------------------
	.section	.nv.global,"aw",@nobits
.nv.global:
	.type		_ZN30_INTERNAL_5199ad91_4_k_cu_main6thrust24THRUST_300001_SM_1000_NS3seqE,@object
	.size		_ZN30_INTERNAL_5199ad91_4_k_cu_main6thrust24THRUST_300001_SM_1000_NS3seqE,(_ZN30_INTERNAL_5199ad91_4_k_cu_main4cuda3std3__48in_placeE - _ZN30_INTERNAL_5199ad91_4_k_cu_main6thrust24THRUST_300001_SM_1000_NS3seqE)
_ZN30_INTERNAL_5199ad91_4_k_cu_main6thrust24THRUST_300001_SM_1000_NS3seqE:
	.zero		1
	.type		_ZN30_INTERNAL_5199ad91_4_k_cu_main4cuda3std3__48in_placeE,@object
	.size		_ZN30_INTERNAL_5199ad91_4_k_cu_main4cuda3std3__48in_placeE,(_ZN30_INTERNAL_5199ad91_4_k_cu_main4cuda3std6ranges3__45__cpo4sizeE - _ZN30_INTERNAL_5199ad91_4_k_cu_main4cuda3std3__48in_placeE)
_ZN30_INTERNAL_5199ad91_4_k_cu_main4cuda3std3__48in_placeE:
	.zero		1
	.type		_ZN30_INTERNAL_5199ad91_4_k_cu_main4cuda3std6ranges3__45__cpo4sizeE,@object
	.size		_ZN30_INTERNAL_5199ad91_4_k_cu_main4cuda3std6ranges3__45__cpo4sizeE,(_ZN30_INTERNAL_5199ad91_4_k_cu_main6thrust24THRUST_300001_SM_1000_NS12placeholders2_3E - _ZN30_INTERNAL_5199ad91_4_k_cu_main4cuda3std6ranges3__45__cpo4sizeE)
_ZN30_INTERNAL_5199ad91_4_k_cu_main4cuda3std6ranges3__45__cpo4sizeE:
	.zero		1
	.type		_ZN30_INTERNAL_5199ad91_4_k_cu_main6thrust24THRUST_300001_SM_1000_NS12placeholders2_3E,@object
	.size		_ZN30_INTERNAL_5199ad91_4_k_cu_main6thrust24THRUST_300001_SM_1000_NS12placeholders2_3E,(_ZN30_INTERNAL_5199ad91_4_k_cu_main4cuda3std3__45__cpo6cbeginE - _ZN30_INTERNAL_5199ad91_4_k_cu_main6thrust24THRUST_300001_SM_1000_NS12placeholders2_3E)
_ZN30_INTERNAL_5199ad91_4_k_cu_main6thrust24THRUST_300001_SM_1000_NS12placeholders2_3E:
	.zero		1
	.type		_ZN30_INTERNAL_5199ad91_4_k_cu_main4cuda3std3__45__cpo6cbeginE,@object
	.size		_ZN30_INTERNAL_5199ad91_4_k_cu_main4cuda3std3__45__cpo6cbeginE,(_ZN30_INTERNAL_5199ad91_4_k_cu_main4cuda3std6ranges3__45__cpo6cbeginE - _ZN30_INTERNAL_5199ad91_4_k_cu_main4cuda3std3__45__cpo6cbeginE)
_ZN30_INTERNAL_5199ad91_4_k_cu_main4cuda3std3__45__cpo6cbeginE:
	.zero		1
	.type		_ZN30_INTERNAL_5199ad91_4_k_cu_main4cuda3std6ranges3__45__cpo6cbeginE,@object
	.size		_ZN30_INTERNAL_5199ad91_4_k_cu_main4cuda3std6ranges3__45__cpo6cbeginE,(_ZN30_INTERNAL_5199ad91_4_k_cu_main6thrust24THRUST_300001_SM_1000_NS12placeholders2_7E - _ZN30_INTERNAL_5199ad91_4_k_cu_main4cuda3std6ranges3__45__cpo6cbeginE)
_ZN30_INTERNAL_5199ad91_4_k_cu_main4cuda3std6ranges3__45__cpo6cbeginE:
	.zero		1
	.type		_ZN30_INTERNAL_5199ad91_4_k_cu_main6thrust24THRUST_300001_SM_1000_NS12placeholders2_7E,@object
	.size		_ZN30_INTERNAL_5199ad91_4_k_cu_main6thrust24THRUST_300001_SM_1000_NS12placeholders2_7E,(_ZN30_INTERNAL_5199ad91_4_k_cu_main4cuda3std3__45__cpo7crbeginE - _ZN30_INTERNAL_5199ad91_4_k_cu_main6thrust24THRUST_300001_SM_1000_NS12placeholders2_7E)
_ZN30_INTERNAL_5199ad91_4_k_cu_main6thrust24THRUST_300001_SM_1000_NS12placeholders2_7E:
	.zero		1
	.type		_ZN30_INTERNAL_5199ad91_4_k_cu_main4cuda3std3__45__cpo7crbeginE,@object
	.size		_ZN30_INTERNAL_5199ad91_4_k_cu_main4cuda3std3__45__cpo7crbeginE,(_ZN30_INTERNAL_5199ad91_4_k_cu_main4cuda3std6ranges3__45__cpo4nextE - _ZN30_INTERNAL_5199ad91_4_k_cu_main4cuda3std3__45__cpo7crbeginE)
_ZN30_INTERNAL_5199ad91_4_k_cu_main4cuda3std3__45__cpo7crbeginE:
	.zero		1
	.type		_ZN30_INTERNAL_5199ad91_4_k_cu_main4cuda3std6ranges3__45__cpo4nextE,@object
	.size		_ZN30_INTERNAL_5199ad91_4_k_cu_main4cuda3std6ranges3__45__cpo4nextE,(_ZN30_INTERNAL_5199ad91_4_k_cu_main4cuda3std6ranges3__45__cpo4swapE - _ZN30_INTERNAL_5199ad91_4_k_cu_main4cuda3std6ranges3__45__cpo4nextE)
_ZN30_INTERNAL_5199ad91_4_k_cu_main4cuda3std6ranges3__45__cpo4nextE:
	.zero		1
	.type		_ZN30_INTERNAL_5199ad91_4_k_cu_main4cuda3std6ranges3__45__cpo4swapE,@object
	.size		_ZN30_INTERNAL_5199ad91_4_k_cu_main4cuda3std6ranges3__45__cpo4swapE,(_ZN30_INTERNAL_5199ad91_4_k_cu_main6thrust24THRUST_300001_SM_1000_NS8cuda_cub10par_nosyncE - _ZN30_INTERNAL_5199ad91_4_k_cu_main4cuda3std6ranges3__45__cpo4swapE)
_ZN30_INTERNAL_5199ad91_4_k_cu_main4cuda3std6ranges3__45__cpo4swapE:
	.zero		1
	.type		_ZN30_INTERNAL_5199ad91_4_k_cu_main6thrust24THRUST_300001_SM_1000_NS8cuda_cub10par_nosyncE,@object
	.size		_ZN30_INTERNAL_5199ad91_4_k_cu_main6thrust24THRUST_300001_SM_1000_NS8cuda_cub10par_nosyncE,(_ZN30_INTERNAL_5199ad91_4_k_cu_main6thrust24THRUST_300001_SM_1000_NS12placeholders2_9E - _ZN30_INTERNAL_5199ad91_4_k_cu_main6thrust24THRUST_300001_SM_1000_NS8cuda_cub10par_nosyncE)
_ZN30_INTERNAL_5199ad91_4_k_cu_main6thrust24THRUST_300001_SM_1000_NS8cuda_cub10par_nosyncE:
	.zero		1
	.type		_ZN30_INTERNAL_5199ad91_4_k_cu_main6thrust24THRUST_300001_SM_1000_NS12placeholders2_9E,@object
	.size		_ZN30_INTERNAL_5199ad91_4_k_cu_main6thrust24THRUST_300001_SM_1000_NS12placeholders2_9E,(_ZN30_INTERNAL_5199ad91_4_k_cu_main4cuda3std3__432_GLOBAL__N__5199ad91_4_k_cu_main6ignoreE - _ZN30_INTERNAL_5199ad91_4_k_cu_main6thrust24THRUST_300001_SM_1000_NS12placeholders2_9E)
_ZN30_INTERNAL_5199ad91_4_k_cu_main6thrust24THRUST_300001_SM_1000_NS12placeholders2_9E:
	.zero		1
	.type		_ZN30_INTERNAL_5199ad91_4_k_cu_main4cuda3std3__432_GLOBAL__N__5199ad91_4_k_cu_main6ignoreE,@object
	.size		_ZN30_INTERNAL_5199ad91_4_k_cu_main4cuda3std3__432_GLOBAL__N__5199ad91_4_k_cu_main6ignoreE,(_ZN30_INTERNAL_5199ad91_4_k_cu_main4cuda3std6ranges3__45__cpo4dataE - _ZN30_INTERNAL_5199ad91_4_k_cu_main4cuda3std3__432_GLOBAL__N__5199ad91_4_k_cu_main6ignoreE)
_ZN30_INTERNAL_5199ad91_4_k_cu_main4cuda3std3__432_GLOBAL__N__5199ad91_4_k_cu_main6ignoreE:
	.zero		1
	.type		_ZN30_INTERNAL_5199ad91_4_k_cu_main4cuda3std6ranges3__45__cpo4dataE,@object
	.size		_ZN30_INTERNAL_5199ad91_4_k_cu_main4cuda3std6ranges3__45__cpo4dataE,(_ZN30_INTERNAL_5199ad91_4_k_cu_main6thrust24THRUST_300001_SM_1000_NS12placeholders2_1E - _ZN30_INTERNAL_5199ad91_4_k_cu_main4cuda3std6ranges3__45__cpo4dataE)
_ZN30_INTERNAL_5199ad91_4_k_cu_main4cuda3std6ranges3__45__cpo4dataE:
	.zero		1
	.type		_ZN30_INTERNAL_5199ad91_4_k_cu_main6thrust24THRUST_300001_SM_1000_NS12placeholders2_1E,@object
	.size		_ZN30_INTERNAL_5199ad91_4_k_cu_main6thrust24THRUST_300001_SM_1000_NS12placeholders2_1E,(_ZN30_INTERNAL_5199ad91_4_k_cu_main4cuda3std3__45__cpo5beginE - _ZN30_INTERNAL_5199ad91_4_k_cu_main6thrust24THRUST_300001_SM_1000_NS12placeholders2_1E)
_ZN30_INTERNAL_5199ad91_4_k_cu_main6thrust24THRUST_300001_SM_1000_NS12placeholders2_1E:
	.zero		1
	.type		_ZN30_INTERNAL_5199ad91_4_k_cu_main4cuda3std3__45__cpo5beginE,@object
	.size		_ZN30_INTERNAL_5199ad91_4_k_cu_main4cuda3std3__45__cpo5beginE,(_ZN30_INTERNAL_5199ad91_4_k_cu_main4cuda3std6ranges3__45__cpo5beginE - _ZN30_INTERNAL_5199ad91_4_k_cu_main4cuda3std3__45__cpo5beginE)
_ZN30_INTERNAL_5199ad91_4_k_cu_main4cuda3std3__45__cpo5beginE:
	.zero		1
	.type		_ZN30_INTERNAL_5199ad91_4_k_cu_main4cuda3std6ranges3__45__cpo5beginE,@object
	.size		_ZN30_INTERNAL_5199ad91_4_k_cu_main4cuda3std6ranges3__45__cpo5beginE,(_ZN30_INTERNAL_5199ad91_4_k_cu_main6thrust24THRUST_300001_SM_1000_NS12placeholders2_5E - _ZN30_INTERNAL_5199ad91_4_k_cu_main4cuda3std6ranges3__45__cpo5beginE)
_ZN30_INTERNAL_5199ad91_4_k_cu_main4cuda3std6ranges3__45__cpo5beginE:
	.zero		1
	.type		_ZN30_INTERNAL_5199ad91_4_k_cu_main6thrust24THRUST_300001_SM_1000_NS12placeholders2_5E,@object
	.size		_ZN30_INTERNAL_5199ad91_4_k_cu_main6thrust24THRUST_300001_SM_1000_NS12placeholders2_5E,(_ZN30_INTERNAL_5199ad91_4_k_cu_main4cuda3std3__45__cpo6rbeginE - _ZN30_INTERNAL_5199ad91_4_k_cu_main6thrust24THRUST_300001_SM_1000_NS12placeholders2_5E)
_ZN30_INTERNAL_5199ad91_4_k_cu_main6thrust24THRUST_300001_SM_1000_NS12placeholders2_5E:
	.zero		1
	.type		_ZN30_INTERNAL_5199ad91_4_k_cu_main4cuda3std3__45__cpo6rbeginE,@object
	.size		_ZN30_INTERNAL_5199ad91_4_k_cu_main4cuda3std3__45__cpo6rbeginE,(_ZN30_INTERNAL_5199ad91_4_k_cu_main4cuda3std6ranges3__45__cpo7advanceE - _ZN30_INTERNAL_5199ad91_4_k_cu_main4cuda3std3__45__cpo6rbeginE)
_ZN30_INTERNAL_5199ad91_4_k_cu_main4cuda3std3__45__cpo6rbeginE:
	.zero		1
	.type		_ZN30_INTERNAL_5199ad91_4_k_cu_main4cuda3std6ranges3__45__cpo7advanceE,@object
	.size		_ZN30_INTERNAL_5199ad91_4_k_cu_main4cuda3std6ranges3__45__cpo7advanceE,(_ZN30_INTERNAL_5199ad91_4_k_cu_main4cuda3std3__47nulloptE - _ZN30_INTERNAL_5199ad91_4_k_cu_main4cuda3std6ranges3__45__cpo7advanceE)
_ZN30_INTERNAL_5199ad91_4_k_cu_main4cuda3std6ranges3__45__cpo7advanceE:
	.zero		1
	.type		_ZN30_INTERNAL_5199ad91_4_k_cu_main4cuda3std3__47nulloptE,@object
	.size		_ZN30_INTERNAL_5199ad91_4_k_cu_main4cuda3std3__47nulloptE,(_ZN30_INTERNAL_5199ad91_4_k_cu_main4cuda3std6ranges3__45__cpo8distanceE - _ZN30_INTERNAL_5199ad91_4_k_cu_main4cuda3std3__47nulloptE)
_ZN30_INTERNAL_5199ad91_4_k_cu_main4cuda3std3__47nulloptE:
	.zero		1
	.type		_ZN30_INTERNAL_5199ad91_4_k_cu_main4cuda3std6ranges3__45__cpo8distanceE,@object
	.size		_ZN30_INTERNAL_5199ad91_4_k_cu_main4cuda3std6ranges3__45__cpo8distanceE,(_ZN30_INTERNAL_5199ad91_4_k_cu_main6thrust24THRUST_300001_SM_1000_NS12placeholders3_10E - _ZN30_INTERNAL_5199ad91_4_k_cu_main4cuda3std6ranges3__45__cpo8distanceE)
_ZN30_INTERNAL_5199ad91_4_k_cu_main4cuda3std6ranges3__45__cpo8distanceE:
	.zero		1
	.type		_ZN30_INTERNAL_5199ad91_4_k_cu_main6thrust24THRUST_300001_SM_1000_NS12placeholders3_10E,@object
	.size		_ZN30_INTERNAL_5199ad91_4_k_cu_main6thrust24THRUST_300001_SM_1000_NS12placeholders3_10E,(_ZN30_INTERNAL_5199ad91_4_k_cu_main4cuda3std3__419piecewise_constructE - _ZN30_INTERNAL_5199ad91_4_k_cu_main6thrust24THRUST_300001_SM_1000_NS12placeholders3_10E)
_ZN30_INTERNAL_5199ad91_4_k_cu_main6thrust24THRUST_300001_SM_1000_NS12placeholders3_10E:
	.zero		1
	.type		_ZN30_INTERNAL_5199ad91_4_k_cu_main4cuda3std3__419piecewise_constructE,@object
	.size		_ZN30_INTERNAL_5199ad91_4_k_cu_main4cuda3std3__419piecewise_constructE,(_ZN30_INTERNAL_5199ad91_4_k_cu_main4cuda3std6ranges3__45__cpo5cdataE - _ZN30_INTERNAL_5199ad91_4_k_cu_main4cuda3std3__419piecewise_constructE)
_ZN30_INTERNAL_5199ad91_4_k_cu_main4cuda3std3__419piecewise_constructE:
	.zero		1
	.type		_ZN30_INTERNAL_5199ad91_4_k_cu_main4cuda3std6ranges3__45__cpo5cdataE,@object
	.size		_ZN30_INTERNAL_5199ad91_4_k_cu_main4cuda3std6ranges3__45__cpo5cdataE,(_ZN30_INTERNAL_5199ad91_4_k_cu_main6thrust24THRUST_300001_SM_1000_NS12placeholders2_2E - _ZN30_INTERNAL_5199ad91_4_k_cu_main4cuda3std6ranges3__45__cpo5cdataE)
_ZN30_INTERNAL_5199ad91_4_k_cu_main4cuda3std6ranges3__45__cpo5cdataE:
	.zero		1
	.type		_ZN30_INTERNAL_5199ad91_4_k_cu_main6thrust24THRUST_300001_SM_1000_NS12placeholders2_2E,@object
	.size		_ZN30_INTERNAL_5199ad91_4_k_cu_main6thrust24THRUST_300001_SM_1000_NS12placeholders2_2E,(_ZN30_INTERNAL_5199ad91_4_k_cu_main4cuda3std3__45__cpo3endE - _ZN30_INTERNAL_5199ad91_4_k_cu_main6thrust24THRUST_300001_SM_1000_NS12placeholders2_2E)
_ZN30_INTERNAL_5199ad91_4_k_cu_main6thrust24THRUST_300001_SM_1000_NS12placeholders2_2E:
	.zero		1
	.type		_ZN30_INTERNAL_5199ad91_4_k_cu_main4cuda3std3__45__cpo3endE,@object
	.size		_ZN30_INTERNAL_5199ad91_4_k_cu_main4cuda3std3__45__cpo3endE,(_ZN30_INTERNAL_5199ad91_4_k_cu_main4cuda3std6ranges3__45__cpo3endE - _ZN30_INTERNAL_5199ad91_4_k_cu_main4cuda3std3__45__cpo3endE)
_ZN30_INTERNAL_5199ad91_4_k_cu_main4cuda3std3__45__cpo3endE:
	.zero		1
	.type		_ZN30_INTERNAL_5199ad91_4_k_cu_main4cuda3std6ranges3__45__cpo3endE,@object
	.size		_ZN30_INTERNAL_5199ad91_4_k_cu_main4cuda3std6ranges3__45__cpo3endE,(_ZN30_INTERNAL_5199ad91_4_k_cu_main6thrust24THRUST_300001_SM_1000_NS12placeholders2_6E - _ZN30_INTERNAL_5199ad91_4_k_cu_main4cuda3std6ranges3__45__cpo3endE)
_ZN30_INTERNAL_5199ad91_4_k_cu_main4cuda3std6ranges3__45__cpo3endE:
	.zero		1
	.type		_ZN30_INTERNAL_5199ad91_4_k_cu_main6thrust24THRUST_300001_SM_1000_NS12placeholders2_6E,@object
	.size		_ZN30_INTERNAL_5199ad91_4_k_cu_main6thrust24THRUST_300001_SM_1000_NS12placeholders2_6E,(_ZN30_INTERNAL_5199ad91_4_k_cu_main4cuda3std3__45__cpo4rendE - _ZN30_INTERNAL_5199ad91_4_k_cu_main6thrust24THRUST_300001_SM_1000_NS12placeholders2_6E)
_ZN30_INTERNAL_5199ad91_4_k_cu_main6thrust24THRUST_300001_SM_1000_NS12placeholders2_6E:
	.zero		1
	.type		_ZN30_INTERNAL_5199ad91_4_k_cu_main4cuda3std3__45__cpo4rendE,@object
	.size		_ZN30_INTERNAL_5199ad91_4_k_cu_main4cuda3std3__45__cpo4rendE,(_ZN30_INTERNAL_5199ad91_4_k_cu_main4cuda3std6ranges3__45__cpo9iter_swapE - _ZN30_INTERNAL_5199ad91_4_k_cu_main4cuda3std3__45__cpo4rendE)
_ZN30_INTERNAL_5199ad91_4_k_cu_main4cuda3std3__45__cpo4rendE:
	.zero		1
	.type		_ZN30_INTERNAL_5199ad91_4_k_cu_main4cuda3std6ranges3__45__cpo9iter_swapE,@object
	.size		_ZN30_INTERNAL_5199ad91_4_k_cu_main4cuda3std6ranges3__45__cpo9iter_swapE,(_ZN30_INTERNAL_5199ad91_4_k_cu_main4cuda3std3__48unexpectE - _ZN30_INTERNAL_5199ad91_4_k_cu_main4cuda3std6ranges3__45__cpo9iter_swapE)
_ZN30_INTERNAL_5199ad91_4_k_cu_main4cuda3std6ranges3__45__cpo9iter_swapE:
	.zero		1
	.type		_ZN30_INTERNAL_5199ad91_4_k_cu_main4cuda3std3__48unexpectE,@object
	.size		_ZN30_INTERNAL_5199ad91_4_k_cu_main4cuda3std3__48unexpectE,(_ZN30_INTERNAL_5199ad91_4_k_cu_main6thrust24THRUST_300001_SM_1000_NS8cuda_cub3parE - _ZN30_INTERNAL_5199ad91_4_k_cu_main4cuda3std3__48unexpectE)
_ZN30_INTERNAL_5199ad91_4_k_cu_main4cuda3std3__48unexpectE:
	.zero		1
	.type		_ZN30_INTERNAL_5199ad91_4_k_cu_main6thrust24THRUST_300001_SM_1000_NS8cuda_cub3parE,@object
	.size		_ZN30_INTERNAL_5199ad91_4_k_cu_main6thrust24THRUST_300001_SM_1000_NS8cuda_cub3parE,(_ZN30_INTERNAL_5199ad91_4_k_cu_main6thrust24THRUST_300001_SM_1000_NS12placeholders2_4E - _ZN30_INTERNAL_5199ad91_4_k_cu_main6thrust24THRUST_300001_SM_1000_NS8cuda_cub3parE)
_ZN30_INTERNAL_5199ad91_4_k_cu_main6thrust24THRUST_300001_SM_1000_NS8cuda_cub3parE:
	.zero		1
	.type		_ZN30_INTERNAL_5199ad91_4_k_cu_main6thrust24THRUST_300001_SM_1000_NS12placeholders2_4E,@object
	.size		_ZN30_INTERNAL_5199ad91_4_k_cu_main6thrust24THRUST_300001_SM_1000_NS12placeholders2_4E,(_ZN30_INTERNAL_5199ad91_4_k_cu_main4cuda3std3__45__cpo4cendE - _ZN30_INTERNAL_5199ad91_4_k_cu_main6thrust24THRUST_300001_SM_1000_NS12placeholders2_4E)
_ZN30_INTERNAL_5199ad91_4_k_cu_main6thrust24THRUST_300001_SM_1000_NS12placeholders2_4E:
	.zero		1
	.type		_ZN30_INTERNAL_5199ad91_4_k_cu_main4cuda3std3__45__cpo4cendE,@object
	.size		_ZN30_INTERNAL_5199ad91_4_k_cu_main4cuda3std3__45__cpo4cendE,(_ZN30_INTERNAL_5199ad91_4_k_cu_main4cuda3std6ranges3__45__cpo4cendE - _ZN30_INTERNAL_5199ad91_4_k_cu_main4cuda3std3__45__cpo4cendE)
_ZN30_INTERNAL_5199ad91_4_k_cu_main4cuda3std3__45__cpo4cendE:
	.zero		1
	.type		_ZN30_INTERNAL_5199ad91_4_k_cu_main4cuda3std6ranges3__45__cpo4cendE,@object
	.size		_ZN30_INTERNAL_5199ad91_4_k_cu_main4cuda3std6ranges3__45__cpo4cendE,(_ZN30_INTERNAL_5199ad91_4_k_cu_main4cuda3std3__420unreachable_sentinelE - _ZN30_INTERNAL_5199ad91_4_k_cu_main4cuda3std6ranges3__45__cpo4cendE)
_ZN30_INTERNAL_5199ad91_4_k_cu_main4cuda3std6ranges3__45__cpo4cendE:
	.zero		1
	.type		_ZN30_INTERNAL_5199ad91_4_k_cu_main4cuda3std3__420unreachable_sentinelE,@object
	.size		_ZN30_INTERNAL_5199ad91_4_k_cu_main4cuda3std3__420unreachable_sentinelE,(_ZN30_INTERNAL_5199ad91_4_k_cu_main4cuda3std6ranges3__45__cpo5ssizeE - _ZN30_INTERNAL_5199ad91_4_k_cu_main4cuda3std3__420unreachable_sentinelE)
_ZN30_INTERNAL_5199ad91_4_k_cu_main4cuda3std3__420unreachable_sentinelE:
	.zero		1
	.type		_ZN30_INTERNAL_5199ad91_4_k_cu_main4cuda3std6ranges3__45__cpo5ssizeE,@object
	.size		_ZN30_INTERNAL_5199ad91_4_k_cu_main4cuda3std6ranges3__45__cpo5ssizeE,(_ZN30_INTERNAL_5199ad91_4_k_cu_main6thrust24THRUST_300001_SM_1000_NS12placeholders2_8E - _ZN30_INTERNAL_5199ad91_4_k_cu_main4cuda3std6ranges3__45__cpo5ssizeE)
_ZN30_INTERNAL_5199ad91_4_k_cu_main4cuda3std6ranges3__45__cpo5ssizeE:
	.zero		1
	.type		_ZN30_INTERNAL_5199ad91_4_k_cu_main6thrust24THRUST_300001_SM_1000_NS12placeholders2_8E,@object
	.size		_ZN30_INTERNAL_5199ad91_4_k_cu_main6thrust24THRUST_300001_SM_1000_NS12placeholders2_8E,(_ZN30_INTERNAL_5199ad91_4_k_cu_main4cuda3std3__45__cpo5crendE - _ZN30_INTERNAL_5199ad91_4_k_cu_main6thrust24THRUST_300001_SM_1000_NS12placeholders2_8E)
_ZN30_INTERNAL_5199ad91_4_k_cu_main6thrust24THRUST_300001_SM_1000_NS12placeholders2_8E:
	.zero		1
	.type		_ZN30_INTERNAL_5199ad91_4_k_cu_main4cuda3std3__45__cpo5crendE,@object
	.size		_ZN30_INTERNAL_5199ad91_4_k_cu_main4cuda3std3__45__cpo5crendE,(_ZN30_INTERNAL_5199ad91_4_k_cu_main4cuda3std6ranges3__45__cpo4prevE - _ZN30_INTERNAL_5199ad91_4_k_cu_main4cuda3std3__45__cpo5crendE)
_ZN30_INTERNAL_5199ad91_4_k_cu_main4cuda3std3__45__cpo5crendE:
	.zero		1
	.type		_ZN30_INTERNAL_5199ad91_4_k_cu_main4cuda3std6ranges3__45__cpo4prevE,@object
	.size		_ZN30_INTERNAL_5199ad91_4_k_cu_main4cuda3std6ranges3__45__cpo4prevE,(_ZN30_INTERNAL_5199ad91_4_k_cu_main4cuda3std6ranges3__45__cpo9iter_moveE - _ZN30_INTERNAL_5199ad91_4_k_cu_main4cuda3std6ranges3__45__cpo4prevE)
_ZN30_INTERNAL_5199ad91_4_k_cu_main4cuda3std6ranges3__45__cpo4prevE:
	.zero		1
	.type		_ZN30_INTERNAL_5199ad91_4_k_cu_main4cuda3std6ranges3__45__cpo9iter_moveE,@object
	.size		_ZN30_INTERNAL_5199ad91_4_k_cu_main4cuda3std6ranges3__45__cpo9iter_moveE,(_ZN30_INTERNAL_5199ad91_4_k_cu_main6thrust24THRUST_300001_SM_1000_NS6system6detail10sequential3seqE - _ZN30_INTERNAL_5199ad91_4_k_cu_main4cuda3std6ranges3__45__cpo9iter_moveE)
_ZN30_INTERNAL_5199ad91_4_k_cu_main4cuda3std6ranges3__45__cpo9iter_moveE:
	.zero		1
	.type		_ZN30_INTERNAL_5199ad91_4_k_cu_main6thrust24THRUST_300001_SM_1000_NS6system6detail10sequential3seqE,@object
	.size		_ZN30_INTERNAL_5199ad91_4_k_cu_main6thrust24THRUST_300001_SM_1000_NS6system6detail10sequential3seqE,(.L_31 - _ZN30_INTERNAL_5199ad91_4_k_cu_main6thrust24THRUST_300001_SM_1000_NS6system6detail10sequential3seqE)
_ZN30_INTERNAL_5199ad91_4_k_cu_main6thrust24THRUST_300001_SM_1000_NS6system6detail10sequential3seqE:
	.zero		1
.L_31:


//--------------------- .nv.shared._ZN3cub18CUB_300001_SM_10006detail6reduce18DeviceReduceKernelINS2_10policy_hubIfyN4cuda3__47maximumIfEEE10Policy1000EN6thrust24THRUST_300001_SM_1000_NS18transform_iteratorINSC_12zip_functionI8abs_diffIfEEENSC_12zip_iteratorINS5_3std3__45tupleIJNSC_6detail15normal_iteratorINSC_10device_ptrIfEEEESQ_EEEEENSC_11use_defaultEST_EEyS8_fNSK_10__identityEEEvT0_PT3_T1_NS0_13GridEvenShareISZ_EET2_T4_ --------------------------
	.section	.nv.shared._ZN3cub18CUB_300001_SM_10006detail6reduce18DeviceReduceKernelINS2_10policy_hubIfyN4cuda3__47maximumIfEEE10Policy1000EN6thrust24THRUST_300001_SM_1000_NS18transform_iteratorINSC_12zip_functionI8abs_diffIfEEENSC_12zip_iteratorINS5_3std3__45tupleIJNSC_6detail15normal_iteratorINSC_10device_ptrIfEEEESQ_EEEEENSC_11use_defaultEST_EEyS8_fNSK_10__identityEEEvT0_PT3_T1_NS0_13GridEvenShareISZ_EET2_T4_,"aw",@nobits
	.sectionflags	@""
	.align	4
.nv.shared._ZN3cub18CUB_300001_SM_10006detail6reduce18DeviceReduceKernelINS2_10policy_hubIfyN4cuda3__47maximumIfEEE10Policy1000EN6thrust24THRUST_300001_SM_1000_NS18transform_iteratorINSC_12zip_functionI8abs_diffIfEEENSC_12zip_iteratorINS5_3std3__45tupleIJNSC_6detail15normal_iteratorINSC_10device_ptrIfEEEESQ_EEEEENSC_11use_defaultEST_EEyS8_fNSK_10__identityEEEvT0_PT3_T1_NS0_13GridEvenShareISZ_EET2_T4_:
	.zero		1068


//--------------------- .nv.shared._ZN3cub18CUB_300001_SM_10006detail6reduce28DeviceReduceSingleTileKernelINS2_10policy_hubIfyN4cuda3__47maximumIfEEE10Policy1000EN6thrust24THRUST_300001_SM_1000_NS18transform_iteratorINSC_12zip_functionI8abs_diffIfEEENSC_12zip_iteratorINS5_3std3__45tupleIJNSC_6detail15normal_iteratorINSC_10device_ptrIfEEEESQ_EEEEENSC_11use_defaultEST_EEPfyS8_ffNSK_10__identityEEEvT0_T1_T2_T3_T4_T6_ --------------------------
	.section	.nv.shared._ZN3cub18CUB_300001_SM_10006detail6reduce28DeviceReduceSingleTileKernelINS2_10policy_hubIfyN4cuda3__47maximumIfEEE10Policy1000EN6thrust24THRUST_300001_SM_1000_NS18transform_iteratorINSC_12zip_functionI8abs_diffIfEEENSC_12zip_iteratorINS5_3std3__45tupleIJNSC_6detail15normal_iteratorINSC_10device_ptrIfEEEESQ_EEEEENSC_11use_defaultEST_EEPfyS8_ffNSK_10__identityEEEvT0_T1_T2_T3_T4_T6_,"aw",@nobits
	.sectionflags	@""
	.align	4
.nv.shared._ZN3cub18CUB_300001_SM_10006detail6reduce28DeviceReduceSingleTileKernelINS2_10policy_hubIfyN4cuda3__47maximumIfEEE10Policy1000EN6thrust24THRUST_300001_SM_1000_NS18transform_iteratorINSC_12zip_functionI8abs_diffIfEEENSC_12zip_iteratorINS5_3std3__45tupleIJNSC_6detail15normal_iteratorINSC_10device_ptrIfEEEESQ_EEEEENSC_11use_defaultEST_EEPfyS8_ffNSK_10__identityEEEvT0_T1_T2_T3_T4_T6_:
	.zero		1068


//--------------------- .nv.shared._ZN3cub18CUB_300001_SM_10006detail6reduce28DeviceReduceSingleTileKernelINS2_10policy_hubIfjN4cuda3__47maximumIfEEE10Policy1000EPfSB_iS8_ffNS5_3std3__410__identityEEEvT0_T1_T2_T3_T4_T6_ --------------------------
	.section	.nv.shared._ZN3cub18CUB_300001_SM_10006detail6reduce28DeviceReduceSingleTileKernelINS2_10policy_hubIfjN4cuda3__47maximumIfEEE10Policy1000EPfSB_iS8_ffNS5_3std3__410__identityEEEvT0_T1_T2_T3_T4_T6_,"aw",@nobits
	.sectionflags	@""
	.align	4
.nv.shared._ZN3cub18CUB_300001_SM_10006detail6reduce28DeviceReduceSingleTileKernelINS2_10policy_hubIfjN4cuda3__47maximumIfEEE10Policy1000EPfSB_iS8_ffNS5_3std3__410__identityEEEvT0_T1_T2_T3_T4_T6_:
	.zero		1068


//--------------------- .nv.shared._ZN3cub18CUB_300001_SM_10006detail6reduce18DeviceReduceKernelINS2_10policy_hubIfjN4cuda3__47maximumIfEEE10Policy1000EN6thrust24THRUST_300001_SM_1000_NS18transform_iteratorINSC_12zip_functionI8abs_diffIfEEENSC_12zip_iteratorINS5_3std3__45tupleIJNSC_6detail15normal_iteratorINSC_10device_ptrIfEEEESQ_EEEEENSC_11use_defaultEST_EEjS8_fNSK_10__identityEEEvT0_PT3_T1_NS0_13GridEvenShareISZ_EET2_T4_ --------------------------
	.section	.nv.shared._ZN3cub18CUB_300001_SM_10006detail6reduce18DeviceReduceKernelINS2_10policy_hubIfjN4cuda3__47maximumIfEEE10Policy1000EN6thrust24THRUST_300001_SM_1000_NS18transform_iteratorINSC_12zip_functionI8abs_diffIfEEENSC_12zip_iteratorINS5_3std3__45tupleIJNSC_6detail15normal_iteratorINSC_10device_ptrIfEEEESQ_EEEEENSC_11use_defaultEST_EEjS8_fNSK_10__identityEEEvT0_PT3_T1_NS0_13GridEvenShareISZ_EET2_T4_,"aw",@nobits
	.sectionflags	@""
	.align	4
.nv.shared._ZN3cub18CUB_300001_SM_10006detail6reduce18DeviceReduceKernelINS2_10policy_hubIfjN4cuda3__47maximumIfEEE10Policy1000EN6thrust24THRUST_300001_SM_1000_NS18transform_iteratorINSC_12zip_functionI8abs_diffIfEEENSC_12zip_iteratorINS5_3std3__45tupleIJNSC_6detail15normal_iteratorINSC_10device_ptrIfEEEESQ_EEEEENSC_11use_defaultEST_EEjS8_fNSK_10__identityEEEvT0_PT3_T1_NS0_13GridEvenShareISZ_EET2_T4_:
	.zero		1068


//--------------------- .nv.shared._ZN3cub18CUB_300001_SM_10006detail6reduce28DeviceReduceSingleTileKernelINS2_10policy_hubIfjN4cuda3__47maximumIfEEE10Policy1000EN6thrust24THRUST_300001_SM_1000_NS18transform_iteratorINSC_12zip_functionI8abs_diffIfEEENSC_12zip_iteratorINS5_3std3__45tupleIJNSC_6detail15normal_iteratorINSC_10device_ptrIfEEEESQ_EEEEENSC_11use_defaultEST_EEPfjS8_ffNSK_10__identityEEEvT0_T1_T2_T3_T4_T6_ --------------------------
	.section	.nv.shared._ZN3cub18CUB_300001_SM_10006detail6reduce28DeviceReduceSingleTileKernelINS2_10policy_hubIfjN4cuda3__47maximumIfEEE10Policy1000EN6thrust24THRUST_300001_SM_1000_NS18transform_iteratorINSC_12zip_functionI8abs_diffIfEEENSC_12zip_iteratorINS5_3std3__45tupleIJNSC_6detail15normal_iteratorINSC_10device_ptrIfEEEESQ_EEEEENSC_11use_defaultEST_EEPfjS8_ffNSK_10__identityEEEvT0_T1_T2_T3_T4_T6_,"aw",@nobits
	.sectionflags	@""
	.align	4
.nv.shared._ZN3cub18CUB_300001_SM_10006detail6reduce28DeviceReduceSingleTileKernelINS2_10policy_hubIfjN4cuda3__47maximumIfEEE10Policy1000EN6thrust24THRUST_300001_SM_1000_NS18transform_iteratorINSC_12zip_functionI8abs_diffIfEEENSC_12zip_iteratorINS5_3std3__45tupleIJNSC_6detail15normal_iteratorINSC_10device_ptrIfEEEESQ_EEEEENSC_11use_defaultEST_EEPfjS8_ffNSK_10__identityEEEvT0_T1_T2_T3_T4_T6_:
	.zero		1068


//--------------------- .nv.constant0._ZN3cub18CUB_300001_SM_10006detail6reduce28DeviceReduceSingleTileKernelINS2_10policy_hubIfyN4cuda3__47maximumIfEEE10Policy1000EPfSB_iS8_ffNS5_3std3__410__identityEEEvT0_T1_T2_T3_T4_T6_ --------------------------
	.section	.nv.constant0._ZN3cub18CUB_300001_SM_10006detail6reduce28DeviceReduceSingleTileKernelINS2_10policy_hubIfyN4cuda3__47maximumIfEEE10Policy1000EPfSB_iS8_ffNS5_3std3__410__identityEEEvT0_T1_T2_T3_T4_T6_,"a",@progbits
	.sectionflags	@""
	.align	4
.nv.constant0._ZN3cub18CUB_300001_SM_10006detail6reduce28DeviceReduceSingleTileKernelINS2_10policy_hubIfyN4cuda3__47maximumIfEEE10Policy1000EPfSB_iS8_ffNS5_3std3__410__identityEEEvT0_T1_T2_T3_T4_T6_:
	.zero		925


//--------------------- .nv.constant0._ZN3cub18CUB_300001_SM_10006detail6reduce18DeviceReduceKernelINS2_10policy_hubIfyN4cuda3__47maximumIfEEE10Policy1000EN6thrust24THRUST_300001_SM_1000_NS18transform_iteratorINSC_12zip_functionI8abs_diffIfEEENSC_12zip_iteratorINS5_3std3__45tupleIJNSC_6detail15normal_iteratorINSC_10device_ptrIfEEEESQ_EEEEENSC_11use_defaultEST_EEyS8_fNSK_10__identityEEEvT0_PT3_T1_NS0_13GridEvenShareISZ_EET2_T4_ --------------------------
	.section	.nv.constant0._ZN3cub18CUB_300001_SM_10006detail6reduce18DeviceReduceKernelINS2_10policy_hubIfyN4cuda3__47maximumIfEEE10Policy1000EN6thrust24THRUST_300001_SM_1000_NS18transform_iteratorINSC_12zip_functionI8abs_diffIfEEENSC_12zip_iteratorINS5_3std3__45tupleIJNSC_6detail15normal_iteratorINSC_10device_ptrIfEEEESQ_EEEEENSC_11use_defaultEST_EEyS8_fNSK_10__identityEEEvT0_PT3_T1_NS0_13GridEvenShareISZ_EET2_T4_,"a",@progbits
	.sectionflags	@""
	.align	4
.nv.constant0._ZN3cub18CUB_300001_SM_10006detail6reduce18DeviceReduceKernelINS2_10policy_hubIfyN4cuda3__47maximumIfEEE10Policy1000EN6thrust24THRUST_300001_SM_1000_NS18transform_iteratorINSC_12zip_functionI8abs_diffIfEEENSC_12zip_iteratorINS5_3std3__45tupleIJNSC_6detail15normal_iteratorINSC_10device_ptrIfEEEESQ_EEEEENSC_11use_defaultEST_EEyS8_fNSK_10__identityEEEvT0_PT3_T1_NS0_13GridEvenShareISZ_EET2_T4_:
	.zero		1010


//--------------------- .nv.constant0._ZN3cub18CUB_300001_SM_10006detail6reduce28DeviceReduceSingleTileKernelINS2_10policy_hubIfyN4cuda3__47maximumIfEEE10Policy1000EN6thrust24THRUST_300001_SM_1000_NS18transform_iteratorINSC_12zip_functionI8abs_diffIfEEENSC_12zip_iteratorINS5_3std3__45tupleIJNSC_6detail15normal_iteratorINSC_10device_ptrIfEEEESQ_EEEEENSC_11use_defaultEST_EEPfyS8_ffNSK_10__identityEEEvT0_T1_T2_T3_T4_T6_ --------------------------
	.section	.nv.constant0._ZN3cub18CUB_300001_SM_10006detail6reduce28DeviceReduceSingleTileKernelINS2_10policy_hubIfyN4cuda3__47maximumIfEEE10Policy1000EN6thrust24THRUST_300001_SM_1000_NS18transform_iteratorINSC_12zip_functionI8abs_diffIfEEENSC_12zip_iteratorINS5_3std3__45tupleIJNSC_6detail15normal_iteratorINSC_10device_ptrIfEEEESQ_EEEEENSC_11use_defaultEST_EEPfyS8_ffNSK_10__identityEEEvT0_T1_T2_T3_T4_T6_,"a",@progbits
	.sectionflags	@""
	.align	4
.nv.constant0._ZN3cub18CUB_300001_SM_10006detail6reduce28DeviceReduceSingleTileKernelINS2_10policy_hubIfyN4cuda3__47maximumIfEEE10Policy1000EN6thrust24THRUST_300001_SM_1000_NS18transform_iteratorINSC_12zip_functionI8abs_diffIfEEENSC_12zip_iteratorINS5_3std3__45tupleIJNSC_6detail15normal_iteratorINSC_10device_ptrIfEEEESQ_EEEEENSC_11use_defaultEST_EEPfyS8_ffNSK_10__identityEEEvT0_T1_T2_T3_T4_T6_:
	.zero		945


//--------------------- .nv.constant0._ZN3cub18CUB_300001_SM_10006detail6reduce28DeviceReduceSingleTileKernelINS2_10policy_hubIfjN4cuda3__47maximumIfEEE10Policy1000EPfSB_iS8_ffNS5_3std3__410__identityEEEvT0_T1_T2_T3_T4_T6_ --------------------------
	.section	.nv.constant0._ZN3cub18CUB_300001_SM_10006detail6reduce28DeviceReduceSingleTileKernelINS2_10policy_hubIfjN4cuda3__47maximumIfEEE10Policy1000EPfSB_iS8_ffNS5_3std3__410__identityEEEvT0_T1_T2_T3_T4_T6_,"a",@progbits
	.sectionflags	@""
	.align	4
.nv.constant0._ZN3cub18CUB_300001_SM_10006detail6reduce28DeviceReduceSingleTileKernelINS2_10policy_hubIfjN4cuda3__47maximumIfEEE10Policy1000EPfSB_iS8_ffNS5_3std3__410__identityEEEvT0_T1_T2_T3_T4_T6_:
	.zero		925


//--------------------- .nv.constant0._ZN3cub18CUB_300001_SM_10006detail6reduce18DeviceReduceKernelINS2_10policy_hubIfjN4cuda3__47maximumIfEEE10Policy1000EN6thrust24THRUST_300001_SM_1000_NS18transform_iteratorINSC_12zip_functionI8abs_diffIfEEENSC_12zip_iteratorINS5_3std3__45tupleIJNSC_6detail15normal_iteratorINSC_10device_ptrIfEEEESQ_EEEEENSC_11use_defaultEST_EEjS8_fNSK_10__identityEEEvT0_PT3_T1_NS0_13GridEvenShareISZ_EET2_T4_ --------------------------
	.section	.nv.constant0._ZN3cub18CUB_300001_SM_10006detail6reduce18DeviceReduceKernelINS2_10policy_hubIfjN4cuda3__47maximumIfEEE10Policy1000EN6thrust24THRUST_300001_SM_1000_NS18transform_iteratorINSC_12zip_functionI8abs_diffIfEEENSC_12zip_iteratorINS5_3std3__45tupleIJNSC_6detail15normal_iteratorINSC_10device_ptrIfEEEESQ_EEEEENSC_11use_defaultEST_EEjS8_fNSK_10__identityEEEvT0_PT3_T1_NS0_13GridEvenShareISZ_EET2_T4_,"a",@progbits
	.sectionflags	@""
	.align	4
.nv.constant0._ZN3cub18CUB_300001_SM_10006detail6reduce18DeviceReduceKernelINS2_10policy_hubIfjN4cuda3__47maximumIfEEE10Policy1000EN6thrust24THRUST_300001_SM_1000_NS18transform_iteratorINSC_12zip_functionI8abs_diffIfEEENSC_12zip_iteratorINS5_3std3__45tupleIJNSC_6detail15normal_iteratorINSC_10device_ptrIfEEEESQ_EEEEENSC_11use_defaultEST_EEjS8_fNSK_10__identityEEEvT0_PT3_T1_NS0_13GridEvenShareISZ_EET2_T4_:
	.zero		974


//--------------------- .nv.constant0._ZN3cub18CUB_300001_SM_10006detail6reduce28DeviceReduceSingleTileKernelINS2_10policy_hubIfjN4cuda3__47maximumIfEEE10Policy1000EN6thrust24THRUST_300001_SM_1000_NS18transform_iteratorINSC_12zip_functionI8abs_diffIfEEENSC_12zip_iteratorINS5_3std3__45tupleIJNSC_6detail15normal_iteratorINSC_10device_ptrIfEEEESQ_EEEEENSC_11use_defaultEST_EEPfjS8_ffNSK_10__identityEEEvT0_T1_T2_T3_T4_T6_ --------------------------
	.section	.nv.constant0._ZN3cub18CUB_300001_SM_10006detail6reduce28DeviceReduceSingleTileKernelINS2_10policy_hubIfjN4cuda3__47maximumIfEEE10Policy1000EN6thrust24THRUST_300001_SM_1000_NS18transform_iteratorINSC_12zip_functionI8abs_diffIfEEENSC_12zip_iteratorINS5_3std3__45tupleIJNSC_6detail15normal_iteratorINSC_10device_ptrIfEEEESQ_EEEEENSC_11use_defaultEST_EEPfjS8_ffNSK_10__identityEEEvT0_T1_T2_T3_T4_T6_,"a",@progbits
	.sectionflags	@""
	.align	4
.nv.constant0._ZN3cub18CUB_300001_SM_10006detail6reduce28DeviceReduceSingleTileKernelINS2_10policy_hubIfjN4cuda3__47maximumIfEEE10Policy1000EN6thrust24THRUST_300001_SM_1000_NS18transform_iteratorINSC_12zip_functionI8abs_diffIfEEENSC_12zip_iteratorINS5_3std3__45tupleIJNSC_6detail15normal_iteratorINSC_10device_ptrIfEEEESQ_EEEEENSC_11use_defaultEST_EEPfjS8_ffNSK_10__identityEEEvT0_T1_T2_T3_T4_T6_:
	.zero		941


//--------------------- .nv.constant0._ZN3cub18CUB_300001_SM_10006detail11EmptyKernelIvEEvv --------------------------
	.section	.nv.constant0._ZN3cub18CUB_300001_SM_10006detail11EmptyKernelIvEEvv,"a",@progbits
	.sectionflags	@""
	.align	4
.nv.constant0._ZN3cub18CUB_300001_SM_10006detail11EmptyKernelIvEEvv:
	.zero		896


//--------------------- SYMBOLS --------------------------

	.type		.nv.reservedSmem.offset0,@object
	.size		.nv.reservedSmem.offset0,0x4
	.type		.nv.reservedSmem.cap,@object
	.size		.nv.reservedSmem.cap,0x4
